	.target	sm_80

	.elftype	@"ET_EXEC"


//--------------------- .note.nv.tkinfo           --------------------------
	.section	.note.nv.tkinfo,"",@"SHT_NOTE"
	.sectionflags	@"SHF_NOTE_NV_TKINFO"
	.tkinfo
        /*0018*/ 	.word	0x00000002
        /*0030*/ 	.string	""
        /*0030*/ 	.string	"ptxas"
        /*0030*/ 	.string	"Cuda compilation tools, release 13.0, V13.0.88"
        /*0030*/ 	.string	"Build cuda_13.0.r13.0/compiler.36424714_0"
        /*0030*/ 	.string	"-v  -suppress-debug-info  -lineinfo  -arch sm_80 "



//--------------------- .note.nv.cuinfo           --------------------------
	.section	.note.nv.cuinfo,"",@"SHT_NOTE"
	.sectionflags	@"SHF_NOTE_NV_CUINFO"
        /*0018*/ 	.short	0x0002
        /*001a*/ 	.short	0x0050
        /*001c*/ 	.short	0x0082
	.zero		2


//--------------------- .nv.info                  --------------------------
	.section	.nv.info,"",@"SHT_CUDA_INFO"
	.align	4


	//----- nvinfo : EIATTR_REGCOUNT
	.align		4
        /*0000*/ 	.byte	0x04, 0x2f
        /*0002*/ 	.short	(.L_1 - .L_0)
	.align		4
.L_0:
        /*0004*/ 	.word	index@(matmul_kernel)
        /*0008*/ 	.word	0x00000020


	//----- nvinfo : EIATTR_FRAME_SIZE
	.align		4
.L_1:
        /*000c*/ 	.byte	0x04, 0x11
        /*000e*/ 	.short	(.L_3 - .L_2)
	.align		4
.L_2:
        /*0010*/ 	.word	index@(matmul_kernel)
        /*0014*/ 	.word	0x000041f8


	//----- nvinfo : EIATTR_MIN_STACK_SIZE
	.align		4
.L_3:
        /*0018*/ 	.byte	0x04, 0x12
        /*001a*/ 	.short	(.L_5 - .L_4)
	.align		4
.L_4:
        /*001c*/ 	.word	index@(matmul_kernel)
        /*0020*/ 	.word	0x000041f8
.L_5:


//--------------------- .nv.info.matmul_kernel    --------------------------
	.section	.nv.info.matmul_kernel,"",@"SHT_CUDA_INFO"
	.sectionflags	@""
	.align	4


	//----- nvinfo : EIATTR_CUDA_API_VERSION
	.align		4
        /*0000*/ 	.byte	0x04, 0x37
        /*0002*/ 	.short	(.L_7 - .L_6)
.L_6:
        /*0004*/ 	.word	0x00000082


	//----- nvinfo : EIATTR_SW2861232_WAR
	.align		4
.L_7:
        /*0008*/ 	.byte	0x01, 0x35
	.zero		2


	//----- nvinfo : EIATTR_PARAM_CBANK
	.align		4
        /*000c*/ 	.byte	0x04, 0x0a
        /*000e*/ 	.short	(.L_9 - .L_8)
	.align		4
.L_8:
        /*0010*/ 	.word	index@(.nv.constant0.matmul_kernel)
        /*0014*/ 	.short	0x0160
        /*0016*/ 	.short	0x0050


	//----- nvinfo : EIATTR_CBANK_PARAM_SIZE
	.align		4
.L_9:
        /*0018*/ 	.byte	0x03, 0x19
        /*001a*/ 	.short	0x0050


	//----- nvinfo : EIATTR_KPARAM_INFO
	.align		4
        /*001c*/ 	.byte	0x04, 0x17
        /*001e*/ 	.short	(.L_11 - .L_10)
.L_10:
        /*0020*/ 	.word	0x00000000
        /*0024*/ 	.short	0x000d
        /*0026*/ 	.short	0x0048
        /*0028*/ 	.byte	0x00, 0xf4, 0x21, 0x00


	//----- nvinfo : EIATTR_KPARAM_INFO
	.align		4
.L_11:
        /*002c*/ 	.byte	0x04, 0x17
        /*002e*/ 	.short	(.L_13 - .L_12)
.L_12:
        /*0030*/ 	.word	0x00000000
        /*0034*/ 	.short	0x000c
        /*0036*/ 	.short	0x0040
        /*0038*/ 	.byte	0x00, 0xf4, 0x21, 0x00


	//----- nvinfo : EIATTR_KPARAM_INFO
	.align		4
.L_13:
        /*003c*/ 	.byte	0x04, 0x17
        /*003e*/ 	.short	(.L_15 - .L_14)
.L_14:
        /*0040*/ 	.word	0x00000000
        /*0044*/ 	.short	0x000b
        /*0046*/ 	.short	0x0038
        /*0048*/ 	.byte	0x00, 0xf0, 0x11, 0x00


	//----- nvinfo : EIATTR_KPARAM_INFO
	.align		4
.L_15:
        /*004c*/ 	.byte	0x04, 0x17
        /*004e*/ 	.short	(.L_17 - .L_16)
.L_16:
        /*0050*/ 	.word	0x00000000
        /*0054*/ 	.short	0x000a
        /*0056*/ 	.short	0x0034
        /*0058*/ 	.byte	0x00, 0xf0, 0x11, 0x00


	//----- nvinfo : EIATTR_KPARAM_INFO
	.align		4
.L_17:
        /*005c*/ 	.byte	0x04, 0x17
        /*005e*/ 	.short	(.L_19 - .L_18)
.L_18:
        /*0060*/ 	.word	0x00000000
        /*0064*/ 	.short	0x0009
        /*0066*/ 	.short	0x0030
        /*0068*/ 	.byte	0x00, 0xf0, 0x11, 0x00


	//----- nvinfo : EIATTR_KPARAM_INFO
	.align		4
.L_19:
        /*006c*/ 	.byte	0x04, 0x17
        /*006e*/ 	.short	(.L_21 - .L_20)
.L_20:
        /*0070*/ 	.word	0x00000000
        /*0074*/ 	.short	0x0008
        /*0076*/ 	.short	0x002c
        /*0078*/ 	.byte	0x00, 0xf0, 0x11, 0x00


	//----- nvinfo : EIATTR_KPARAM_INFO
	.align		4
.L_21:
        /*007c*/ 	.byte	0x04, 0x17
        /*007e*/ 	.short	(.L_23 - .L_22)
.L_22:
        /*0080*/ 	.word	0x00000000
        /*0084*/ 	.short	0x0007
        /*0086*/ 	.short	0x0028
        /*0088*/ 	.byte	0x00, 0xf0, 0x11, 0x00


	//----- nvinfo : EIATTR_KPARAM_INFO
	.align		4
.L_23:
        /*008c*/ 	.byte	0x04, 0x17
        /*008e*/ 	.short	(.L_25 - .L_24)
.L_24:
        /*0090*/ 	.word	0x00000000
        /*0094*/ 	.short	0x0006
        /*0096*/ 	.short	0x0024
        /*0098*/ 	.byte	0x00, 0xf0, 0x11, 0x00


	//----- nvinfo : EIATTR_KPARAM_INFO
	.align		4
.L_25:
        /*009c*/ 	.byte	0x04, 0x17
        /*009e*/ 	.short	(.L_27 - .L_26)
.L_26:
        /*00a0*/ 	.word	0x00000000
        /*00a4*/ 	.short	0x0005
        /*00a6*/ 	.short	0x0020
        /*00a8*/ 	.byte	0x00, 0xf0, 0x11, 0x00


	//----- nvinfo : EIATTR_KPARAM_INFO
	.align		4
.L_27:
        /*00ac*/ 	.byte	0x04, 0x17
        /*00ae*/ 	.short	(.L_29 - .L_28)
.L_28:
        /*00b0*/ 	.word	0x00000000
        /*00b4*/ 	.short	0x0004
        /*00b6*/ 	.short	0x001c
        /*00b8*/ 	.byte	0x00, 0xf0, 0x11, 0x00


	//----- nvinfo : EIATTR_KPARAM_INFO
	.align		4
.L_29:
        /*00bc*/ 	.byte	0x04, 0x17
        /*00be*/ 	.short	(.L_31 - .L_30)
.L_30:
        /*00c0*/ 	.word	0x00000000
        /*00c4*/ 	.short	0x0003
        /*00c6*/ 	.short	0x0018
        /*00c8*/ 	.byte	0x00, 0xf0, 0x11, 0x00


	//----- nvinfo : EIATTR_KPARAM_INFO
	.align		4
.L_31:
        /*00cc*/ 	.byte	0x04, 0x17
        /*00ce*/ 	.short	(.L_33 - .L_32)
.L_32:
        /*00d0*/ 	.word	0x00000000
        /*00d4*/ 	.short	0x0002
        /*00d6*/ 	.short	0x0010
        /*00d8*/ 	.byte	0x00, 0xf4, 0x21, 0x00


	//----- nvinfo : EIATTR_KPARAM_INFO
	.align		4
.L_33:
        /*00dc*/ 	.byte	0x04, 0x17
        /*00de*/ 	.short	(.L_35 - .L_34)
.L_34:
        /*00e0*/ 	.word	0x00000000
        /*00e4*/ 	.short	0x0001
        /*00e6*/ 	.short	0x0008
        /*00e8*/ 	.byte	0x00, 0xf4, 0x21, 0x00


	//----- nvinfo : EIATTR_KPARAM_INFO
	.align		4
.L_35:
        /*00ec*/ 	.byte	0x04, 0x17
        /*00ee*/ 	.short	(.L_37 - .L_36)
.L_36:
        /*00f0*/ 	.word	0x00000000
        /*00f4*/ 	.short	0x0000
        /*00f6*/ 	.short	0x0000
        /*00f8*/ 	.byte	0x00, 0xf4, 0x21, 0x00


	//----- nvinfo : EIATTR_MAXREG_COUNT
	.align		4
.L_37:
        /*00fc*/ 	.byte	0x03, 0x1b
        /*00fe*/ 	.short	0x00ff


	//----- nvinfo : EIATTR_NUM_BARRIERS
	.align		4
        /*0100*/ 	.byte	0x02, 0x4c
        /*0102*/ 	.byte	0x01
	.zero		1


	//----- nvinfo : EIATTR_ANNOTATIONS
	.align		4
        /*0104*/ 	.byte	0x04, 0x55
        /*0106*/ 	.short	(.L_39 - .L_38)


	//   ....[0]....
.L_38:
        /*0108*/ 	.word	0x00000001
        /*010c*/ 	.byte	0xe0, 0x04, 0x00, 0x00, 0x01, 0x00, 0x00, 0x00, 0x50, 0x05, 0x00, 0x00, 0x01, 0x00, 0x00, 0x00
        /* <DEDUP_REMOVED lines=2721> */
        /*ab2c*/ 	.byte	0xf0, 0xf9, 0x02, 0x00, 0x01, 0x00, 0x00, 0x00, 0x10, 0xfa, 0x02, 0x00


	//----- nvinfo : EIATTR_MERCURY_ISA_VERSION
	.align		4
.L_39:
        /*ab38*/ 	.byte	0x03, 0x5f
        /*ab3a*/ 	.short	0x0000


	//----- nvinfo : EIATTR_EXIT_INSTR_OFFSETS
	.align		4
        /*ab3c*/ 	.byte	0x04, 0x1c
        /*ab3e*/ 	.short	(.L_41 - .L_40)


	//   ....[0]....
.L_40:
        /*ab40*/ 	.word	0x000679a0


	//   ....[1]....
        /*ab44*/ 	.word	0x000679d0


	//----- nvinfo : EIATTR_REQNTID
	.align		4
.L_41:
        /*ab48*/ 	.byte	0x04, 0x10
        /*ab4a*/ 	.short	(.L_43 - .L_42)
.L_42:
        /*ab4c*/ 	.word	0x00000080
        /*ab50*/ 	.word	0x00000001
        /*ab54*/ 	.word	0x00000001
.L_43:


//--------------------- .nv.callgraph             --------------------------
	.section	.nv.callgraph,"",@"SHT_CUDA_CALLGRAPH"
	.align	4
	.sectionentsize	8
	.align		4
        /*0000*/ 	.word	0x00000000
	.align		4
        /*0004*/ 	.word	0xffffffff
	.align		4
        /*0008*/ 	.word	0x00000000
	.align		4
        /*000c*/ 	.word	0xfffffffe
	.align		4
        /*0010*/ 	.word	0x00000000
	.align		4
        /*0014*/ 	.word	0xfffffffd
	.align		4
        /*0018*/ 	.word	0x00000000
	.align		4
        /*001c*/ 	.word	0xfffffffc


//--------------------- .nv.rel.action            --------------------------
	.section	.nv.rel.action,"",@"SHT_CUDA_RELOCINFO"
	.align	8
	.sectionentsize	8
        /*0000*/ 	.byte	0x73, 0x00, 0x00, 0x00, 0x00, 0x00, 0x00, 0x00, 0x00, 0x00, 0x00, 0x11, 0x25, 0x00, 0x05, 0x36


//--------------------- .nv.constant0.matmul_kernel --------------------------
	.section	.nv.constant0.matmul_kernel,"a",@progbits
	.sectionflags	@""
	.align	4
.nv.constant0.matmul_kernel:
	.zero		432


//--------------------- .text.matmul_kernel       --------------------------
	.section	.text.matmul_kernel,"ax",@progbits
	.sectioninfo	@"SHI_REGISTERS=32"
	.align	128
        .global         matmul_kernel
        .type           matmul_kernel,@function
        .size           matmul_kernel,(.L_x_5 - matmul_kernel)
        .other          matmul_kernel,@"STO_CUDA_ENTRY STV_DEFAULT"
matmul_kernel:
.text.matmul_kernel:
[----:B------:R-:W-:-:S03]  /*0000*/  IMAD.MOV.U32 R1, RZ, RZ, c[0x0][0x28] ;  /* 0x00000a00ff017624 */ /* 0x000fc600078e00ff */
[----:B------:R-:W-:Y:S01]  /*0010*/  IMAD.MOV.U32 R0, RZ, RZ, c[0x0][0x17c] ;  /* 0x00005f00ff007624 */ /* 0x000fe200078e00ff */
[----:B------:R-:W0:Y:S01]  /*0020*/  S2R R29, SR_TID.X ;  /* 0x00000000001d7919 */ /* 0x000e220000002100 */
[----:B------:R-:W-:Y:S01]  /*0030*/  IADD3 R1, R1, -0x41f8, RZ ;  /* 0xffffbe0801017810 */ /* 0x000fe20007ffe0ff */
[----:B------:R-:W-:Y:S02]  /*0040*/  ULDC.64 UR6, c[0x0][0x118] ;  /* 0x0000460000067ab9 */ /* 0x000fe40000000a00 */
[----:B------:R-:W-:-:S04]  /*0050*/  IADD3 R0, R0, 0x1ff, RZ ;  /* 0x000001ff00007810 */ /* 0x000fc80007ffe0ff */
[----:B------:R-:W-:-:S04]  /*0060*/  SHF.R.S32.HI R3, RZ, 0x1f, R0 ;  /* 0x0000001fff037819 */ /* 0x000fc80000011400 */
[----:B------:R-:W-:Y:S02]  /*0070*/  LEA.HI R0, R3, R0, RZ, 0x9 ;  /* 0x0000000003007211 */ /* 0x000fe400078f48ff */
[----:B------:R-:W1:Y:S02]  /*0080*/  S2R R3, SR_CTAID.X ;  /* 0x0000000000037919 */ /* 0x000e640000002500 */
[----:B------:R-:W-:-:S04]  /*0090*/  SHF.R.S32.HI R0, RZ, 0x9, R0 ;  /* 0x00000009ff007819 */ /* 0x000fc80000011400 */
[-C--:B------:R-:W-:Y:S02]  /*00a0*/  IABS R7, R0.reuse ;  /* 0x0000000000077213 */ /* 0x080fe40000000000 */
[----:B------:R-:W-:Y:S02]  /*00b0*/  IABS R10, R0 ;  /* 0x00000000000a7213 */ /* 0x000fe40000000000 */
[----:B------:R-:W2:Y:S01]  /*00c0*/  I2F.RP R2, R7 ;  /* 0x0000000700027306 */ /* 0x000ea20000209400 */
[----:B0-----:R-:W-:Y:S02]  /*00d0*/  LOP3.LUT R12, R29, 0x7f, RZ, 0xc0, !PT ;  /* 0x0000007f1d0c7812 */ /* 0x001fe400078ec0ff */
[----:B-1----:R-:W-:-:S05]  /*00e0*/  IABS R8, R3 ;  /* 0x0000000300087213 */ /* 0x002fca0000000000 */
[----:B--2---:R-:W0:Y:S02]  /*00f0*/  MUFU.RCP R2, R2 ;  /* 0x0000000200027308 */ /* 0x004e240000001000 */
[----:B0-----:R-:W-:-:S06]  /*0100*/  IADD3 R4, R2, 0xffffffe, RZ ;  /* 0x0ffffffe02047810 */ /* 0x001fcc0007ffe0ff */
[----:B------:R0:W1:Y:S02]  /*0110*/  F2I.FTZ.U32.TRUNC.NTZ R5, R4 ;  /* 0x0000000400057305 */ /* 0x000064000021f000 */
[----:B0-----:R-:W-:Y:S02]  /*0120*/  IMAD.MOV.U32 R4, RZ, RZ, RZ ;  /* 0x000000ffff047224 */ /* 0x001fe400078e00ff */
[----:B-1----:R-:W-:-:S04]  /*0130*/  IMAD.MOV R6, RZ, RZ, -R5 ;  /* 0x000000ffff067224 */ /* 0x002fc800078e0a05 */
[----:B------:R-:W-:Y:S02]  /*0140*/  IMAD R9, R6, R7, RZ ;  /* 0x0000000706097224 */ /* 0x000fe400078e02ff */
[----:B------:R-:W-:Y:S02]  /*0150*/  IMAD.MOV.U32 R6, RZ, RZ, R8 ;  /* 0x000000ffff067224 */ /* 0x000fe400078e0008 */
[----:B------:R-:W-:-:S04]  /*0160*/  IMAD.HI.U32 R5, R5, R9, R4 ;  /* 0x0000000905057227 */ /* 0x000fc800078e0004 */
[----:B------:R-:W-:Y:S02]  /*0170*/  IMAD.MOV R9, RZ, RZ, -R10 ;  /* 0x000000ffff097224 */ /* 0x000fe400078e0a0a */
[----:B------:R-:W-:-:S04]  /*0180*/  IMAD.HI.U32 R2, R5, R6, RZ ;  /* 0x0000000605027227 */ /* 0x000fc800078e00ff */
[----:B------:R-:W-:-:S05]  /*0190*/  IMAD R4, R2, R9, R6 ;  /* 0x0000000902047224 */ /* 0x000fca00078e0206 */
[----:B------:R-:W-:-:S13]  /*01a0*/  ISETP.GT.U32.AND P1, PT, R7, R4, PT ;  /* 0x000000040700720c */ /* 0x000fda0003f24070 */
[----:B------:R-:W-:Y:S01]  /*01b0*/  @!P1 IMAD.IADD R4, R4, 0x1, -R7 ;  /* 0x0000000104049824 */ /* 0x000fe200078e0a07 */
[----:B------:R-:W-:Y:S02]  /*01c0*/  @!P1 IADD3 R2, R2, 0x1, RZ ;  /* 0x0000000102029810 */ /* 0x000fe40007ffe0ff */
[----:B------:R-:W-:Y:S02]  /*01d0*/  ISETP.NE.AND P1, PT, R0, RZ, PT ;  /* 0x000000ff0000720c */ /* 0x000fe40003f25270 */
[----:B------:R-:W-:Y:S02]  /*01e0*/  ISETP.GE.U32.AND P0, PT, R4, R7, PT ;  /* 0x000000070400720c */ /* 0x000fe40003f06070 */
[----:B------:R-:W-:-:S04]  /*01f0*/  LOP3.LUT R4, R3, R0, RZ, 0x3c, !PT ;  /* 0x0000000003047212 */ /* 0x000fc800078e3cff */
[----:B------:R-:W-:Y:S01]  /*0200*/  ISETP.GE.AND P2, PT, R4, RZ, PT ;  /* 0x000000ff0400720c */ /* 0x000fe20003f46270 */
[----:B------:R-:W-:-:S05]  /*0210*/  IMAD.MOV.U32 R4, RZ, RZ, c[0x0][0x178] ;  /* 0x00005e00ff047624 */ /* 0x000fca00078e00ff */
[----:B------:R-:W-:Y:S02]  /*0220*/  IADD3 R4, R4, 0x7f, RZ ;  /* 0x0000007f04047810 */ /* 0x000fe40007ffe0ff */
[----:B------:R-:W-:Y:S02]  /*0230*/  @P0 IADD3 R2, R2, 0x1, RZ ;  /* 0x0000000102020810 */ /* 0x000fe40007ffe0ff */
[----:B------:R-:W-:-:S03]  /*0240*/  SHF.R.S32.HI R5, RZ, 0x1f, R4 ;  /* 0x0000001fff057819 */ /* 0x000fc60000011404 */
[----:B------:R-:W-:Y:S01]  /*0250*/  @!P2 IMAD.MOV R2, RZ, RZ, -R2 ;  /* 0x000000ffff02a224 */ /* 0x000fe200078e0a02 */
[----:B------:R-:W-:Y:S02]  /*0260*/  LEA.HI R5, R5, R4, RZ, 0x7 ;  /* 0x0000000405057211 */ /* 0x000fe400078f38ff */
[----:B------:R-:W-:-:S04]  /*0270*/  @!P1 LOP3.LUT R2, RZ, R0, RZ, 0x33, !PT ;  /* 0x00000000ff029212 */ /* 0x000fc800078e33ff */
[----:B------:R-:W-:Y:S01]  /*0280*/  LEA.HI.SX32 R4, R5, -R2, 0x19 ;  /* 0x8000000205047211 */ /* 0x000fe200078fcaff */
[----:B------:R-:W-:-:S03]  /*0290*/  IMAD.MOV R8, RZ, RZ, -R2 ;  /* 0x000000ffff087224 */ /* 0x000fc600078e0a02 */
[----:B------:R-:W-:Y:S01]  /*02a0*/  IMNMX R4, R4, 0x1, PT ;  /* 0x0000000104047817 */ /* 0x000fe20003800200 */
[----:B------:R-:W-:-:S03]  /*02b0*/  IMAD R11, R0, R8, R3 ;  /* 0x00000008000b7224 */ /* 0x000fc600078e0203 */
[----:B------:R-:W-:Y:S02]  /*02c0*/  IABS R9, R4 ;  /* 0x0000000400097213 */ /* 0x000fe40000000000 */
[----:B------:R-:W-:Y:S02]  /*02d0*/  IABS R8, R11 ;  /* 0x0000000b00087213 */ /* 0x000fe40000000000 */
[----:B------:R-:W0:Y:S08]  /*02e0*/  I2F.RP R5, R9 ;  /* 0x0000000900057306 */ /* 0x000e300000209400 */
[----:B0-----:R-:W0:Y:S02]  /*02f0*/  MUFU.RCP R5, R5 ;  /* 0x0000000500057308 */ /* 0x001e240000001000 */
[----:B0-----:R-:W-:-:S06]  /*0300*/  IADD3 R6, R5, 0xffffffe, RZ ;  /* 0x0ffffffe05067810 */ /* 0x001fcc0007ffe0ff */
[----:B------:R0:W1:Y:S02]  /*0310*/  F2I.FTZ.U32.TRUNC.NTZ R7, R6 ;  /* 0x0000000600077305 */ /* 0x000064000021f000 */
[----:B0-----:R-:W-:Y:S02]  /*0320*/  IMAD.MOV.U32 R6, RZ, RZ, RZ ;  /* 0x000000ffff067224 */ /* 0x001fe400078e00ff */
[----:B-1----:R-:W-:-:S04]  /*0330*/  IMAD.MOV R10, RZ, RZ, -R7 ;  /* 0x000000ffff0a7224 */ /* 0x002fc800078e0a07 */
[----:B------:R-:W-:Y:S01]  /*0340*/  IMAD.MOV.U32 R0, RZ, RZ, R10 ;  /* 0x000000ffff007224 */ /* 0x000fe200078e000a */
[----:B------:R-:W-:-:S03]  /*0350*/  IABS R10, R4 ;  /* 0x00000004000a7213 */ /* 0x000fc60000000000 */
[----:B------:R-:W-:Y:S02]  /*0360*/  IMAD R3, R0, R9, RZ ;  /* 0x0000000900037224 */ /* 0x000fe400078e02ff */
[----:B------:R-:W-:Y:S02]  /*0370*/  IMAD.MOV.U32 R0, RZ, RZ, R8 ;  /* 0x000000ffff007224 */ /* 0x000fe400078e0008 */
[----:B------:R-:W-:-:S04]  /*0380*/  IMAD.HI.U32 R7, R7, R3, R6 ;  /* 0x0000000307077227 */ /* 0x000fc800078e0006 */
[----:B------:R-:W-:Y:S02]  /*0390*/  IMAD.MOV R3, RZ, RZ, -R10 ;  /* 0x000000ffff037224 */ /* 0x000fe400078e0a0a */
[----:B------:R-:W-:-:S04]  /*03a0*/  IMAD.HI.U32 R7, R7, R0, RZ ;  /* 0x0000000007077227 */ /* 0x000fc800078e00ff */
[----:B------:R-:W-:Y:S02]  /*03b0*/  IMAD R0, R7, R3, R0 ;  /* 0x0000000307007224 */ /* 0x000fe400078e0200 */
[----:B------:R-:W-:-:S03]  /*03c0*/  IMAD.MOV.U32 R6, RZ, RZ, 0x3f ;  /* 0x0000003fff067424 */ /* 0x000fc600078e00ff */
[----:B------:R-:W-:Y:S02]  /*03d0*/  ISETP.GT.U32.AND P1, PT, R9, R0, PT ;  /* 0x000000000900720c */ /* 0x000fe40003f24070 */
[----:B------:R-:W-:-:S11]  /*03e0*/  IADD3 R6, R6, c[0x0][0x180], RZ ;  /* 0x0000600006067a10 */ /* 0x000fd60007ffe0ff */
[----:B------:R-:W-:Y:S01]  /*03f0*/  @!P1 IMAD.IADD R0, R0, 0x1, -R9 ;  /* 0x0000000100009824 */ /* 0x000fe200078e0a09 */
[----:B------:R-:W-:Y:S02]  /*0400*/  @!P1 IADD3 R7, R7, 0x1, RZ ;  /* 0x0000000107079810 */ /* 0x000fe40007ffe0ff */
[----:B------:R-:W-:Y:S02]  /*0410*/  ISETP.NE.AND P1, PT, R4, RZ, PT ;  /* 0x000000ff0400720c */ /* 0x000fe40003f25270 */
[----:B------:R-:W-:Y:S02]  /*0420*/  ISETP.GE.U32.AND P0, PT, R0, R9, PT ;  /* 0x000000090000720c */ /* 0x000fe40003f06070 */
[----:B------:R-:W-:-:S04]  /*0430*/  LOP3.LUT R0, R11, R4, RZ, 0x3c, !PT ;  /* 0x000000040b007212 */ /* 0x000fc800078e3cff */
[----:B------:R-:W-:-:S07]  /*0440*/  ISETP.GE.AND P2, PT, R0, RZ, PT ;  /* 0x000000ff0000720c */ /* 0x000fce0003f46270 */
[----:B------:R-:W-:Y:S02]  /*0450*/  @P0 IADD3 R7, R7, 0x1, RZ ;  /* 0x0000000107070810 */ /* 0x000fe40007ffe0ff */
[----:B------:R-:W-:-:S04]  /*0460*/  ISETP.GT.AND P0, PT, R6, 0x3f, PT ;  /* 0x0000003f0600780c */ /* 0x000fc80003f04270 */
[----:B------:R-:W-:Y:S01]  /*0470*/  @!P2 IMAD.MOV R7, RZ, RZ, -R7 ;  /* 0x000000ffff07a224 */ /* 0x000fe200078e0a07 */
[----:B------:R-:W-:-:S05]  /*0480*/  @!P1 LOP3.LUT R7, RZ, R4, RZ, 0x33, !PT ;  /* 0x00000004ff079212 */ /* 0x000fca00078e33ff */
[----:B------:R-:W-:Y:S02]  /*0490*/  IMAD.MOV R3, RZ, RZ, -R7 ;  /* 0x000000ffff037224 */ /* 0x000fe400078e0a07 */
[----:B------:R-:W-:Y:S02]  /*04a0*/  IMAD.SHL.U32 R28, R7, 0x200, RZ ;  /* 0x00000200071c7824 */ /* 0x000fe400078e00ff */
[----:B------:R-:W-:-:S04]  /*04b0*/  IMAD R3, R4, R3, R11 ;  /* 0x0000000304037224 */ /* 0x000fc800078e020b */
[----:B------:R-:W-:-:S04]  /*04c0*/  IMAD.IADD R3, R2, 0x1, R3 ;  /* 0x0000000102037824 */ /* 0x000fc800078e0203 */
[----:B------:R-:W-:-:S05]  /*04d0*/  IMAD R0, R3, 0x80, R12 ;  /* 0x0000008003007824 */ /* 0x000fca00078e020c */
[----:B------:R0:W-:Y:S01]  /*04e0*/  STL [R1+0x179c], R0 ;  /* 0x00179c0001007387 */ /* 0x0001e20000100800 */
[----:B------:R-:W-:Y:S05]  /*04f0*/  @P0 BRA `(.L_x_0) ;  /* 0x00000f7000000947 */ /* 0x000fea0003800000 */
[----:B0-----:R-:W-:Y:S01]  /*0500*/  IMAD.SHL.U32 R0, R29, 0x20, RZ ;  /* 0x000000201d007824 */ /* 0x001fe200078e00ff */
[----:B------:R-:W-:Y:S01]  /*0510*/  CS2R R24, SRZ ;  /* 0x0000000000187805 */ /* 0x000fe2000001ff00 */
[----:B------:R-:W-:Y:S01]  /*0520*/  CS2R R26, SRZ ;  /* 0x00000000001a7805 */ /* 0x000fe2000001ff00 */
[----:B------:R-:W-:Y:S01]  /*0530*/  CS2R R20, SRZ ;  /* 0x0000000000147805 */ /* 0x000fe2000001ff00 */
[----:B------:R-:W-:Y:S01]  /*0540*/  CS2R R22, SRZ ;  /* 0x0000000000167805 */ /* 0x000fe2000001ff00 */
[----:B------:R0:W-:Y:S01]  /*0550*/  STL [R1+0x17a0], R0 ;  /* 0x0017a00001007387 */ /* 0x0001e20000100800 */
[----:B------:R-:W-:Y:S01]  /*0560*/  CS2R R16, SRZ ;  /* 0x0000000000107805 */ /* 0x000fe2000001ff00 */
[----:B------:R-:W-:Y:S01]  /*0570*/  CS2R R18, SRZ ;  /* 0x0000000000127805 */ /* 0x000fe2000001ff00 */
[----:B------:R-:W-:Y:S01]  /*0580*/  CS2R R12, SRZ ;  /* 0x00000000000c7805 */ /* 0x000fe2000001ff00 */
[----:B------:R0:W-:Y:S01]  /*0590*/  STL [R1], RZ ;  /* 0x000000ff01007387 */ /* 0x0001e20000100800 */
[----:B------:R-:W-:Y:S01]  /*05a0*/  CS2R R14, SRZ ;  /* 0x00000000000e7805 */ /* 0x000fe2000001ff00 */
[----:B------:R-:W-:Y:S01]  /*05b0*/  CS2R R8, SRZ ;  /* 0x0000000000087805 */ /* 0x000fe2000001ff00 */
[----:B------:R-:W-:Y:S01]  /*05c0*/  CS2R R10, SRZ ;  /* 0x00000000000a7805 */ /* 0x000fe2000001ff00 */
[----:B------:R0:W-:Y:S01]  /*05d0*/  STL [R1+0x4], RZ ;  /* 0x000004ff01007387 */ /* 0x0001e20000100800 */
[----:B------:R-:W-:Y:S01]  /*05e0*/  CS2R R4, SRZ ;  /* 0x0000000000047805 */ /* 0x000fe2000001ff00 */
[----:B------:R-:W-:-:S02]  /*05f0*/  CS2R R6, SRZ ;  /* 0x0000000000067805 */ /* 0x000fc4000001ff00 */
[----:B------:R0:W-:Y:S04]  /*0600*/  STL [R1+0x8], RZ ;  /* 0x000008ff01007387 */ /* 0x0001e80000100800 */
        /* <DEDUP_REMOVED lines=228> */
[----:B------:R0:W-:Y:S01]  /*1450*/  STL [R1+0x98c], RZ ;  /* 0x00098cff01007387 */ /* 0x0001e20000100800 */
[----:B------:R-:W-:Y:S05]  /*1460*/  BRA `(.L_x_1) ;  /* 0x00055cc000007947 */ /* 0x000fea0003800000 */
.L_x_0:
[----:B------:R-:W-:Y:S01]  /*1470*/  IABS R3, c[0x0][0x178] ;  /* 0x00005e0000037a13 */ /* 0x000fe20000000000 */
[----:B------:R-:W-:Y:S01]  /*1480*/  IMAD.MOV.U32 R11, RZ, RZ, R0 ;  /* 0x000000ffff0b7224 */ /* 0x000fe200078e0000 */
[----:B------:R-:W-:-:S02]  /*1490*/  IABS R21, c[0x0][0x17c] ;  /* 0x00005f0000157a13 */ /* 0x000fc40000000000 */
[----:B------:R-:W1:Y:S01]  /*14a0*/  I2F.RP R2, R3 ;  /* 0x0000000300027306 */ /* 0x000e620000209400 */
[----:B------:R-:W-:Y:S02]  /*14b0*/  SHF.R.S32.HI R9, RZ, 0x1f, R6 ;  /* 0x0000001fff097819 */ /* 0x000fe40000011406 */
[----:B0-----:R-:W-:Y:S02]  /*14c0*/  LOP3.LUT R0, R29, 0x7, RZ, 0xc0, !PT ;  /* 0x000000071d007812 */ /* 0x001fe400078ec0ff */
[----:B------:R-:W-:-:S03]  /*14d0*/  SHF.R.U32.HI R19, RZ, 0x6, R29 ;  /* 0x00000006ff137819 */ /* 0x000fc6000001161d */
[----:B------:R-:W0:Y:S01]  /*14e0*/  I2F.RP R8, R21 ;  /* 0x0000001500087306 */ /* 0x000e220000209400 */
[----:B------:R-:W-:-:S04]  /*14f0*/  SGXT.U32 R19, R19, 0x1 ;  /* 0x000000011313781a */ /* 0x000fc80000000000 */
[----:B------:R-:W-:-:S03]  /*1500*/  LOP3.LUT R19, R28, R19, RZ, 0xfc, !PT ;  /* 0x000000131c137212 */ /* 0x000fc600078efcff */
[----:B-1----:R-:W1:Y:S01]  /*1510*/  MUFU.RCP R2, R2 ;  /* 0x0000000200027308 */ /* 0x002e620000001000 */
[C---:B------:R-:W-:Y:S02]  /*1520*/  LOP3.LUT R13, R19.reuse, 0x1fe, RZ, 0xfc, !PT ;  /* 0x000001fe130d7812 */ /* 0x040fe400078efcff */
[----:B------:R-:W-:Y:S02]  /*1530*/  LOP3.LUT R16, R19, 0x1f4, RZ, 0xfc, !PT ;  /* 0x000001f413107812 */ /* 0x000fe400078efcff */
[----:B------:R-:W-:Y:S02]  /*1540*/  IABS R12, R13 ;  /* 0x0000000d000c7213 */ /* 0x000fe40000000000 */
[----:B------:R-:W-:Y:S01]  /*1550*/  ISETP.GE.AND P2, PT, R13, RZ, PT ;  /* 0x000000ff0d00720c */ /* 0x000fe20003f46270 */
[----:B0-----:R-:W0:Y:S01]  /*1560*/  MUFU.RCP R8, R8 ;  /* 0x0000000800087308 */ /* 0x001e220000001000 */
[----:B------:R-:W-:Y:S02]  /*1570*/  IABS R13, R16 ;  /* 0x00000010000d7213 */ /* 0x000fe40000000000 */
[----:B-1----:R-:W-:-:S02]  /*1580*/  IADD3 R7, R2, 0xffffffe, RZ ;  /* 0x0ffffffe02077810 */ /* 0x002fc40007ffe0ff */
[----:B------:R-:W-:Y:S01]  /*1590*/  LEA.HI R2, R9, R6, RZ, 0x6 ;  /* 0x0000000609027211 */ /* 0x000fe200078f30ff */
[----:B------:R-:W-:Y:S02]  /*15a0*/  IMAD.SHL.U32 R9, R29, 0x2, RZ ;  /* 0x000000021d097824 */ /* 0x000fe400078e00ff */
[----:B------:R-:W-:Y:S01]  /*15b0*/  IMAD R6, R0, 0x110, RZ ;  /* 0x0000011000067824 */ /* 0x000fe200078e02ff */
[----:B------:R-:W1:Y:S01]  /*15c0*/  F2I.FTZ.U32.TRUNC.NTZ R7, R7 ;  /* 0x0000000700077305 */ /* 0x000e62000021f000 */
[----:B------:R2:W-:Y:S01]  /*15d0*/  STL [R1+0x594], R2 ;  /* 0x0005940201007387 */ /* 0x0005e20000100800 */
[----:B0-----:R-:W-:Y:S02]  /*15e0*/  IADD3 R4, R8, 0xffffffe, RZ ;  /* 0x0ffffffe08047810 */ /* 0x001fe40007ffe0ff */
[----:B------:R-:W-:Y:S01]  /*15f0*/  LOP3.LUT R10, R6, 0x10, R9, 0x78, !PT ;  /* 0x00000010060a7812 */ /* 0x000fe200078e7809 */
[----:B------:R-:W-:-:S03]  /*1600*/  IMAD.MOV.U32 R6, RZ, RZ, RZ ;  /* 0x000000ffff067224 */ /* 0x000fc600078e00ff */
[----:B------:R-:W0:Y:S01]  /*1610*/  F2I.FTZ.U32.TRUNC.NTZ R5, R4 ;  /* 0x0000000400057305 */ /* 0x000e22000021f000 */
[----:B------:R3:W-:Y:S01]  /*1620*/  STL [R1+0x3cc], R10 ;  /* 0x0003cc0a01007387 */ /* 0x0007e20000100800 */
[----:B--2---:R-:W-:-:S03]  /*1630*/  IMAD.SHL.U32 R2, R0, 0x10, RZ ;  /* 0x0000001000027824 */ /* 0x004fc600078e00ff */
[----:B------:R-:W-:Y:S01]  /*1640*/  STL [R1+0x17a4], R28 ;  /* 0x0017a41c01007387 */ /* 0x000fe20000100800 */
[----:B-1----:R-:W-:Y:S01]  /*1650*/  IMAD.MOV R8, RZ, RZ, -R7 ;  /* 0x000000ffff087224 */ /* 0x002fe200078e0a07 */
[----:B------:R-:W-:-:S03]  /*1660*/  LOP3.LUT R2, R2, 0x30, R9, 0x78, !PT ;  /* 0x0000003002027812 */ /* 0x000fc600078e7809 */
[----:B------:R-:W-:Y:S01]  /*1670*/  IMAD R9, R8, R3, RZ ;  /* 0x0000000308097224 */ /* 0x000fe200078e02ff */
[----:B------:R-:W-:Y:S01]  /*1680*/  LOP3.LUT R8, R29, 0x3f, RZ, 0xc0, !PT ;  /* 0x0000003f1d087812 */ /* 0x000fe200078ec0ff */
[----:B0-----:R-:W-:Y:S02]  /*1690*/  IMAD.MOV R4, RZ, RZ, -R5 ;  /* 0x000000ffff047224 */ /* 0x001fe400078e0a05 */
[----:B------:R-:W-:Y:S01]  /*16a0*/  IMAD.HI.U32 R7, R7, R9, R6 ;  /* 0x0000000907077227 */ /* 0x000fe200078e0006 */
[----:B------:R-:W-:Y:S02]  /*16b0*/  IABS R6, R11 ;  /* 0x0000000b00067213 */ /* 0x000fe40000000000 */
[----:B------:R-:W-:Y:S01]  /*16c0*/  LOP3.LUT R11, R19, 0x1fc, RZ, 0xfc, !PT ;  /* 0x000001fc130b7812 */ /* 0x000fe200078efcff */
[----:B------:R-:W-:Y:S02]  /*16d0*/  IMAD R23, R4, R21, RZ ;  /* 0x0000001504177224 */ /* 0x000fe400078e02ff */
[----:B------:R-:W-:Y:S01]  /*16e0*/  IMAD.MOV.U32 R4, RZ, RZ, RZ ;  /* 0x000000ffff047224 */ /* 0x000fe200078e00ff */
[----:B------:R-:W-:Y:S01]  /*16f0*/  ISETP.GE.AND P0, PT, R11, RZ, PT ;  /* 0x000000ff0b00720c */ /* 0x000fe20003f06270 */
[----:B------:R-:W-:-:S02]  /*1700*/  IMAD.SHL.U32 R9, R29, 0x20, RZ ;  /* 0x000000201d097824 */ /* 0x000fc400078e00ff */
[----:B------:R-:W-:Y:S01]  /*1710*/  IMAD.HI.U32 R23, R5, R23, R4 ;  /* 0x0000001705177227 */ /* 0x000fe200078e0004 */
[----:B------:R-:W-:Y:S02]  /*1720*/  SHF.R.S32.HI R5, RZ, 0x6, R29 ;  /* 0x00000006ff057819 */ /* 0x000fe4000001141d */
[----:B------:R0:W-:Y:S01]  /*1730*/  STL [R1+0x17a0], R9 ;  /* 0x0017a00901007387 */ /* 0x0001e20000100800 */
[----:B---3--:R-:W-:Y:S01]  /*1740*/  IMAD.SHL.U32 R10, R8, 0x2, RZ ;  /* 0x00000002080a7824 */ /* 0x008fe200078e00ff */
[----:B------:R-:W-:Y:S01]  /*1750*/  SGXT R5, R5, 0x1 ;  /* 0x000000010505781a */ /* 0x000fe20000000200 */
[----:B------:R-:W-:Y:S01]  /*1760*/  IMAD.HI.U32 R7, R7, R6, RZ ;  /* 0x0000000607077227 */ /* 0x000fe200078e00ff */
[----:B------:R-:W-:Y:S02]  /*1770*/  IABS R4, R11 ;  /* 0x0000000b00047213 */ /* 0x000fe40000000000 */
[----:B------:R-:W-:Y:S01]  /*1780*/  LOP3.LUT R11, R19, 0x1f6, RZ, 0xfc, !PT ;  /* 0x000001f6130b7812 */ /* 0x000fe200078efcff */
[----:B------:R-:W-:Y:S01]  /*1790*/  IMAD.HI.U32 R8, R23, R12, RZ ;  /* 0x0000000c17087227 */ /* 0x000fe200078e00ff */
[----:B0-----:R-:W-:-:S03]  /*17a0*/  LOP3.LUT R9, R9, 0xc00, RZ, 0xc0, !PT ;  /* 0x00000c0009097812 */ /* 0x001fc600078ec0ff */
[----:B------:R-:W-:Y:S02]  /*17b0*/  IMAD.MOV R7, RZ, RZ, -R7 ;  /* 0x000000ffff077224 */ /* 0x000fe400078e0a07 */
[----:B------:R-:W-:Y:S02]  /*17c0*/  IMAD.MOV R8, RZ, RZ, -R8 ;  /* 0x000000ffff087224 */ /* 0x000fe400078e0a08 */
[----:B------:R-:W-:Y:S01]  /*17d0*/  IMAD R9, R0, 0x80, R9 ;  /* 0x0000008000097824 */ /* 0x000fe200078e0209 */
[----:B------:R-:W-:Y:S01]  /*17e0*/  LOP3.LUT R0, R10, 0x90, R5, 0x78, !PT ;  /* 0x000000900a007812 */ /* 0x000fe200078e7805 */
[----:B------:R-:W-:Y:S01]  /*17f0*/  IMAD R12, R21, R8, R12 ;  /* 0x00000008150c7224 */ /* 0x000fe200078e020c */
[----:B------:R-:W-:Y:S01]  /*1800*/  IABS R8, R11 ;  /* 0x0000000b00087213 */ /* 0x000fe20000000000 */
[----:B------:R-:W-:Y:S02]  /*1810*/  IMAD.IADD R2, R9, 0x1, R2 ;  /* 0x0000000109027824 */ /* 0x000fe400078e0202 */
[----:B------:R0:W-:Y:S01]  /*1820*/  STL [R1+0x17a8], R0 ;  /* 0x0017a80001007387 */ /* 0x0001e20000100800 */
[----:B------:R-:W-:Y:S01]  /*1830*/  ISETP.GT.U32.AND P5, PT, R21, R12, PT ;  /* 0x0000000c1500720c */ /* 0x000fe20003fa4070 */
[----:B------:R-:W-:-:S02]  /*1840*/  IMAD.HI.U32 R5, R23, R4, RZ ;  /* 0x0000000417057227 */ /* 0x000fc400078e00ff */
[----:B------:R1:W-:Y:S02]  /*1850*/  STL [R1+0xd54], R2 ;  /* 0x000d540201007387 */ /* 0x0003e40000100800 */
[----:B0-----:R-:W-:Y:S02]  /*1860*/  IMAD R0, R3, R7, R6 ;  /* 0x0000000703007224 */ /* 0x001fe400078e0206 */
[----:B------:R-:W-:-:S03]  /*1870*/  IMAD.HI.U32 R7, R23, R8, RZ ;  /* 0x0000000817077227 */ /* 0x000fc600078e00ff */
[----:B------:R-:W-:Y:S01]  /*1880*/  ISETP.GT.U32.AND P4, PT, R3, R0, PT ;  /* 0x000000000300720c */ /* 0x000fe20003f84070 */
[----:B-1----:R-:W-:Y:S01]  /*1890*/  IMAD.MOV R2, RZ, RZ, -R5 ;  /* 0x000000ffff027224 */ /* 0x002fe200078e0a05 */
[----:B------:R-:W-:Y:S01]  /*18a0*/  LOP3.LUT R5, R19, 0x1fa, RZ, 0xfc, !PT ;  /* 0x000001fa13057812 */ /* 0x000fe200078efcff */
[----:B------:R-:W-:Y:S02]  /*18b0*/  @!P5 IMAD.IADD R12, R12, 0x1, -R21 ;  /* 0x000000010c0cd824 */ /* 0x000fe400078e0a15 */
[----:B------:R-:W-:Y:S01]  /*18c0*/  IMAD R2, R21, R2, R4 ;  /* 0x0000000215027224 */ /* 0x000fe200078e0204 */
[----:B------:R-:W-:Y:S01]  /*18d0*/  LOP3.LUT R4, R19, 0x1f8, RZ, 0xfc, !PT ;  /* 0x000001f813047812 */ /* 0x000fe200078efcff */
[----:B------:R-:W-:Y:S01]  /*18e0*/  IMAD.MOV R7, RZ, RZ, -R7 ;  /* 0x000000ffff077224 */ /* 0x000fe200078e0a07 */
[----:B------:R-:W-:Y:S02]  /*18f0*/  IABS R10, R5 ;  /* 0x00000005000a7213 */ /* 0x000fe40000000000 */
[----:B------:R-:W-:Y:S01]  /*1900*/  ISETP.GE.AND P1, PT, R4, RZ, PT ;  /* 0x000000ff0400720c */ /* 0x000fe20003f26270 */
[----:B------:R-:W-:Y:S01]  /*1910*/  IMAD R8, R21, R7, R8 ;  /* 0x0000000715087224 */ /* 0x000fe200078e0208 */
[----:B------:R-:W-:Y:S01]  /*1920*/  IABS R6, R4 ;  /* 0x0000000400067213 */ /* 0x000fe20000000000 */
[----:B------:R-:W-:Y:S01]  /*1930*/  @!P4 IMAD.IADD R0, R0, 0x1, -R3 ;  /* 0x000000010000c824 */ /* 0x000fe200078e0a03 */
[----:B------:R-:W-:Y:S01]  /*1940*/  ISETP.GE.AND P3, PT, R5, RZ, PT ;  /* 0x000000ff0500720c */ /* 0x000fe20003f66270 */
[----:B------:R-:W-:Y:S01]  /*1950*/  IMAD.HI.U32 R4, R23, R10, RZ ;  /* 0x0000000a17047227 */ /* 0x000fe200078e00ff */
[----:B------:R-:W-:-:S02]  /*1960*/  ISETP.GT.U32.AND P6, PT, R21, R12, PT ;  /* 0x0000000c1500720c */ /* 0x000fc40003fc4070 */
[----:B------:R-:W-:Y:S01]  /*1970*/  ISETP.GT.U32.AND P4, PT, R3, R0, PT ;  /* 0x000000000300720c */ /* 0x000fe20003f84070 */
[----:B------:R-:W-:Y:S01]  /*1980*/  IMAD.HI.U32 R5, R23, R6, RZ ;  /* 0x0000000617057227 */ /* 0x000fe200078e00ff */
[----:B------:R-:W-:Y:S02]  /*1990*/  ISETP.GT.U32.AND P5, PT, R21, R2, PT ;  /* 0x000000021500720c */ /* 0x000fe40003fa4070 */
[----:B------:R-:W-:Y:S01]  /*19a0*/  LOP3.LUT R7, R19, 0x1f0, RZ, 0xfc, !PT ;  /* 0x000001f013077812 */ /* 0x000fe200078efcff */
[----:B------:R-:W-:Y:S02]  /*19b0*/  IMAD.MOV R9, RZ, RZ, -R4 ;  /* 0x000000ffff097224 */ /* 0x000fe400078e0a04 */
[----:B------:R-:W-:Y:S01]  /*19c0*/  IMAD.MOV R5, RZ, RZ, -R5 ;  /* 0x000000ffff057224 */ /* 0x000fe200078e0a05 */
[----:B------:R-:W-:Y:S01]  /*19d0*/  IABS R15, R7 ;  /* 0x00000007000f7213 */ /* 0x000fe20000000000 */
[C---:B------:R-:W-:Y:S02]  /*19e0*/  IMAD R10, R21.reuse, R9, R10 ;  /* 0x00000009150a7224 */ /* 0x040fe400078e020a */
[----:B------:R-:W-:-:S02]  /*19f0*/  IMAD R9, R21, R5, R6 ;  /* 0x0000000515097224 */ /* 0x000fc400078e0206 */
[----:B------:R-:W-:Y:S01]  /*1a00*/  @!P4 IMAD.IADD R0, R0, 0x1, -R3 ;  /* 0x000000010000c824 */ /* 0x000fe200078e0a03 */
[C---:B------:R-:W-:Y:S01]  /*1a10*/  ISETP.GT.U32.AND P4, PT, R21.reuse, R10, PT ;  /* 0x0000000a1500720c */ /* 0x040fe20003f84070 */
[--C-:B------:R-:W-:Y:S01]  /*1a20*/  @!P6 IMAD.IADD R12, R12, 0x1, -R21.reuse ;  /* 0x000000010c0ce824 */ /* 0x100fe200078e0a15 */
[C---:B------:R-:W-:Y:S01]  /*1a30*/  ISETP.GT.U32.AND P6, PT, R21.reuse, R9, PT ;  /* 0x000000091500720c */ /* 0x040fe20003fc4070 */
[----:B------:R-:W-:Y:S01]  /*1a40*/  @!P5 IMAD.IADD R2, R2, 0x1, -R21 ;  /* 0x000000010202d824 */ /* 0x000fe200078e0a15 */
[----:B------:R-:W-:Y:S01]  /*1a50*/  ISETP.GT.U32.AND P5, PT, R21, R8, PT ;  /* 0x000000081500720c */ /* 0x000fe20003fa4070 */
[----:B------:R-:W-:Y:S01]  /*1a60*/  IMAD.MOV.U32 R4, RZ, RZ, R13 ;  /* 0x000000ffff047224 */ /* 0x000fe200078e000d */
[----:B------:R-:W-:Y:S01]  /*1a70*/  LOP3.LUT R13, R19, 0x1f2, RZ, 0xfc, !PT ;  /* 0x000001f2130d7812 */ /* 0x000fe200078efcff */
[----:B------:R0:W-:Y:S02]  /*1a80*/  STL [R1+0x590], R0 ;  /* 0x0005900001007387 */ /* 0x0001e40000100800 */
[----:B------:R-:W-:Y:S01]  /*1a90*/  IMAD.HI.U32 R3, R23, R4, RZ ;  /* 0x0000000417037227 */ /* 0x000fe200078e00ff */
[----:B------:R-:W-:-:S03]  /*1aa0*/  IABS R6, R13 ;  /* 0x0000000d00067213 */ /* 0x000fc60000000000 */
[--C-:B------:R-:W-:Y:S01]  /*1ab0*/  @!P4 IMAD.IADD R10, R10, 0x1, -R21.reuse ;  /* 0x000000010a0ac824 */ /* 0x100fe200078e0a15 */
[----:B------:R-:W-:Y:S01]  /*1ac0*/  ISETP.GT.U32.AND P4, PT, R21, R2, PT ;  /* 0x000000021500720c */ /* 0x000fe20003f84070 */
[----:B------:R-:W-:Y:S02]  /*1ad0*/  @!P6 IMAD.IADD R9, R9, 0x1, -R21 ;  /* 0x000000010909e824 */ /* 0x000fe400078e0a15 */
[----:B------:R-:W-:Y:S01]  /*1ae0*/  IMAD.MOV R3, RZ, RZ, -R3 ;  /* 0x000000ffff037224 */ /* 0x000fe200078e0a03 */
[C---:B------:R-:W-:Y:S01]  /*1af0*/  ISETP.GT.U32.AND P6, PT, R21.reuse, R10, PT ;  /* 0x0000000a1500720c */ /* 0x040fe20003fc4070 */
[----:B------:R-:W-:Y:S01]  /*1b00*/  @!P5 IMAD.IADD R8, R8, 0x1, -R21 ;  /* 0x000000010808d824 */ /* 0x000fe200078e0a15 */
[C---:B------:R-:W-:Y:S01]  /*1b10*/  ISETP.GT.U32.AND P5, PT, R21.reuse, R9, PT ;  /* 0x000000091500720c */ /* 0x040fe20003fa4070 */
[----:B------:R-:W-:Y:S01]  /*1b20*/  IMAD R5, R21, R3, R4 ;  /* 0x0000000315057224 */ /* 0x000fe200078e0204 */
[----:B------:R-:W-:Y:S01]  /*1b30*/  LOP3.LUT R4, R19, 0x1ee, RZ, 0xfc, !PT ;  /* 0x000001ee13047812 */ /* 0x000fe200078efcff */
[----:B------:R-:W-:-:S03]  /*1b40*/  IMAD.HI.U32 R3, R23, R6, RZ ;  /* 0x0000000617037227 */ /* 0x000fc600078e00ff */
[----:B------:R-:W-:Y:S01]  /*1b50*/  IABS R14, R4 ;  /* 0x00000004000e7213 */ /* 0x000fe20000000000 */
[----:B0-----:R-:W-:Y:S02]  /*1b60*/  IMAD.MOV.U32 R0, RZ, RZ, R12 ;  /* 0x000000ffff007224 */ /* 0x001fe400078e000c */
[----:B------:R-:W-:Y:S02]  /*1b70*/  IMAD.MOV R3, RZ, RZ, -R3 ;  /* 0x000000ffff037224 */ /* 0x000fe400078e0a03 */
[--C-:B------:R-:W-:Y:S01]  /*1b80*/  @!P6 IMAD.IADD R10, R10, 0x1, -R21.reuse ;  /* 0x000000010a0ae824 */ /* 0x100fe200078e0a15 */
[----:B------:R-:W-:Y:S01]  /*1b90*/  ISETP.GE.AND P6, PT, R11, RZ, PT ;  /* 0x000000ff0b00720c */ /* 0x000fe20003fc6270 */
[----:B------:R-:W-:Y:S01]  /*1ba0*/  @!P2 IMAD.MOV R0, RZ, RZ, -R0 ;  /* 0x000000ffff00a224 */ /* 0x000fe200078e0a00 */
[C---:B------:R-:W-:Y:S01]  /*1bb0*/  ISETP.GT.U32.AND P2, PT, R21.reuse, R8, PT ;  /* 0x000000081500720c */ /* 0x040fe20003f44070 */
[----:B------:R-:W-:Y:S01]  /*1bc0*/  IMAD R11, R21, R3, R6 ;  /* 0x00000003150b7224 */ /* 0x000fe200078e0206 */
[----:B------:R-:W-:Y:S01]  /*1bd0*/  LOP3.LUT R6, R19, 0x1ec, RZ, 0xfc, !PT ;  /* 0x000001ec13067812 */ /* 0x000fe200078efcff */
[--C-:B------:R-:W-:Y:S01]  /*1be0*/  @!P4 IMAD.IADD R2, R2, 0x1, -R21.reuse ;  /* 0x000000010202c824 */ /* 0x100fe200078e0a15 */
[----:B------:R-:W-:Y:S01]  /*1bf0*/  ISETP.GT.U32.AND P4, PT, R21, R5, PT ;  /* 0x000000051500720c */ /* 0x000fe20003f84070 */
[----:B------:R-:W-:Y:S01]  /*1c00*/  @!P5 IMAD.IADD R9, R9, 0x1, -R21 ;  /* 0x000000010909d824 */ /* 0x000fe200078e0a15 */
[----:B------:R-:W-:Y:S01]  /*1c10*/  ISETP.GT.U32.AND P5, PT, R21, R11, PT ;  /* 0x0000000b1500720c */ /* 0x000fe20003fa4070 */
[----:B------:R0:W-:Y:S01]  /*1c20*/  STL [R1+0x98], R0 ;  /* 0x0000980001007387 */ /* 0x0001e20000100800 */
[----:B------:R-:W-:-:S02]  /*1c30*/  IMAD.MOV.U32 R17, RZ, RZ, R2 ;  /* 0x000000ffff117224 */ /* 0x000fc400078e0002 */
[----:B------:R-:W-:-:S04]  /*1c40*/  IMAD.HI.U32 R3, R23, R14, RZ ;  /* 0x0000000e17037227 */ /* 0x000fc800078e00ff */
[----:B------:R-:W-:Y:S01]  /*1c50*/  @!P2 IMAD.IADD R8, R8, 0x1, -R21 ;  /* 0x000000010808a824 */ /* 0x000fe200078e0a15 */
[----:B------:R-:W-:Y:S01]  /*1c60*/  ISETP.GE.AND P2, PT, R16, RZ, PT ;  /* 0x000000ff1000720c */ /* 0x000fe20003f46270 */
[----:B------:R-:W-:Y:S01]  /*1c70*/  @!P0 IMAD.MOV R17, RZ, RZ, -R17 ;  /* 0x000000ffff118224 */ /* 0x000fe200078e0a11 */
[----:B------:R-:W-:Y:S01]  /*1c80*/  IABS R16, R6 ;  /* 0x0000000600107213 */ /* 0x000fe20000000000 */
[----:B0-----:R-:W-:Y:S02]  /*1c90*/  IMAD.MOV.U32 R0, RZ, RZ, R10 ;  /* 0x000000ffff007224 */ /* 0x001fe400078e000a */
[--C-:B------:R-:W-:Y:S01]  /*1ca0*/  @!P4 IMAD.IADD R5, R5, 0x1, -R21.reuse ;  /* 0x000000010505c824 */ /* 0x100fe200078e0a15 */
[----:B------:R-:W-:Y:S01]  /*1cb0*/  ISETP.GE.AND P4, PT, R13, RZ, PT ;  /* 0x000000ff0d00720c */ /* 0x000fe20003f86270 */
[----:B------:R-:W-:Y:S01]  /*1cc0*/  @!P5 IMAD.IADD R11, R11, 0x1, -R21 ;  /* 0x000000010b0bd824 */ /* 0x000fe200078e0a15 */
[----:B------:R-:W-:Y:S01]  /*1cd0*/  STL [R1+0x78], R17 ;  /* 0x0000781101007387 */ /* 0x000fe20000100800 */
[----:B------:R-:W-:Y:S01]  /*1ce0*/  IMAD.MOV.U32 R13, RZ, RZ, R16 ;  /* 0x000000ffff0d7224 */ /* 0x000fe200078e0010 */
[C---:B------:R-:W-:Y:S01]  /*1cf0*/  ISETP.GT.U32.AND P0, PT, R21.reuse, R5, PT ;  /* 0x000000051500720c */ /* 0x040fe20003f04070 */
[----:B------:R-:W-:Y:S01]  /*1d00*/  @!P3 IMAD.MOV R0, RZ, RZ, -R0 ;  /* 0x000000ffff00b224 */ /* 0x000fe200078e0a00 */
[----:B------:R-:W-:Y:S01]  /*1d10*/  ISETP.GT.U32.AND P5, PT, R21, R11, PT ;  /* 0x0000000b1500720c */ /* 0x000fe20003fa4070 */
[----:B------:R-:W-:-:S02]  /*1d20*/  IMAD.MOV R3, RZ, RZ, -R3 ;  /* 0x000000ffff037224 */ /* 0x000fc400078e0a03 */
[----:B------:R-:W-:Y:S01]  /*1d30*/  IMAD.HI.U32 R2, R23, R13, RZ ;  /* 0x0000000d17027227 */ /* 0x000fe200078e00ff */
[----:B------:R0:W-:Y:S03]  /*1d40*/  STL [R1+0x70], R0 ;  /* 0x0000700001007387 */ /* 0x0001e60000100800 */
[----:B------:R-:W-:Y:S01]  /*1d50*/  IMAD R14, R21, R3, R14 ;  /* 0x00000003150e7224 */ /* 0x000fe200078e020e */
[----:B------:R-:W-:Y:S01]  /*1d60*/  LOP3.LUT R3, R19, 0x1ea, RZ, 0xfc, !PT ;  /* 0x000001ea13037812 */ /* 0x000fe200078efcff */
[----:B------:R-:W-:Y:S02]  /*1d70*/  IMAD.MOV R2, RZ, RZ, -R2 ;  /* 0x000000ffff027224 */ /* 0x000fe400078e0a02 */
[----:B------:R-:W-:Y:S01]  /*1d80*/  IMAD.HI.U32 R12, R23, R15, RZ ;  /* 0x0000000f170c7227 */ /* 0x000fe200078e00ff */
[----:B------:R-:W-:-:S03]  /*1d90*/  IABS R10, R3 ;  /* 0x00000003000a7213 */ /* 0x000fc60000000000 */
[----:B0-----:R-:W-:Y:S02]  /*1da0*/  IMAD.MOV.U32 R0, RZ, RZ, R8 ;  /* 0x000000ffff007224 */ /* 0x001fe400078e0008 */
[----:B------:R-:W-:Y:S01]  /*1db0*/  IMAD R13, R21, R2, R13 ;  /* 0x00000002150d7224 */ /* 0x000fe200078e020d */
[----:B------:R-:W-:Y:S01]  /*1dc0*/  LOP3.LUT R2, R19, 0x1e4, RZ, 0xfc, !PT ;  /* 0x000001e413027812 */ /* 0x000fe200078efcff */
[----:B------:R-:W-:Y:S01]  /*1dd0*/  @!P6 IMAD.MOV R0, RZ, RZ, -R0 ;  /* 0x000000ffff00e224 */ /* 0x000fe200078e0a00 */
[----:B------:R-:W-:Y:S01]  /*1de0*/  ISETP.GT.U32.AND P6, PT, R21, R14, PT ;  /* 0x0000000e1500720c */ /* 0x000fe20003fc4070 */
[----:B------:R-:W-:Y:S02]  /*1df0*/  IMAD.MOV R12, RZ, RZ, -R12 ;  /* 0x000000ffff0c7224 */ /* 0x000fe400078e0a0c */
[----:B------:R-:W-:Y:S01]  /*1e00*/  @!P5 IMAD.IADD R11, R11, 0x1, -R21 ;  /* 0x000000010b0bd824 */ /* 0x000fe200078e0a15 */
[C---:B------:R-:W-:Y:S01]  /*1e10*/  ISETP.GT.U32.AND P5, PT, R21.reuse, R13, PT ;  /* 0x0000000d1500720c */ /* 0x040fe20003fa4070 */
[----:B------:R-:W-:-:S02]  /*1e20*/  IMAD R15, R21, R12, R15 ;  /* 0x0000000c150f7224 */ /* 0x000fc400078e020f */
[----:B------:R-:W-:Y:S01]  /*1e30*/  @!P1 IMAD.MOV R9, RZ, RZ, -R9 ;  /* 0x000000ffff099224 */ /* 0x000fe200078e0a09 */
[----:B------:R-:W-:Y:S01]  /*1e40*/  ISETP.GE.AND P1, PT, R7, RZ, PT ;  /* 0x000000ff0700720c */ /* 0x000fe20003f26270 */
[----:B------:R-:W-:Y:S01]  /*1e50*/  @!P0 IMAD.IADD R5, R5, 0x1, -R21 ;  /* 0x0000000105058824 */ /* 0x000fe200078e0a15 */
[----:B------:R-:W-:Y:S01]  /*1e60*/  ISETP.GT.U32.AND P3, PT, R21, R15, PT ;  /* 0x0000000f1500720c */ /* 0x000fe20003f64070 */
[----:B------:R-:W-:Y:S01]  /*1e70*/  IMAD.MOV.U32 R17, RZ, RZ, R11 ;  /* 0x000000ffff117224 */ /* 0x000fe200078e000b */
[----:B------:R-:W-:Y:S01]  /*1e80*/  STL [R1+0x5c], R9 ;  /* 0x00005c0901007387 */ /* 0x000fe20000100800 */
[----:B------:R-:W-:Y:S01]  /*1e90*/  @!P6 IMAD.IADD R14, R14, 0x1, -R21 ;  /* 0x000000010e0ee824 */ /* 0x000fe200078e0a15 */
[----:B------:R-:W-:Y:S01]  /*1ea0*/  ISETP.GE.AND P0, PT, R4, RZ, PT ;  /* 0x000000ff0400720c */ /* 0x000fe20003f06270 */
[----:B------:R-:W-:Y:S01]  /*1eb0*/  @!P4 IMAD.MOV R17, RZ, RZ, -R17 ;  /* 0x000000ffff11c224 */ /* 0x000fe200078e0a11 */
[----:B------:R0:W-:Y:S01]  /*1ec0*/  STL [R1+0x20], R0 ;  /* 0x0000200001007387 */ /* 0x0001e20000100800 */
[----:B------:R-:W-:Y:S01]  /*1ed0*/  LOP3.LUT R4, R19, 0x1e8, RZ, 0xfc, !PT ;  /* 0x000001e813047812 */ /* 0x000fe200078efcff */
[----:B------:R-:W-:Y:S01]  /*1ee0*/  @!P5 IMAD.IADD R13, R13, 0x1, -R21 ;  /* 0x000000010d0dd824 */ /* 0x000fe200078e0a15 */
[----:B------:R-:W-:-:S04]  /*1ef0*/  LOP3.LUT R7, R19, 0x1e6, RZ, 0xfc, !PT ;  /* 0x000001e613077812 */ /* 0x000fc800078efcff */
[----:B------:R-:W-:Y:S01]  /*1f00*/  @!P3 IMAD.IADD R15, R15, 0x1, -R21 ;  /* 0x000000010f0fb824 */ /* 0x000fe200078e0a15 */
[C---:B------:R-:W-:Y:S01]  /*1f10*/  ISETP.GT.U32.AND P5, PT, R21.reuse, R13, PT ;  /* 0x0000000d1500720c */ /* 0x040fe20003fa4070 */
[----:B0-----:R-:W-:Y:S01]  /*1f20*/  IMAD.MOV.U32 R0, RZ, RZ, R5 ;  /* 0x000000ffff007224 */ /* 0x001fe200078e0005 */
[----:B------:R-:W-:Y:S02]  /*1f30*/  IABS R5, R4 ;  /* 0x0000000400057213 */ /* 0x000fe40000000000 */
[----:B------:R-:W-:Y:S01]  /*1f40*/  ISETP.GE.AND P3, PT, R6, RZ, PT ;  /* 0x000000ff0600720c */ /* 0x000fe20003f66270 */
[----:B------:R-:W-:Y:S01]  /*1f50*/  @!P2 IMAD.MOV R0, RZ, RZ, -R0 ;  /* 0x000000ffff00a224 */ /* 0x000fe200078e0a00 */
[----:B------:R-:W-:Y:S01]  /*1f60*/  ISETP.GT.U32.AND P2, PT, R21, R14, PT ;  /* 0x0000000e1500720c */ /* 0x000fe20003f44070 */
[----:B------:R-:W-:Y:S01]  /*1f70*/  IMAD.HI.U32 R8, R23, R5, RZ ;  /* 0x0000000517087227 */ /* 0x000fe200078e00ff */
[----:B------:R-:W-:Y:S02]  /*1f80*/  ISETP.GT.U32.AND P6, PT, R21, R15, PT ;  /* 0x0000000f1500720c */ /* 0x000fe40003fc4070 */
[----:B------:R-:W-:Y:S01]  /*1f90*/  IABS R12, R7 ;  /* 0x00000007000c7213 */ /* 0x000fe20000000000 */
[----:B------:R-:W-:Y:S01]  /*1fa0*/  IMAD.MOV R8, RZ, RZ, -R8 ;  /* 0x000000ffff087224 */ /* 0x000fe200078e0a08 */
[----:B------:R0:W-:Y:S01]  /*1fb0*/  STL [R1+0x360], R0 ;  /* 0x0003600001007387 */ /* 0x0001e20000100800 */
[----:B------:R-:W-:-:S03]  /*1fc0*/  IMAD.HI.U32 R6, R23, R10, RZ ;  /* 0x0000000a17067227 */ /* 0x000fc600078e00ff */
[----:B------:R-:W-:Y:S01]  /*1fd0*/  STL [R1+0x364], R17 ;  /* 0x0003641101007387 */ /* 0x000fe20000100800 */
[----:B------:R-:W-:Y:S02]  /*1fe0*/  IMAD.MOV R6, RZ, RZ, -R6 ;  /* 0x000000ffff067224 */ /* 0x000fe400078e0a06 */
[----:B------:R-:W-:Y:S01]  /*1ff0*/  @!P2 IMAD.IADD R14, R14, 0x1, -R21 ;  /* 0x000000010e0ea824 */ /* 0x000fe200078e0a15 */
[----:B------:R-:W-:Y:S01]  /*2000*/  ISETP.GE.AND P2, PT, R3, RZ, PT ;  /* 0x000000ff0300720c */ /* 0x000fe20003f46270 */
[----:B------:R-:W-:Y:S01]  /*2010*/  IMAD R3, R21, R8, R5 ;  /* 0x0000000815037224 */ /* 0x000fe200078e0205 */
[----:B------:R-:W-:Y:S01]  /*2020*/  LOP3.LUT R5, R19, 0x1e2, RZ, 0xfc, !PT ;  /* 0x000001e213057812 */ /* 0x000fe200078efcff */
[--C-:B------:R-:W-:Y:S02]  /*2030*/  @!P5 IMAD.IADD R13, R13, 0x1, -R21.reuse ;  /* 0x000000010d0dd824 */ /* 0x100fe400078e0a15 */
[C---:B------:R-:W-:Y:S01]  /*2040*/  IMAD R10, R21.reuse, R6, R10 ;  /* 0x00000006150a7224 */ /* 0x040fe200078e020a */
[----:B------:R-:W-:Y:S01]  /*2050*/  ISETP.GT.U32.AND P5, PT, R21, R3, PT ;  /* 0x000000031500720c */ /* 0x000fe20003fa4070 */
[----:B------:R-:W-:Y:S01]  /*2060*/  @!P6 IMAD.IADD R15, R15, 0x1, -R21 ;  /* 0x000000010f0fe824 */ /* 0x000fe200078e0a15 */
[----:B------:R-:W-:Y:S01]  /*2070*/  IABS R8, R5 ;  /* 0x0000000500087213 */ /* 0x000fe20000000000 */
[----:B------:R-:W-:Y:S01]  /*2080*/  IMAD.HI.U32 R16, R23, R12, RZ ;  /* 0x0000000c17107227 */ /* 0x000fe200078e00ff */
[----:B------:R-:W-:-:S02]  /*2090*/  ISETP.GT.U32.AND P6, PT, R21, R10, PT ;  /* 0x0000000a1500720c */ /* 0x000fc40003fc4070 */
[----:B------:R-:W-:Y:S01]  /*20a0*/  IABS R6, R2 ;  /* 0x0000000200067213 */ /* 0x000fe20000000000 */
[----:B------:R-:W-:-:S04]  /*20b0*/  IMAD.HI.U32 R11, R23, R8, RZ ;  /* 0x00000008170b7227 */ /* 0x000fc800078e00ff */
[----:B0-----:R-:W-:Y:S02]  /*20c0*/  IMAD.MOV.U32 R0, RZ, RZ, R15 ;  /* 0x000000ffff007224 */ /* 0x001fe400078e000f */
[----:B------:R-:W-:Y:S02]  /*20d0*/  @!P5 IMAD.IADD R3, R3, 0x1, -R21 ;  /* 0x000000010303d824 */ /* 0x000fe400078e0a15 */
[----:B------:R-:W-:Y:S02]  /*20e0*/  IMAD.MOV R11, RZ, RZ, -R11 ;  /* 0x000000ffff0b7224 */ /* 0x000fe400078e0a0b */
[----:B------:R-:W-:Y:S01]  /*20f0*/  @!P6 IMAD.IADD R10, R10, 0x1, -R21 ;  /* 0x000000010a0ae824 */ /* 0x000fe200078e0a15 */
[C---:B------:R-:W-:Y:S01]  /*2100*/  ISETP.GT.U32.AND P5, PT, R21.reuse, R3, PT ;  /* 0x000000031500720c */ /* 0x040fe20003fa4070 */
[----:B------:R-:W-:Y:S01]  /*2110*/  @!P1 IMAD.MOV R0, RZ, RZ, -R0 ;  /* 0x000000ffff009224 */ /* 0x000fe200078e0a00 */
[----:B------:R-:W-:Y:S01]  /*2120*/  ISETP.GE.AND P6, PT, R4, RZ, PT ;  /* 0x000000ff0400720c */ /* 0x000fe20003fc6270 */
[----:B------:R-:W-:Y:S01]  /*2130*/  IMAD.MOV R16, RZ, RZ, -R16 ;  /* 0x000000ffff107224 */ /* 0x000fe200078e0a10 */
[----:B------:R-:W-:Y:S01]  /*2140*/  ISETP.GT.U32.AND P4, PT, R21, R10, PT ;  /* 0x0000000a1500720c */ /* 0x000fe20003f84070 */
[----:B------:R-:W-:Y:S01]  /*2150*/  @!P0 IMAD.MOV R14, RZ, RZ, -R14 ;  /* 0x000000ffff0e8224 */ /* 0x000fe200078e0a0e */
[----:B------:R-:W-:Y:S01]  /*2160*/  ISETP.GE.AND P0, PT, R7, RZ, PT ;  /* 0x000000ff0700720c */ /* 0x000fe20003f06270 */
[C---:B------:R-:W-:Y:S01]  /*2170*/  IMAD R7, R21.reuse, R11, R8 ;  /* 0x0000000b15077224 */ /* 0x040fe200078e0208 */
[----:B------:R0:W-:Y:S01]  /*2180*/  STL [R1+0x368], R0 ;  /* 0x0003680001007387 */ /* 0x0001e20000100800 */
[----:B------:R-:W-:Y:S01]  /*2190*/  IMAD R12, R21, R16, R12 ;  /* 0x00000010150c7224 */ /* 0x000fe200078e020c */
[----:B------:R-:W-:Y:S01]  /*21a0*/  LOP3.LUT R4, R19, 0x1e0, RZ, 0xfc, !PT ;  /* 0x000001e013047812 */ /* 0x000fe200078efcff */
[----:B------:R-:W-:Y:S01]  /*21b0*/  IMAD.HI.U32 R9, R23, R6, RZ ;  /* 0x0000000617097227 */ /* 0x000fe200078e00ff */
[----:B------:R-:W-:Y:S01]  /*21c0*/  STL [R1+0x36c], R14 ;  /* 0x00036c0e01007387 */ /* 0x000fe20000100800 */
[----:B------:R-:W-:-:S02]  /*21d0*/  LOP3.LUT R16, R19, 0x1b6, RZ, 0xfc, !PT ;  /* 0x000001b613107812 */ /* 0x000fc400078efcff */
[----:B------:R-:W-:Y:S01]  /*21e0*/  @!P5 IMAD.IADD R3, R3, 0x1, -R21 ;  /* 0x000000010303d824 */ /* 0x000fe200078e0a15 */
[C---:B------:R-:W-:Y:S01]  /*21f0*/  ISETP.GT.U32.AND P5, PT, R21.reuse, R7, PT ;  /* 0x000000071500720c */ /* 0x040fe20003fa4070 */
[----:B------:R-:W-:Y:S01]  /*2200*/  IMAD.MOV R9, RZ, RZ, -R9 ;  /* 0x000000ffff097224 */ /* 0x000fe200078e0a09 */
[----:B------:R-:W-:Y:S01]  /*2210*/  ISETP.GT.U32.AND P1, PT, R21, R12, PT ;  /* 0x0000000c1500720c */ /* 0x000fe20003f24070 */
[----:B0-----:R-:W-:Y:S01]  /*2220*/  IMAD.MOV.U32 R0, RZ, RZ, R13 ;  /* 0x000000ffff007224 */ /* 0x001fe200078e000d */
[----:B------:R-:W-:Y:S01]  /*2230*/  IABS R17, R16 ;  /* 0x0000001000117213 */ /* 0x000fe20000000000 */
[----:B------:R-:W-:Y:S01]  /*2240*/  @!P4 IMAD.IADD R10, R10, 0x1, -R21 ;  /* 0x000000010a0ac824 */ /* 0x000fe200078e0a15 */
[----:B------:R-:W-:Y:S01]  /*2250*/  ISETP.GE.AND P4, PT, R2, RZ, PT ;  /* 0x000000ff0200720c */ /* 0x000fe20003f86270 */
[----:B------:R-:W-:Y:S01]  /*2260*/  @!P3 IMAD.MOV R0, RZ, RZ, -R0 ;  /* 0x000000ffff00b224 */ /* 0x000fe200078e0a00 */
[----:B------:R-:W-:Y:S01]  /*2270*/  LOP3.LUT R2, R19, 0x1de, RZ, 0xfc, !PT ;  /* 0x000001de13027812 */ /* 0x000fe200078efcff */
[----:B------:R-:W-:Y:S01]  /*2280*/  IMAD R6, R21, R9, R6 ;  /* 0x0000000915067224 */ /* 0x000fe200078e0206 */
[----:B------:R-:W-:Y:S01]  /*2290*/  IABS R9, R4 ;  /* 0x0000000400097213 */ /* 0x000fe20000000000 */
[----:B------:R-:W-:Y:S01]  /*22a0*/  IMAD.HI.U32 R22, R23, R17, RZ ;  /* 0x0000001117167227 */ /* 0x000fe200078e00ff */
[----:B------:R0:W-:Y:S01]  /*22b0*/  STL [R1+0x394], R0 ;  /* 0x0003940001007387 */ /* 0x0001e20000100800 */
[----:B------:R-:W-:-:S02]  /*22c0*/  IABS R11, R2 ;  /* 0x00000002000b7213 */ /* 0x000fc40000000000 */
[----:B------:R-:W-:Y:S01]  /*22d0*/  ISETP.GT.U32.AND P3, PT, R21, R6, PT ;  /* 0x000000061500720c */ /* 0x000fe20003f64070 */
[--C-:B------:R-:W-:Y:S02]  /*22e0*/  @!P5 IMAD.IADD R7, R7, 0x1, -R21.reuse ;  /* 0x000000010707d824 */ /* 0x100fe400078e0a15 */
[----:B------:R-:W-:Y:S01]  /*22f0*/  @!P1 IMAD.IADD R12, R12, 0x1, -R21 ;  /* 0x000000010c0c9824 */ /* 0x000fe200078e0a15 */
[----:B------:R-:W-:Y:S01]  /*2300*/  ISETP.GE.AND P1, PT, R5, RZ, PT ;  /* 0x000000ff0500720c */ /* 0x000fe20003f26270 */
[----:B------:R-:W-:Y:S01]  /*2310*/  IMAD.HI.U32 R8, R23, R9, RZ ;  /* 0x0000000917087227 */ /* 0x000fe200078e00ff */
[----:B------:R-:W-:Y:S02]  /*2320*/  ISETP.GT.U32.AND P5, PT, R21, R7, PT ;  /* 0x000000071500720c */ /* 0x000fe40003fa4070 */
[----:B------:R-:W-:Y:S01]  /*2330*/  LOP3.LUT R5, R19, 0x1dc, RZ, 0xfc, !PT ;  /* 0x000001dc13057812 */ /* 0x000fe200078efcff */
[----:B0-----:R-:W-:Y:S02]  /*2340*/  IMAD.MOV.U32 R0, RZ, RZ, R10 ;  /* 0x000000ffff007224 */ /* 0x001fe400078e000a */
[----:B------:R-:W-:-:S02]  /*2350*/  IMAD.MOV R8, RZ, RZ, -R8 ;  /* 0x000000ffff087224 */ /* 0x000fc400078e0a08 */
[----:B------:R-:W-:Y:S01]  /*2360*/  @!P2 IMAD.MOV R0, RZ, RZ, -R0 ;  /* 0x000000ffff00a224 */ /* 0x000fe200078e0a00 */
[C---:B------:R-:W-:Y:S01]  /*2370*/  ISETP.GT.U32.AND P2, PT, R21.reuse, R12, PT ;  /* 0x0000000c1500720c */ /* 0x040fe20003f44070 */
[----:B------:R-:W-:Y:S02]  /*2380*/  @!P3 IMAD.IADD R6, R6, 0x1, -R21 ;  /* 0x000000010606b824 */ /* 0x000fe400078e0a15 */
[----:B------:R-:W-:Y:S01]  /*2390*/  IMAD R9, R21, R8, R9 ;  /* 0x0000000815097224 */ /* 0x000fe200078e0209 */
[----:B------:R0:W-:Y:S01]  /*23a0*/  STL [R1+0x3c0], R0 ;  /* 0x0003c00001007387 */ /* 0x0001e20000100800 */
[----:B------:R-:W-:Y:S01]  /*23b0*/  @!P5 IMAD.IADD R7, R7, 0x1, -R21 ;  /* 0x000000010707d824 */ /* 0x000fe200078e0a15 */
[----:B------:R-:W-:Y:S01]  /*23c0*/  ISETP.GT.U32.AND P3, PT, R21, R6, PT ;  /* 0x000000061500720c */ /* 0x000fe20003f64070 */
[----:B------:R-:W-:Y:S01]  /*23d0*/  IMAD.MOV R22, RZ, RZ, -R22 ;  /* 0x000000ffff167224 */ /* 0x000fe200078e0a16 */
[----:B------:R-:W-:-:S03]  /*23e0*/  IABS R8, R5 ;  /* 0x0000000500087213 */ /* 0x000fc60000000000 */
[C---:B------:R-:W-:Y:S02]  /*23f0*/  IMAD R17, R21.reuse, R22, R17 ;  /* 0x0000001615117224 */ /* 0x040fe400078e0211 */
[----:B------:R-:W-:Y:S01]  /*2400*/  @!P2 IMAD.IADD R12, R12, 0x1, -R21 ;  /* 0x000000010c0ca824 */ /* 0x000fe200078e0a15 */
[----:B------:R-:W-:Y:S01]  /*2410*/  ISETP.GT.U32.AND P2, PT, R21, R9, PT ;  /* 0x000000091500720c */ /* 0x000fe20003f44070 */
[----:B0-----:R-:W-:Y:S02]  /*2420*/  IMAD.MOV.U32 R0, RZ, RZ, R3 ;  /* 0x000000ffff007224 */ /* 0x001fe400078e0003 */
[----:B------:R-:W-:-:S04]  /*2430*/  IMAD.HI.U32 R3, R23, R11, RZ ;  /* 0x0000000b17037227 */ /* 0x000fc800078e00ff */
[----:B------:R-:W-:Y:S02]  /*2440*/  IMAD.MOV R3, RZ, RZ, -R3 ;  /* 0x000000ffff037224 */ /* 0x000fe400078e0a03 */
[----:B------:R-:W-:Y:S01]  /*2450*/  @!P6 IMAD.MOV R0, RZ, RZ, -R0 ;  /* 0x000000ffff00e224 */ /* 0x000fe200078e0a00 */
[----:B------:R-:W-:Y:S01]  /*2460*/  ISETP.GE.AND P6, PT, R4, RZ, PT ;  /* 0x000000ff0400720c */ /* 0x000fe20003fc6270 */
[----:B------:R-:W-:Y:S01]  /*2470*/  IMAD R11, R21, R3, R11 ;  /* 0x00000003150b7224 */ /* 0x000fe200078e020b */
[----:B------:R-:W-:Y:S01]  /*2480*/  LOP3.LUT R3, R19, 0x1da, RZ, 0xfc, !PT ;  /* 0x000001da13037812 */ /* 0x000fe200078efcff */
[----:B------:R-:W-:Y:S01]  /*2490*/  IMAD.HI.U32 R13, R23, R8, RZ ;  /* 0x00000008170d7227 */ /* 0x000fe200078e00ff */
[----:B------:R0:W-:Y:S01]  /*24a0*/  STL [R1+0x3c8], R0 ;  /* 0x0003c80001007387 */ /* 0x0001e20000100800 */
[----:B------:R-:W-:Y:S02]  /*24b0*/  LOP3.LUT R4, R19, 0x1d8, RZ, 0xfc, !PT ;  /* 0x000001d813047812 */ /* 0x000fe400078efcff */
[----:B------:R-:W-:Y:S01]  /*24c0*/  ISETP.GT.U32.AND P5, PT, R21, R11, PT ;  /* 0x0000000b1500720c */ /* 0x000fe20003fa4070 */
[----:B------:R-:W-:Y:S01]  /*24d0*/  @!P3 IMAD.IADD R6, R6, 0x1, -R21 ;  /* 0x000000010606b824 */ /* 0x000fe200078e0a15 */
[----:B------:R-:W-:Y:S01]  /*24e0*/  ISETP.GE.AND P3, PT, R2, RZ, PT ;  /* 0x000000ff0200720c */ /* 0x000fe20003f66270 */
[----:B------:R-:W-:Y:S01]  /*24f0*/  IMAD.MOV R13, RZ, RZ, -R13 ;  /* 0x000000ffff0d7224 */ /* 0x000fe200078e0a0d */
[----:B------:R-:W-:Y:S01]  /*2500*/  IABS R2, R3 ;  /* 0x0000000300027213 */ /* 0x000fe20000000000 */
[----:B------:R-:W-:Y:S01]  /*2510*/  @!P2 IMAD.IADD R9, R9, 0x1, -R21 ;  /* 0x000000010909a824 */ /* 0x000fe200078e0a15 */
[----:B------:R-:W-:Y:S01]  /*2520*/  ISETP.GE.AND P2, PT, R5, RZ, PT ;  /* 0x000000ff0500720c */ /* 0x000fe20003f46270 */
[----:B0-----:R-:W-:Y:S01]  /*2530*/  IMAD.MOV.U32 R0, RZ, RZ, R12 ;  /* 0x000000ffff007224 */ /* 0x001fe200078e000c */
[----:B------:R-:W-:Y:S01]  /*2540*/  IABS R10, R4 ;  /* 0x00000004000a7213 */ /* 0x000fe20000000000 */
[----:B------:R-:W-:Y:S01]  /*2550*/  IMAD R8, R21, R13, R8 ;  /* 0x0000000d15087224 */ /* 0x000fe200078e0208 */
[----:B------:R-:W-:Y:S01]  /*2560*/  LOP3.LUT R13, R19, 0x1d0, RZ, 0xfc, !PT ;  /* 0x000001d0130d7812 */ /* 0x000fe200078efcff */
[----:B------:R-:W-:-:S02]  /*2570*/  IMAD.MOV.U32 R12, RZ, RZ, R6 ;  /* 0x000000ffff0c7224 */ /* 0x000fc400078e0006 */
[----:B------:R-:W-:Y:S02]  /*2580*/  @!P5 IMAD.IADD R11, R11, 0x1, -R21 ;  /* 0x000000010b0bd824 */ /* 0x000fe400078e0a15 */
[----:B------:R-:W-:Y:S01]  /*2590*/  @!P0 IMAD.MOV R0, RZ, RZ, -R0 ;  /* 0x000000ffff008224 */ /* 0x000fe200078e0a00 */
[----:B------:R-:W-:Y:S01]  /*25a0*/  ISETP.GT.U32.AND P0, PT, R21, R9, PT ;  /* 0x000000091500720c */ /* 0x000fe20003f04070 */
[----:B------:R-:W-:Y:S01]  /*25b0*/  IMAD.HI.U32 R5, R23, R2, RZ ;  /* 0x0000000217057227 */ /* 0x000fe200078e00ff */
[C---:B------:R-:W-:Y:S02]  /*25c0*/  ISETP.GT.U32.AND P5, PT, R21.reuse, R11, PT ;  /* 0x0000000b1500720c */ /* 0x040fe40003fa4070 */
[----:B------:R0:W-:Y:S01]  /*25d0*/  STL [R1+0x3c4], R0 ;  /* 0x0003c40001007387 */ /* 0x0001e20000100800 */
[----:B------:R-:W-:Y:S01]  /*25e0*/  @!P4 IMAD.MOV R12, RZ, RZ, -R12 ;  /* 0x000000ffff0cc224 */ /* 0x000fe200078e0a0c */
[----:B------:R-:W-:Y:S01]  /*25f0*/  ISETP.GT.U32.AND P4, PT, R21, R8, PT ;  /* 0x000000081500720c */ /* 0x000fe20003f84070 */
[----:B------:R-:W-:-:S02]  /*2600*/  IMAD.MOV R5, RZ, RZ, -R5 ;  /* 0x000000ffff057224 */ /* 0x000fc400078e0a05 */
[----:B------:R-:W-:Y:S01]  /*2610*/  IMAD.HI.U32 R6, R23, R10, RZ ;  /* 0x0000000a17067227 */ /* 0x000fe200078e00ff */
[----:B------:R1:W-:Y:S03]  /*2620*/  STL [R1+0x3a4], R12 ;  /* 0x0003a40c01007387 */ /* 0x0003e60000100800 */
[----:B------:R-:W-:Y:S02]  /*2630*/  IMAD R2, R21, R5, R2 ;  /* 0x0000000515027224 */ /* 0x000fe400078e0202 */
[--C-:B------:R-:W-:Y:S02]  /*2640*/  @!P5 IMAD.IADD R11, R11, 0x1, -R21.reuse ;  /* 0x000000010b0bd824 */ /* 0x100fe400078e0a15 */
[----:B------:R-:W-:Y:S01]  /*2650*/  IMAD.MOV R6, RZ, RZ, -R6 ;  /* 0x000000ffff067224 */ /* 0x000fe200078e0a06 */
[----:B------:R-:W-:Y:S01]  /*2660*/  ISETP.GT.U32.AND P5, PT, R21, R2, PT ;  /* 0x000000021500720c */ /* 0x000fe20003fa4070 */
[--C-:B------:R-:W-:Y:S01]  /*2670*/  @!P0 IMAD.IADD R9, R9, 0x1, -R21.reuse ;  /* 0x0000000109098824 */ /* 0x100fe200078e0a15 */
[----:B------:R-:W-:Y:S01]  /*2680*/  ISETP.GE.AND P0, PT, R4, RZ, PT ;  /* 0x000000ff0400720c */ /* 0x000fe20003f06270 */
[----:B------:R-:W-:Y:S01]  /*2690*/  @!P4 IMAD.IADD R8, R8, 0x1, -R21 ;  /* 0x000000010808c824 */ /* 0x000fe200078e0a15 */
[C---:B------:R-:W-:Y:S01]  /*26a0*/  LOP3.LUT R4, R19.reuse, 0x1d2, RZ, 0xfc, !PT ;  /* 0x000001d213047812 */ /* 0x040fe200078efcff */
[----:B0-----:R-:W-:Y:S01]  /*26b0*/  IMAD.MOV.U32 R0, RZ, RZ, R7 ;  /* 0x000000ffff007224 */ /* 0x001fe200078e0007 */
[----:B------:R-:W-:Y:S01]  /*26c0*/  LOP3.LUT R7, R19, 0x1d6, RZ, 0xfc, !PT ;  /* 0x000001d613077812 */ /* 0x000fe200078efcff */
[C---:B------:R-:W-:Y:S01]  /*26d0*/  IMAD R10, R21.reuse, R6, R10 ;  /* 0x00000006150a7224 */ /* 0x040fe200078e020a */
[----:B------:R-:W-:Y:S01]  /*26e0*/  ISETP.GT.U32.AND P4, PT, R21, R8, PT ;  /* 0x000000081500720c */ /* 0x000fe20003f84070 */
[----:B-1----:R-:W-:Y:S01]  /*26f0*/  IMAD.MOV.U32 R12, RZ, RZ, R9 ;  /* 0x000000ffff0c7224 */ /* 0x002fe200078e0009 */
[----:B------:R-:W-:Y:S01]  /*2700*/  LOP3.LUT R6, R19, 0x1d4, RZ, 0xfc, !PT ;  /* 0x000001d413067812 */ /* 0x000fe200078efcff */
[----:B------:R-:W-:Y:S01]  /*2710*/  @!P1 IMAD.MOV R0, RZ, RZ, -R0 ;  /* 0x000000ffff009224 */ /* 0x000fe200078e0a00 */
[----:B------:R-:W-:Y:S01]  /*2720*/  ISETP.GE.AND P1, PT, R3, RZ, PT ;  /* 0x000000ff0300720c */ /* 0x000fe20003f26270 */
[----:B------:R-:W-:Y:S01]  /*2730*/  @!P6 IMAD.MOV R12, RZ, RZ, -R12 ;  /* 0x000000ffff0ce224 */ /* 0x000fe200078e0a0c */
[----:B------:R-:W-:Y:S01]  /*2740*/  ISETP.GT.U32.AND P6, PT, R21, R10, PT ;  /* 0x0000000a1500720c */ /* 0x000fe20003fc4070 */
[----:B------:R-:W-:Y:S01]  /*2750*/  @!P5 IMAD.IADD R2, R2, 0x1, -R21 ;  /* 0x000000010202d824 */ /* 0x000fe200078e0a15 */
[----:B------:R0:W-:Y:S01]  /*2760*/  STL [R1+0x3a8], R0 ;  /* 0x0003a80001007387 */ /* 0x0001e20000100800 */
[----:B------:R-:W-:-:S02]  /*2770*/  IABS R3, R7 ;  /* 0x0000000700037213 */ /* 0x000fc40000000000 */
[----:B------:R-:W-:Y:S01]  /*2780*/  IABS R5, R6 ;  /* 0x0000000600057213 */ /* 0x000fe20000000000 */
[----:B------:R-:W-:Y:S01]  /*2790*/  STL [R1+0x3bc], R12 ;  /* 0x0003bc0c01007387 */ /* 0x000fe20000100800 */
[----:B------:R-:W-:Y:S01]  /*27a0*/  ISETP.GT.U32.AND P5, PT, R21, R2, PT ;  /* 0x000000021500720c */ /* 0x000fe20003fa4070 */
[----:B------:R-:W-:Y:S01]  /*27b0*/  @!P4 IMAD.IADD R8, R8, 0x1, -R21 ;  /* 0x000000010808c824 */ /* 0x000fe200078e0a15 */
[----:B------:R-:W-:Y:S01]  /*27c0*/  ISETP.GE.AND P4, PT, R6, RZ, PT ;  /* 0x000000ff0600720c */ /* 0x000fe20003f86270 */
[----:B------:R-:W-:Y:S01]  /*27d0*/  IMAD.HI.U32 R6, R23, R5, RZ ;  /* 0x0000000517067227 */ /* 0x000fe200078e00ff */
[----:B------:R-:W-:-:S03]  /*27e0*/  IABS R9, R4 ;  /* 0x0000000400097213 */ /* 0x000fc60000000000 */
[----:B0-----:R-:W-:Y:S02]  /*27f0*/  IMAD.MOV.U32 R0, RZ, RZ, R11 ;  /* 0x000000ffff007224 */ /* 0x001fe400078e000b */
[----:B------:R-:W-:Y:S02]  /*2800*/  @!P6 IMAD.IADD R10, R10, 0x1, -R21 ;  /* 0x000000010a0ae824 */ /* 0x000fe400078e0a15 */
[----:B------:R-:W-:Y:S01]  /*2810*/  @!P3 IMAD.MOV R0, RZ, RZ, -R0 ;  /* 0x000000ffff00b224 */ /* 0x000fe200078e0a00 */
[----:B------:R-:W-:Y:S01]  /*2820*/  ISETP.GE.AND P3, PT, R7, RZ, PT ;  /* 0x000000ff0700720c */ /* 0x000fe20003f66270 */
[----:B------:R-:W-:Y:S01]  /*2830*/  IMAD.HI.U32 R11, R23, R3, RZ ;  /* 0x00000003170b7227 */ /* 0x000fe200078e00ff */
[----:B------:R-:W-:Y:S02]  /*2840*/  ISETP.GT.U32.AND P6, PT, R21, R10, PT ;  /* 0x0000000a1500720c */ /* 0x000fe40003fc4070 */
[----:B------:R0:W-:Y:S01]  /*2850*/  STL [R1+0x3b8], R0 ;  /* 0x0003b80001007387 */ /* 0x0001e20000100800 */
[----:B------:R-:W-:-:S02]  /*2860*/  IMAD.MOV R11, RZ, RZ, -R11 ;  /* 0x000000ffff0b7224 */ /* 0x000fc400078e0a0b */
[----:B------:R-:W-:Y:S02]  /*2870*/  IMAD.MOV R6, RZ, RZ, -R6 ;  /* 0x000000ffff067224 */ /* 0x000fe400078e0a06 */
[----:B------:R-:W-:Y:S02]  /*2880*/  @!P5 IMAD.IADD R2, R2, 0x1, -R21 ;  /* 0x000000010202d824 */ /* 0x000fe400078e0a15 */
[----:B------:R-:W-:Y:S01]  /*2890*/  IMAD R3, R21, R11, R3 ;  /* 0x0000000b15037224 */ /* 0x000fe200078e0203 */
[----:B------:R-:W-:Y:S01]  /*28a0*/  LOP3.LUT R11, R19, 0x1ce, RZ, 0xfc, !PT ;  /* 0x000001ce130b7812 */ /* 0x000fe200078efcff */
[----:B------:R-:W-:-:S03]  /*28b0*/  IMAD.HI.U32 R7, R23, R9, RZ ;  /* 0x0000000917077227 */ /* 0x000fc600078e00ff */
[C---:B------:R-:W-:Y:S01]  /*28c0*/  ISETP.GT.U32.AND P5, PT, R21.reuse, R3, PT ;  /* 0x000000031500720c */ /* 0x040fe20003fa4070 */
[----:B0-----:R-:W-:Y:S01]  /*28d0*/  IMAD.MOV.U32 R0, RZ, RZ, R8 ;  /* 0x000000ffff007224 */ /* 0x001fe200078e0008 */
[----:B------:R-:W-:Y:S01]  /*28e0*/  IABS R8, R11 ;  /* 0x0000000b00087213 */ /* 0x000fe20000000000 */
[----:B------:R-:W-:Y:S02]  /*28f0*/  IMAD.MOV R7, RZ, RZ, -R7 ;  /* 0x000000ffff077224 */ /* 0x000fe400078e0a07 */
[----:B------:R-:W-:Y:S01]  /*2900*/  @!P2 IMAD.MOV R0, RZ, RZ, -R0 ;  /* 0x000000ffff00a224 */ /* 0x000fe200078e0a00 */
[----:B------:R-:W-:Y:S01]  /*2910*/  ISETP.GE.AND P2, PT, R4, RZ, PT ;  /* 0x000000ff0400720c */ /* 0x000fe20003f46270 */
[----:B------:R-:W-:Y:S01]  /*2920*/  IMAD R4, R21, R6, R5 ;  /* 0x0000000615047224 */ /* 0x000fe200078e0205 */
[----:B------:R-:W-:Y:S01]  /*2930*/  LOP3.LUT R5, R19, 0x1cc, RZ, 0xfc, !PT ;  /* 0x000001cc13057812 */ /* 0x000fe200078efcff */
[----:B------:R-:W-:Y:S01]  /*2940*/  @!P6 IMAD.IADD R10, R10, 0x1, -R21 ;  /* 0x000000010a0ae824 */ /* 0x000fe200078e0a15 */
[----:B------:R0:W-:Y:S01]  /*2950*/  STL [R1+0x3b0], R0 ;  /* 0x0003b00001007387 */ /* 0x0001e20000100800 */
[----:B------:R-:W-:Y:S01]  /*2960*/  IMAD R9, R21, R7, R9 ;  /* 0x0000000715097224 */ /* 0x000fe200078e0209 */
[----:B------:R-:W-:Y:S01]  /*2970*/  ISETP.GE.AND P6, PT, R13, RZ, PT ;  /* 0x000000ff0d00720c */ /* 0x000fe20003fc6270 */
[----:B------:R-:W-:Y:S01]  /*2980*/  @!P5 IMAD.IADD R3, R3, 0x1, -R21 ;  /* 0x000000010303d824 */ /* 0x000fe200078e0a15 */
[----:B------:R-:W-:Y:S01]  /*2990*/  IABS R13, R13 ;  /* 0x0000000d000d7213 */ /* 0x000fe20000000000 */
[----:B------:R-:W-:Y:S01]  /*29a0*/  IMAD.HI.U32 R12, R23, R8, RZ ;  /* 0x00000008170c7227 */ /* 0x000fe200078e00ff */
[----:B------:R-:W-:-:S02]  /*29b0*/  LOP3.LUT R7, R19, 0x1ca, RZ, 0xfc, !PT ;  /* 0x000001ca13077812 */ /* 0x000fc400078efcff */
[----:B------:R-:W-:Y:S01]  /*29c0*/  ISETP.GT.U32.AND P5, PT, R21, R3, PT ;  /* 0x000000031500720c */ /* 0x000fe20003fa4070 */
[----:B------:R-:W-:Y:S01]  /*29d0*/  IMAD.HI.U32 R14, R23, R13, RZ ;  /* 0x0000000d170e7227 */ /* 0x000fe200078e00ff */
[----:B------:R-:W-:-:S03]  /*29e0*/  IABS R6, R5 ;  /* 0x0000000500067213 */ /* 0x000fc60000000000 */
[----:B0-----:R-:W-:Y:S01]  /*29f0*/  IMAD.MOV.U32 R0, RZ, RZ, R2 ;  /* 0x000000ffff007224 */ /* 0x001fe200078e0002 */
[----:B------:R-:W-:Y:S01]  /*2a00*/  IABS R2, R7 ;  /* 0x0000000700027213 */ /* 0x000fe20000000000 */
[----:B------:R-:W-:Y:S02]  /*2a10*/  IMAD.MOV R14, RZ, RZ, -R14 ;  /* 0x000000ffff0e7224 */ /* 0x000fe400078e0a0e */
[----:B------:R-:W-:Y:S01]  /*2a20*/  @!P1 IMAD.MOV R0, RZ, RZ, -R0 ;  /* 0x000000ffff009224 */ /* 0x000fe200078e0a00 */
[----:B------:R-:W-:Y:S01]  /*2a30*/  ISETP.GT.U32.AND P1, PT, R21, R4, PT ;  /* 0x000000041500720c */ /* 0x000fe20003f24070 */
[----:B------:R-:W-:Y:S02]  /*2a40*/  IMAD.MOV R12, RZ, RZ, -R12 ;  /* 0x000000ffff0c7224 */ /* 0x000fe400078e0a0c */
[----:B------:R-:W-:Y:S01]  /*2a50*/  @!P5 IMAD.IADD R3, R3, 0x1, -R21 ;  /* 0x000000010303d824 */ /* 0x000fe200078e0a15 */
[----:B------:R0:W-:Y:S01]  /*2a60*/  STL [R1+0x3b4], R0 ;  /* 0x0003b40001007387 */ /* 0x0001e20000100800 */
[----:B------:R-:W-:Y:S01]  /*2a70*/  ISETP.GE.AND P5, PT, R11, RZ, PT ;  /* 0x000000ff0b00720c */ /* 0x000fe20003fa6270 */
[----:B------:R-:W-:-:S02]  /*2a80*/  IMAD R11, R21, R14, R13 ;  /* 0x0000000e150b7224 */ /* 0x000fc400078e020d */
[----:B------:R-:W-:Y:S02]  /*2a90*/  IMAD.MOV.U32 R15, RZ, RZ, R3 ;  /* 0x000000ffff0f7224 */ /* 0x000fe400078e0003 */
[----:B------:R-:W-:-:S04]  /*2aa0*/  IMAD.HI.U32 R13, R23, R2, RZ ;  /* 0x00000002170d7227 */ /* 0x000fc800078e00ff */
[----:B0-----:R-:W-:Y:S02]  /*2ab0*/  IMAD.MOV.U32 R0, RZ, RZ, R10 ;  /* 0x000000ffff007224 */ /* 0x001fe400078e000a */
[----:B------:R-:W-:Y:S02]  /*2ac0*/  @!P1 IMAD.IADD R4, R4, 0x1, -R21 ;  /* 0x0000000104049824 */ /* 0x000fe400078e0a15 */
[----:B------:R-:W-:Y:S01]  /*2ad0*/  @!P0 IMAD.MOV R0, RZ, RZ, -R0 ;  /* 0x000000ffff008224 */ /* 0x000fe200078e0a00 */
[----:B------:R-:W-:Y:S01]  /*2ae0*/  ISETP.GT.U32.AND P0, PT, R21, R9, PT ;  /* 0x000000091500720c */ /* 0x000fe20003f04070 */
[----:B------:R-:W-:Y:S01]  /*2af0*/  IMAD.HI.U32 R10, R23, R6, RZ ;  /* 0x00000006170a7227 */ /* 0x000fe200078e00ff */
[----:B------:R-:W-:Y:S02]  /*2b00*/  ISETP.GT.U32.AND P1, PT, R21, R4, PT ;  /* 0x000000041500720c */ /* 0x000fe40003f24070 */
[----:B------:R0:W-:Y:S01]  /*2b10*/  STL [R1+0x3ac], R0 ;  /* 0x0003ac0001007387 */ /* 0x0001e20000100800 */
[----:B------:R-:W-:-:S02]  /*2b20*/  @!P3 IMAD.MOV R15, RZ, RZ, -R15 ;  /* 0x000000ffff0fb224 */ /* 0x000fc400078e0a0f */
[C---:B------:R-:W-:Y:S02]  /*2b30*/  IMAD R8, R21.reuse, R12, R8 ;  /* 0x0000000c15087224 */ /* 0x040fe400078e0208 */
[----:B------:R-:W-:Y:S01]  /*2b40*/  IMAD.MOV R12, RZ, RZ, -R10 ;  /* 0x000000ffff0c7224 */ /* 0x000fe200078e0a0a */
[----:B------:R-:W-:Y:S01]  /*2b50*/  STL [R1+0x3a0], R15 ;  /* 0x0003a00f01007387 */ /* 0x000fe20000100800 */
[----:B------:R-:W-:Y:S01]  /*2b60*/  IMAD.MOV R10, RZ, RZ, -R13 ;  /* 0x000000ffff0a7224 */ /* 0x000fe200078e0a0d */
[----:B------:R-:W-:Y:S01]  /*2b70*/  ISETP.GT.U32.AND P3, PT, R21, R8, PT ;  /* 0x000000081500720c */ /* 0x000fe20003f64070 */
[--C-:B------:R-:W-:Y:S02]  /*2b80*/  @!P0 IMAD.IADD R9, R9, 0x1, -R21.reuse ;  /* 0x0000000109098824 */ /* 0x100fe400078e0a15 */
[--C-:B------:R-:W-:Y:S01]  /*2b90*/  @!P1 IMAD.IADD R4, R4, 0x1, -R21.reuse ;  /* 0x0000000104049824 */ /* 0x100fe200078e0a15 */
[C---:B------:R-:W-:Y:S01]  /*2ba0*/  ISETP.GT.U32.AND P1, PT, R21.reuse, R11, PT ;  /* 0x0000000b1500720c */ /* 0x040fe20003f24070 */
[C---:B------:R-:W-:Y:S01]  /*2bb0*/  IMAD R2, R21.reuse, R10, R2 ;  /* 0x0000000a15027224 */ /* 0x040fe200078e0202 */
[----:B------:R-:W-:Y:S01]  /*2bc0*/  ISETP.GT.U32.AND P0, PT, R21, R9, PT ;  /* 0x000000091500720c */ /* 0x000fe20003f04070 */
[----:B0-----:R-:W-:Y:S01]  /*2bd0*/  IMAD.MOV.U32 R0, RZ, RZ, R4 ;  /* 0x000000ffff007224 */ /* 0x001fe200078e0004 */
[----:B------:R-:W-:Y:S01]  /*2be0*/  LOP3.LUT R4, R19, 0x1c8, RZ, 0xfc, !PT ;  /* 0x000001c813047812 */ /* 0x000fe200078efcff */
[----:B------:R-:W-:Y:S01]  /*2bf0*/  IMAD R3, R21, R12, R6 ;  /* 0x0000000c15037224 */ /* 0x000fe200078e0206 */
[----:B------:R-:W-:Y:S01]  /*2c00*/  LOP3.LUT R6, R19, 0x1c4, RZ, 0xfc, !PT ;  /* 0x000001c413067812 */ /* 0x000fe200078efcff */
[----:B------:R-:W-:Y:S01]  /*2c10*/  @!P4 IMAD.MOV R0, RZ, RZ, -R0 ;  /* 0x000000ffff00c224 */ /* 0x000fe200078e0a00 */
[----:B------:R-:W-:Y:S01]  /*2c20*/  ISETP.GE.AND P4, PT, R5, RZ, PT ;  /* 0x000000ff0500720c */ /* 0x000fe20003f86270 */
[----:B------:R-:W-:Y:S01]  /*2c30*/  @!P3 IMAD.IADD R8, R8, 0x1, -R21 ;  /* 0x000000010808b824 */ /* 0x000fe200078e0a15 */
[----:B------:R-:W-:-:S02]  /*2c40*/  IABS R10, R4 ;  /* 0x00000004000a7213 */ /* 0x000fc40000000000 */
[----:B------:R0:W-:Y:S01]  /*2c50*/  STL [R1+0x39c], R0 ;  /* 0x00039c0001007387 */ /* 0x0001e20000100800 */
[--C-:B------:R-:W-:Y:S01]  /*2c60*/  @!P1 IMAD.IADD R11, R11, 0x1, -R21.reuse ;  /* 0x000000010b0b9824 */ /* 0x100fe200078e0a15 */
[----:B------:R-:W-:Y:S01]  /*2c70*/  LOP3.LUT R5, R19, 0x1c6, RZ, 0xfc, !PT ;  /* 0x000001c613057812 */ /* 0x000fe200078efcff */
[----:B------:R-:W-:Y:S01]  /*2c80*/  @!P0 IMAD.IADD R9, R9, 0x1, -R21 ;  /* 0x0000000109098824 */ /* 0x000fe200078e0a15 */
[----:B------:R-:W-:Y:S01]  /*2c90*/  ISETP.GT.U32.AND P0, PT, R21, R3, PT ;  /* 0x000000031500720c */ /* 0x000fe20003f04070 */
[----:B------:R-:W-:Y:S01]  /*2ca0*/  IMAD.HI.U32 R12, R23, R10, RZ ;  /* 0x0000000a170c7227 */ /* 0x000fe200078e00ff */
[C---:B------:R-:W-:Y:S02]  /*2cb0*/  ISETP.GT.U32.AND P1, PT, R21.reuse, R11, PT ;  /* 0x0000000b1500720c */ /* 0x040fe40003f24070 */
[C---:B------:R-:W-:Y:S01]  /*2cc0*/  ISETP.GT.U32.AND P3, PT, R21.reuse, R8, PT ;  /* 0x000000081500720c */ /* 0x040fe20003f64070 */
[----:B------:R-:W-:Y:S01]  /*2cd0*/  IMAD.MOV R12, RZ, RZ, -R12 ;  /* 0x000000ffff0c7224 */ /* 0x000fe200078e0a0c */
[----:B------:R-:W-:Y:S01]  /*2ce0*/  IABS R14, R6 ;  /* 0x00000006000e7213 */ /* 0x000fe20000000000 */
[----:B0-----:R-:W-:Y:S01]  /*2cf0*/  IMAD.MOV.U32 R0, RZ, RZ, R9 ;  /* 0x000000ffff007224 */ /* 0x001fe200078e0009 */
[----:B------:R-:W-:Y:S01]  /*2d00*/  IABS R9, R5 ;  /* 0x0000000500097213 */ /* 0x000fe20000000000 */
[----:B------:R-:W-:-:S02]  /*2d10*/  IMAD R10, R21, R12, R10 ;  /* 0x0000000c150a7224 */ /* 0x000fc400078e020a */
[----:B------:R-:W-:Y:S01]  /*2d20*/  @!P2 IMAD.MOV R0, RZ, RZ, -R0 ;  /* 0x000000ffff00a224 */ /* 0x000fe200078e0a00 */
[----:B------:R-:W-:Y:S01]  /*2d30*/  ISETP.GT.U32.AND P2, PT, R21, R2, PT ;  /* 0x000000021500720c */ /* 0x000fe20003f44070 */
[--C-:B------:R-:W-:Y:S02]  /*2d40*/  @!P0 IMAD.IADD R3, R3, 0x1, -R21.reuse ;  /* 0x0000000103038824 */ /* 0x100fe400078e0a15 */
[----:B------:R-:W-:Y:S01]  /*2d50*/  @!P1 IMAD.IADD R11, R11, 0x1, -R21 ;  /* 0x000000010b0b9824 */ /* 0x000fe200078e0a15 */
[----:B------:R-:W-:Y:S01]  /*2d60*/  ISETP.GE.AND P1, PT, R7, RZ, PT ;  /* 0x000000ff0700720c */ /* 0x000fe20003f26270 */
[----:B------:R-:W-:Y:S01]  /*2d70*/  IMAD.HI.U32 R7, R23, R9, RZ ;  /* 0x0000000917077227 */ /* 0x000fe200078e00ff */
[----:B------:R-:W-:Y:S01]  /*2d80*/  ISETP.GT.U32.AND P0, PT, R21, R3, PT ;  /* 0x000000031500720c */ /* 0x000fe20003f04070 */
[----:B------:R0:W-:Y:S02]  /*2d90*/  STL [R1+0x398], R0 ;  /* 0x0003980001007387 */ /* 0x0001e40000100800 */
[----:B------:R-:W-:-:S02]  /*2da0*/  IMAD.MOV R7, RZ, RZ, -R7 ;  /* 0x000000ffff077224 */ /* 0x000fc400078e0a07 */
[--C-:B------:R-:W-:Y:S01]  /*2db0*/  @!P3 IMAD.IADD R8, R8, 0x1, -R21.reuse ;  /* 0x000000010808b824 */ /* 0x100fe200078e0a15 */
[C---:B------:R-:W-:Y:S01]  /*2dc0*/  ISETP.GT.U32.AND P3, PT, R21.reuse, R10, PT ;  /* 0x0000000a1500720c */ /* 0x040fe20003f64070 */
[----:B------:R-:W-:Y:S02]  /*2dd0*/  @!P2 IMAD.IADD R2, R2, 0x1, -R21 ;  /* 0x000000010202a824 */ /* 0x000fe400078e0a15 */
[----:B------:R-:W-:Y:S01]  /*2de0*/  IMAD R9, R21, R7, R9 ;  /* 0x0000000715097224 */ /* 0x000fe200078e0209 */
[----:B------:R-:W-:Y:S01]  /*2df0*/  LOP3.LUT R7, R19, 0x1bc, RZ, 0xfc, !PT ;  /* 0x000001bc13077812 */ /* 0x000fe200078efcff */
[----:B------:R-:W-:Y:S01]  /*2e00*/  IMAD.MOV.U32 R13, RZ, RZ, R11 ;  /* 0x000000ffff0d7224 */ /* 0x000fe200078e000b */
[----:B------:R-:W-:Y:S01]  /*2e10*/  ISETP.GT.U32.AND P2, PT, R21, R2, PT ;  /* 0x000000021500720c */ /* 0x000fe20003f44070 */
[----:B------:R-:W-:Y:S01]  /*2e20*/  @!P0 IMAD.IADD R3, R3, 0x1, -R21 ;  /* 0x0000000103038824 */ /* 0x000fe200078e0a15 */
[----:B------:R-:W-:Y:S01]  /*2e30*/  ISETP.GE.AND P0, PT, R6, RZ, PT ;  /* 0x000000ff0600720c */ /* 0x000fe20003f06270 */
[----:B0-----:R-:W-:-:S02]  /*2e40*/  IMAD.MOV.U32 R0, RZ, RZ, R8 ;  /* 0x000000ffff007224 */ /* 0x001fc400078e0008 */
[----:B------:R-:W-:Y:S01]  /*2e50*/  @!P6 IMAD.MOV R13, RZ, RZ, -R13 ;  /* 0x000000ffff0de224 */ /* 0x000fe200078e0a0d */
[----:B------:R-:W-:Y:S01]  /*2e60*/  ISETP.GE.AND P6, PT, R4, RZ, PT ;  /* 0x000000ff0400720c */ /* 0x000fe20003fc6270 */
[----:B------:R-:W-:Y:S01]  /*2e70*/  @!P3 IMAD.IADD R10, R10, 0x1, -R21 ;  /* 0x000000010a0ab824 */ /* 0x000fe200078e0a15 */
[----:B------:R-:W-:Y:S01]  /*2e80*/  LOP3.LUT R4, R19, 0x1c2, RZ, 0xfc, !PT ;  /* 0x000001c213047812 */ /* 0x000fe200078efcff */
[----:B------:R-:W-:Y:S01]  /*2e90*/  IMAD.MOV.U32 R8, RZ, RZ, R3 ;  /* 0x000000ffff087224 */ /* 0x000fe200078e0003 */
[----:B------:R0:W-:Y:S01]  /*2ea0*/  STL [R1+0x37c], R13 ;  /* 0x00037c0d01007387 */ /* 0x0001e20000100800 */
[----:B------:R-:W-:Y:S01]  /*2eb0*/  @!P5 IMAD.MOV R0, RZ, RZ, -R0 ;  /* 0x000000ffff00d224 */ /* 0x000fe200078e0a00 */
[----:B------:R-:W-:Y:S01]  /*2ec0*/  ISETP.GE.AND P5, PT, R5, RZ, PT ;  /* 0x000000ff0500720c */ /* 0x000fe20003fa6270 */
[----:B------:R-:W-:Y:S01]  /*2ed0*/  @!P2 IMAD.IADD R2, R2, 0x1, -R21 ;  /* 0x000000010202a824 */ /* 0x000fe200078e0a15 */
[C---:B------:R-:W-:Y:S01]  /*2ee0*/  ISETP.GT.U32.AND P2, PT, R21.reuse, R9, PT ;  /* 0x000000091500720c */ /* 0x040fe20003f44070 */
[----:B------:R-:W-:Y:S01]  /*2ef0*/  @!P4 IMAD.MOV R8, RZ, RZ, -R8 ;  /* 0x000000ffff08c224 */ /* 0x000fe200078e0a08 */
[----:B------:R-:W-:Y:S01]  /*2f00*/  ISETP.GT.U32.AND P3, PT, R21, R10, PT ;  /* 0x0000000a1500720c */ /* 0x000fe20003f64070 */
[----:B------:R-:W-:Y:S01]  /*2f10*/  IMAD.HI.U32 R11, R23, R14, RZ ;  /* 0x0000000e170b7227 */ /* 0x000fe200078e00ff */
[----:B------:R-:W-:Y:S01]  /*2f20*/  IABS R5, R4 ;  /* 0x0000000400057213 */ /* 0x000fe20000000000 */
[----:B------:R1:W-:Y:S01]  /*2f30*/  STL [R1+0x380], R0 ;  /* 0x0003800001007387 */ /* 0x0003e20000100800 */
[----:B------:R-:W-:Y:S01]  /*2f40*/  LOP3.LUT R3, R19, 0x1c0, RZ, 0xfc, !PT ;  /* 0x000001c013037812 */ /* 0x000fe200078efcff */
[----:B------:R-:W-:Y:S01]  /*2f50*/  IMAD.MOV R11, RZ, RZ, -R11 ;  /* 0x000000ffff0b7224 */ /* 0x000fe200078e0a0b */
[----:B------:R-:W-:Y:S01]  /*2f60*/  ISETP.GE.AND P4, PT, R4, RZ, PT ;  /* 0x000000ff0400720c */ /* 0x000fe20003f86270 */
[----:B------:R2:W-:Y:S01]  /*2f70*/  STL [R1+0x38c], R8 ;  /* 0x00038c0801007387 */ /* 0x0005e20000100800 */
[----:B0-----:R-:W-:Y:S01]  /*2f80*/  IABS R13, R3 ;  /* 0x00000003000d7213 */ /* 0x001fe20000000000 */
[----:B------:R-:W-:Y:S01]  /*2f90*/  IMAD R14, R21, R11, R14 ;  /* 0x0000000b150e7224 */ /* 0x000fe200078e020e */
[----:B------:R-:W-:Y:S01]  /*2fa0*/  IABS R4, R7 ;  /* 0x0000000700047213 */ /* 0x000fe20000000000 */
[----:B------:R-:W-:-:S02]  /*2fb0*/  @!P2 IMAD.IADD R9, R9, 0x1, -R21 ;  /* 0x000000010909a824 */ /* 0x000fc400078e0a15 */
[----:B-1----:R-:W-:Y:S01]  /*2fc0*/  IMAD.MOV.U32 R0, RZ, RZ, R2 ;  /* 0x000000ffff007224 */ /* 0x002fe200078e0002 */
[----:B------:R-:W-:Y:S01]  /*2fd0*/  LOP3.LUT R2, R19, 0x1be, RZ, 0xfc, !PT ;  /* 0x000001be13027812 */ /* 0x000fe200078efcff */
[----:B------:R-:W-:Y:S01]  /*2fe0*/  @!P3 IMAD.IADD R10, R10, 0x1, -R21 ;  /* 0x000000010a0ab824 */ /* 0x000fe200078e0a15 */
[----:B------:R-:W-:Y:S01]  /*2ff0*/  ISETP.GT.U32.AND P2, PT, R21, R9, PT ;  /* 0x000000091500720c */ /* 0x000fe20003f44070 */
[----:B--2---:R-:W-:Y:S01]  /*3000*/  IMAD.HI.U32 R8, R23, R5, RZ ;  /* 0x0000000517087227 */ /* 0x004fe200078e00ff */
[----:B------:R-:W-:Y:S02]  /*3010*/  ISETP.GT.U32.AND P3, PT, R21, R14, PT ;  /* 0x0000000e1500720c */ /* 0x000fe40003f64070 */
[----:B------:R-:W-:Y:S01]  /*3020*/  IABS R6, R2 ;  /* 0x0000000200067213 */ /* 0x000fe20000000000 */
[----:B------:R-:W-:Y:S02]  /*3030*/  IMAD.MOV R8, RZ, RZ, -R8 ;  /* 0x000000ffff087224 */ /* 0x000fe400078e0a08 */
[----:B------:R-:W-:Y:S01]  /*3040*/  @!P1 IMAD.MOV R0, RZ, RZ, -R0 ;  /* 0x000000ffff009224 */ /* 0x000fe200078e0a00 */
[----:B------:R-:W-:Y:S01]  /*3050*/  ISETP.GE.AND P1, PT, R3, RZ, PT ;  /* 0x000000ff0300720c */ /* 0x000fe20003f26270 */
[----:B------:R-:W-:-:S02]  /*3060*/  IMAD R5, R21, R8, R5 ;  /* 0x0000000815057224 */ /* 0x000fc400078e0205 */
[----:B------:R-:W-:Y:S01]  /*3070*/  IMAD.HI.U32 R3, R23, R13, RZ ;  /* 0x0000000d17037227 */ /* 0x000fe200078e00ff */
[----:B------:R0:W-:Y:S03]  /*3080*/  STL [R1+0x390], R0 ;  /* 0x0003900001007387 */ /* 0x0001e60000100800 */
[----:B------:R-:W-:Y:S01]  /*3090*/  @!P2 IMAD.IADD R9, R9, 0x1, -R21 ;  /* 0x000000010909a824 */ /* 0x000fe200078e0a15 */
[----:B------:R-:W-:Y:S01]  /*30a0*/  ISETP.GT.U32.AND P2, PT, R21, R5, PT ;  /* 0x000000051500720c */ /* 0x000fe20003f44070 */
[----:B------:R-:W-:Y:S02]  /*30b0*/  IMAD.MOV R3, RZ, RZ, -R3 ;  /* 0x000000ffff037224 */ /* 0x000fe400078e0a03 */
[----:B------:R-:W-:Y:S01]  /*30c0*/  IMAD.MOV.U32 R11, RZ, RZ, R10 ;  /* 0x000000ffff0b7224 */ /* 0x000fe200078e000a */
[----:B------:R-:W-:Y:S01]  /*30d0*/  LOP3.LUT R10, R19, 0x1b2, RZ, 0xfc, !PT ;  /* 0x000001b2130a7812 */ /* 0x000fe200078efcff */
[----:B------:R-:W-:-:S02]  /*30e0*/  IMAD R13, R21, R3, R13 ;  /* 0x00000003150d7224 */ /* 0x000fc400078e020d */
[----:B------:R-:W-:Y:S02]  /*30f0*/  @!P3 IMAD.IADD R14, R14, 0x1, -R21 ;  /* 0x000000010e0eb824 */ /* 0x000fe400078e0a15 */
[----:B------:R-:W-:Y:S01]  /*3100*/  @!P6 IMAD.MOV R11, RZ, RZ, -R11 ;  /* 0x000000ffff0be224 */ /* 0x000fe200078e0a0b */
[----:B------:R-:W-:Y:S01]  /*3110*/  ISETP.GT.U32.AND P6, PT, R21, R13, PT ;  /* 0x0000000d1500720c */ /* 0x000fe20003fc4070 */
[----:B------:R-:W-:Y:S01]  /*3120*/  IMAD.HI.U32 R8, R23, R6, RZ ;  /* 0x0000000617087227 */ /* 0x000fe200078e00ff */
[----:B------:R-:W-:Y:S02]  /*3130*/  ISETP.GT.U32.AND P3, PT, R21, R14, PT ;  /* 0x0000000e1500720c */ /* 0x000fe40003f64070 */
[----:B------:R1:W-:Y:S01]  /*3140*/  STL [R1+0x384], R11 ;  /* 0x0003840b01007387 */ /* 0x0003e20000100800 */
[----:B------:R-:W-:Y:S02]  /*3150*/  @!P2 IMAD.IADD R5, R5, 0x1, -R21 ;  /* 0x000000010505a824 */ /* 0x000fe400078e0a15 */
[----:B0-----:R-:W-:Y:S01]  /*3160*/  IMAD.MOV.U32 R0, RZ, RZ, R9 ;  /* 0x000000ffff007224 */ /* 0x001fe200078e0009 */
[----:B------:R-:W-:Y:S01]  /*3170*/  LOP3.LUT R9, R19, 0x1b8, RZ, 0xfc, !PT ;  /* 0x000001b813097812 */ /* 0x000fe200078efcff */
[----:B------:R-:W-:Y:S01]  /*3180*/  IMAD.MOV R8, RZ, RZ, -R8 ;  /* 0x000000ffff087224 */ /* 0x000fe200078e0a08 */
[----:B------:R-:W-:Y:S01]  /*3190*/  ISETP.GT.U32.AND P2, PT, R21, R5, PT ;  /* 0x000000051500720c */ /* 0x000fe20003f44070 */
[----:B------:R-:W-:Y:S01]  /*31a0*/  @!P5 IMAD.MOV R0, RZ, RZ, -R0 ;  /* 0x000000ffff00d224 */ /* 0x000fe200078e0a00 */
[----:B------:R-:W-:Y:S01]  /*31b0*/  ISETP.GE.AND P5, PT, R2, RZ, PT ;  /* 0x000000ff0200720c */ /* 0x000fe20003fa6270 */
[--C-:B------:R-:W-:Y:S01]  /*31c0*/  @!P6 IMAD.IADD R13, R13, 0x1, -R21.reuse ;  /* 0x000000010d0de824 */ /* 0x100fe200078e0a15 */
[----:B-1----:R-:W-:Y:S01]  /*31d0*/  LOP3.LUT R11, R19, 0x1ba, RZ, 0xfc, !PT ;  /* 0x000001ba130b7812 */ /* 0x002fe200078efcff */
[--C-:B------:R-:W-:Y:S01]  /*31e0*/  @!P3 IMAD.IADD R14, R14, 0x1, -R21.reuse ;  /* 0x000000010e0eb824 */ /* 0x100fe200078e0a15 */
[----:B------:R-:W-:Y:S01]  /*31f0*/  ISETP.GE.AND P3, PT, R7, RZ, PT ;  /* 0x000000ff0700720c */ /* 0x000fe20003f66270 */
[----:B------:R-:W-:Y:S01]  /*3200*/  IMAD R2, R21, R8, R6 ;  /* 0x0000000815027224 */ /* 0x000fe200078e0206 */
[----:B------:R-:W-:Y:S01]  /*3210*/  IABS R7, R11 ;  /* 0x0000000b00077213 */ /* 0x000fe20000000000 */
[----:B------:R-:W-:Y:S01]  /*3220*/  IMAD.HI.U32 R3, R23, R4, RZ ;  /* 0x0000000417037227 */ /* 0x000fe200078e00ff */
[----:B------:R-:W-:Y:S01]  /*3230*/  ISETP.GT.U32.AND P6, PT, R21, R13, PT ;  /* 0x0000000d1500720c */ /* 0x000fe20003fc4070 */
[----:B------:R0:W-:Y:S01]  /*3240*/  STL [R1+0x388], R0 ;  /* 0x0003880001007387 */ /* 0x0001e20000100800 */
[----:B------:R-:W-:Y:S01]  /*3250*/  IABS R20, R9 ;  /* 0x0000000900147213 */ /* 0x000fe20000000000 */
[----:B------:R-:W-:Y:S01]  /*3260*/  @!P2 IMAD.IADD R5, R5, 0x1, -R21 ;  /* 0x000000010505a824 */ /* 0x000fe200078e0a15 */
[----:B------:R-:W-:Y:S01]  /*3270*/  ISETP.GT.U32.AND P2, PT, R21, R2, PT ;  /* 0x000000021500720c */ /* 0x000fe20003f44070 */
[----:B------:R-:W-:Y:S01]  /*3280*/  IMAD.MOV R3, RZ, RZ, -R3 ;  /* 0x000000ffff037224 */ /* 0x000fe200078e0a03 */
[----:B------:R-:W-:Y:S01]  /*3290*/  IABS R6, R10 ;  /* 0x0000000a00067213 */ /* 0x000fe20000000000 */
[----:B------:R-:W-:-:S04]  /*32a0*/  IMAD.HI.U32 R12, R23, R7, RZ ;  /* 0x00000007170c7227 */ /* 0x000fc800078e00ff */
[----:B------:R-:W-:Y:S01]  /*32b0*/  IMAD R4, R21, R3, R4 ;  /* 0x0000000315047224 */ /* 0x000fe200078e0204 */
[----:B------:R-:W-:Y:S01]  /*32c0*/  LOP3.LUT R3, R19, 0x1b4, RZ, 0xfc, !PT ;  /* 0x000001b413037812 */ /* 0x000fe200078efcff */
[----:B------:R-:W-:Y:S02]  /*32d0*/  IMAD.MOV R12, RZ, RZ, -R12 ;  /* 0x000000ffff0c7224 */ /* 0x000fe400078e0a0c */
[----:B------:R-:W-:Y:S01]  /*32e0*/  @!P6 IMAD.IADD R13, R13, 0x1, -R21 ;  /* 0x000000010d0de824 */ /* 0x000fe200078e0a15 */
[C---:B------:R-:W-:Y:S01]  /*32f0*/  ISETP.GT.U32.AND P6, PT, R21.reuse, R4, PT ;  /* 0x000000041500720c */ /* 0x040fe20003fc4070 */
[----:B------:R-:W-:Y:S01]  /*3300*/  IMAD R7, R21, R12, R7 ;  /* 0x0000000c15077224 */ /* 0x000fe200078e0207 */
[----:B------:R-:W-:Y:S01]  /*3310*/  IABS R8, R3 ;  /* 0x0000000300087213 */ /* 0x000fe20000000000 */
[----:B------:R-:W-:-:S04]  /*3320*/  IMAD.HI.U32 R18, R23, R20, RZ ;  /* 0x0000001417127227 */ /* 0x000fc800078e00ff */
[--C-:B------:R-:W-:Y:S01]  /*3330*/  @!P2 IMAD.IADD R2, R2, 0x1, -R21.reuse ;  /* 0x000000010202a824 */ /* 0x100fe200078e0a15 */
[C---:B------:R-:W-:Y:S01]  /*3340*/  ISETP.GT.U32.AND P2, PT, R21.reuse, R7, PT ;  /* 0x000000071500720c */ /* 0x040fe20003f44070 */
[----:B------:R-:W-:Y:S02]  /*3350*/  IMAD.MOV R18, RZ, RZ, -R18 ;  /* 0x000000ffff127224 */ /* 0x000fe400078e0a12 */
[----:B0-----:R-:W-:Y:S02]  /*3360*/  IMAD.MOV.U32 R0, RZ, RZ, R14 ;  /* 0x000000ffff007224 */ /* 0x001fe400078e000e */
[C---:B------:R-:W-:Y:S02]  /*3370*/  IMAD R18, R21.reuse, R18, R20 ;  /* 0x0000001215127224 */ /* 0x040fe400078e0214 */
[----:B------:R-:W-:Y:S02]  /*3380*/  @!P0 IMAD.MOV R0, RZ, RZ, -R0 ;  /* 0x000000ffff008224 */ /* 0x000fe400078e0a00 */
[--C-:B------:R-:W-:Y:S01]  /*3390*/  @!P6 IMAD.IADD R4, R4, 0x1, -R21.reuse ;  /* 0x000000010404e824 */ /* 0x100fe200078e0a15 */
[----:B------:R-:W-:Y:S01]  /*33a0*/  ISETP.GT.U32.AND P6, PT, R21, R18, PT ;  /* 0x000000121500720c */ /* 0x000fe20003fc4070 */
[----:B------:R-:W-:Y:S01]  /*33b0*/  IMAD.HI.U32 R15, R23, R8, RZ ;  /* 0x00000008170f7227 */ /* 0x000fe200078e00ff */
[----:B------:R0:W-:Y:S02]  /*33c0*/  STL [R1+0x378], R0 ;  /* 0x0003780001007387 */ /* 0x0001e40000100800 */
[----:B------:R-:W-:Y:S01]  /*33d0*/  ISETP.GT.U32.AND P0, PT, R21, R4, PT ;  /* 0x000000041500720c */ /* 0x000fe20003f04070 */
[----:B------:R-:W-:Y:S01]  /*33e0*/  @!P2 IMAD.IADD R7, R7, 0x1, -R21 ;  /* 0x000000010707a824 */ /* 0x000fe200078e0a15 */
[----:B------:R-:W-:Y:S01]  /*33f0*/  ISETP.GT.U32.AND P2, PT, R21, R2, PT ;  /* 0x000000021500720c */ /* 0x000fe20003f44070 */
[----:B------:R-:W-:-:S02]  /*3400*/  IMAD.MOV R15, RZ, RZ, -R15 ;  /* 0x000000ffff0f7224 */ /* 0x000fc400078e0a0f */
[----:B------:R-:W-:-:S04]  /*3410*/  IMAD.HI.U32 R12, R23, R6, RZ ;  /* 0x00000006170c7227 */ /* 0x000fc800078e00ff */
[----:B0-----:R-:W-:Y:S02]  /*3420*/  IMAD.MOV.U32 R0, RZ, RZ, R5 ;  /* 0x000000ffff007224 */ /* 0x001fe400078e0005 */
[----:B------:R-:W-:Y:S01]  /*3430*/  IMAD R8, R21, R15, R8 ;  /* 0x0000000f15087224 */ /* 0x000fe200078e0208 */
[----:B------:R-:W-:Y:S01]  /*3440*/  LOP3.LUT R15, R19, 0x1b0, RZ, 0xfc, !PT ;  /* 0x000001b0130f7812 */ /* 0x000fe200078efcff */
[----:B------:R-:W-:Y:S02]  /*3450*/  @!P4 IMAD.MOV R0, RZ, RZ, -R0 ;  /* 0x000000ffff00c224 */ /* 0x000fe400078e0a00 */
[--C-:B------:R-:W-:Y:S01]  /*3460*/  @!P6 IMAD.IADD R18, R18, 0x1, -R21.reuse ;  /* 0x000000011212e824 */ /* 0x100fe200078e0a15 */
[C---:B------:R-:W-:Y:S01]  /*3470*/  ISETP.GT.U32.AND P6, PT, R21.reuse, R7, PT ;  /* 0x000000071500720c */ /* 0x040fe20003fc4070 */
[----:B------:R-:W-:Y:S01]  /*3480*/  IMAD.MOV R12, RZ, RZ, -R12 ;  /* 0x000000ffff0c7224 */ /* 0x000fe200078e0a0c */
[----:B------:R0:W-:Y:S01]  /*3490*/  STL [R1+0x374], R0 ;  /* 0x0003740001007387 */ /* 0x0001e20000100800 */
[--C-:B------:R-:W-:Y:S01]  /*34a0*/  @!P2 IMAD.IADD R2, R2, 0x1, -R21.reuse ;  /* 0x000000010202a824 */ /* 0x100fe200078e0a15 */
[C---:B------:R-:W-:Y:S01]  /*34b0*/  ISETP.GT.U32.AND P2, PT, R21.reuse, R8, PT ;  /* 0x000000081500720c */ /* 0x040fe20003f44070 */
[C---:B------:R-:W-:Y:S01]  /*34c0*/  IMAD R6, R21.reuse, R12, R6 ;  /* 0x0000000c15067224 */ /* 0x040fe200078e0206 */
[----:B------:R-:W-:Y:S01]  /*34d0*/  ISETP.GT.U32.AND P4, PT, R21, R18, PT ;  /* 0x000000121500720c */ /* 0x000fe20003f84070 */
[----:B------:R-:W-:Y:S01]  /*34e0*/  @!P0 IMAD.IADD R4, R4, 0x1, -R21 ;  /* 0x0000000104048824 */ /* 0x000fe200078e0a15 */
[----:B------:R-:W-:Y:S01]  /*34f0*/  LOP3.LUT R12, R19, 0x1ae, RZ, 0xfc, !PT ;  /* 0x000001ae130c7812 */ /* 0x000fe200078efcff */
[----:B------:R-:W-:Y:S01]  /*3500*/  IMAD.MOV.U32 R20, RZ, RZ, R2 ;  /* 0x000000ffff147224 */ /* 0x000fe200078e0002 */
[----:B------:R-:W-:Y:S01]  /*3510*/  IABS R14, R15 ;  /* 0x0000000f000e7213 */ /* 0x000fe20000000000 */
[----:B0-----:R-:W-:Y:S01]  /*3520*/  IMAD.MOV.U32 R0, RZ, RZ, R13 ;  /* 0x000000ffff007224 */ /* 0x001fe200078e000d */
[----:B------:R-:W-:Y:S01]  /*3530*/  IABS R5, R12 ;  /* 0x0000000c00057213 */ /* 0x000fe20000000000 */
[----:B------:R-:W-:Y:S01]  /*3540*/  @!P6 IMAD.IADD R7, R7, 0x1, -R21 ;  /* 0x000000010707e824 */ /* 0x000fe200078e0a15 */
[C---:B------:R-:W-:Y:S01]  /*3550*/  ISETP.GT.U32.AND P6, PT, R21.reuse, R6, PT ;  /* 0x000000061500720c */ /* 0x040fe20003fc4070 */
[----:B------:R-:W-:Y:S01]  /*3560*/  @!P1 IMAD.MOV R0, RZ, RZ, -R0 ;  /* 0x000000ffff009224 */ /* 0x000fe200078e0a00 */
[----:B------:R-:W-:Y:S01]  /*3570*/  ISETP.GT.U32.AND P1, PT, R21, R17, PT ;  /* 0x000000111500720c */ /* 0x000fe20003f24070 */
[----:B------:R-:W-:Y:S01]  /*3580*/  IMAD.MOV.U32 R13, RZ, RZ, R5 ;  /* 0x000000ffff0d7224 */ /* 0x000fe200078e0005 */
[----:B------:R-:W-:Y:S01]  /*3590*/  ISETP.GE.AND P0, PT, R11, RZ, PT ;  /* 0x000000ff0b00720c */ /* 0x000fe20003f06270 */
[--C-:B------:R-:W-:Y:S01]  /*35a0*/  @!P2 IMAD.IADD R8, R8, 0x1, -R21.reuse ;  /* 0x000000010808a824 */ /* 0x100fe200078e0a15 */
[----:B------:R0:W-:Y:S01]  /*35b0*/  STL [R1+0x370], R0 ;  /* 0x0003700001007387 */ /* 0x0001e20000100800 */
[----:B------:R-:W-:Y:S01]  /*35c0*/  @!P4 IMAD.IADD R18, R18, 0x1, -R21 ;  /* 0x000000011212c824 */ /* 0x000fe200078e0a15 */
[----:B------:R-:W-:Y:S01]  /*35d0*/  ISETP.GE.AND P4, PT, R9, RZ, PT ;  /* 0x000000ff0900720c */ /* 0x000fe20003f86270 */
[----:B------:R-:W-:Y:S01]  /*35e0*/  @!P5 IMAD.MOV R20, RZ, RZ, -R20 ;  /* 0x000000ffff14d224 */ /* 0x000fe200078e0a14 */
[----:B------:R-:W-:Y:S01]  /*35f0*/  ISETP.GE.AND P2, PT, R3, RZ, PT ;  /* 0x000000ff0300720c */ /* 0x000fe20003f46270 */
[----:B------:R-:W-:Y:S01]  /*3600*/  IMAD.HI.U32 R5, R23, R13, RZ ;  /* 0x0000000d17057227 */ /* 0x000fe200078e00ff */
[----:B------:R-:W-:-:S02]  /*3610*/  LOP3.LUT R2, R19, 0x1ac, RZ, 0xfc, !PT ;  /* 0x000001ac13027812 */ /* 0x000fc400078efcff */
[----:B------:R-:W-:Y:S01]  /*3620*/  STL [R1+0x35c], R20 ;  /* 0x00035c1401007387 */ /* 0x000fe20000100800 */
[----:B------:R-:W-:Y:S01]  /*3630*/  @!P1 IMAD.IADD R17, R17, 0x1, -R21 ;  /* 0x0000000111119824 */ /* 0x000fe200078e0a15 */
[----:B------:R-:W-:Y:S01]  /*3640*/  ISETP.GE.AND P1, PT, R16, RZ, PT ;  /* 0x000000ff1000720c */ /* 0x000fe20003f26270 */
[----:B0-----:R-:W-:Y:S01]  /*3650*/  IMAD.MOV.U32 R0, RZ, RZ, R4 ;  /* 0x000000ffff007224 */ /* 0x001fe200078e0004 */
[----:B------:R-:W-:Y:S01]  /*3660*/  LOP3.LUT R4, R19, 0x1aa, RZ, 0xfc, !PT ;  /* 0x000001aa13047812 */ /* 0x000fe200078efcff */
[----:B------:R-:W-:Y:S01]  /*3670*/  IMAD.HI.U32 R11, R23, R14, RZ ;  /* 0x0000000e170b7227 */ /* 0x000fe200078e00ff */
[----:B------:R-:W-:-:S03]  /*3680*/  ISETP.GT.U32.AND P5, PT, R21, R17, PT ;  /* 0x000000111500720c */ /* 0x000fc60003fa4070 */
[----:B------:R-:W-:Y:S01]  /*3690*/  @!P3 IMAD.MOV R0, RZ, RZ, -R0 ;  /* 0x000000ffff00b224 */ /* 0x000fe200078e0a00 */
[C---:B------:R-:W-:Y:S01]  /*36a0*/  ISETP.GT.U32.AND P3, PT, R21.reuse, R8, PT ;  /* 0x000000081500720c */ /* 0x040fe20003f64070 */
[----:B------:R-:W-:Y:S02]  /*36b0*/  IMAD.MOV R9, RZ, RZ, -R5 ;  /* 0x000000ffff097224 */ /* 0x000fe400078e0a05 */
[----:B------:R-:W-:Y:S01]  /*36c0*/  IMAD.MOV R11, RZ, RZ, -R11 ;  /* 0x000000ffff0b7224 */ /* 0x000fe200078e0a0b */
[----:B------:R0:W-:Y:S01]  /*36d0*/  STL [R1+0x358], R0 ;  /* 0x0003580001007387 */ /* 0x0001e20000100800 */
[----:B------:R-:W-:Y:S02]  /*36e0*/  @!P6 IMAD.IADD R6, R6, 0x1, -R21 ;  /* 0x000000010606e824 */ /* 0x000fe400078e0a15 */
[C---:B------:R-:W-:Y:S02]  /*36f0*/  IMAD R3, R21.reuse, R9, R13 ;  /* 0x0000000915037224 */ /* 0x040fe400078e020d */
[C---:B------:R-:W-:Y:S01]  /*3700*/  IMAD R5, R21.reuse, R11, R14 ;  /* 0x0000000b15057224 */ /* 0x040fe200078e020e */
[----:B------:R-:W-:Y:S01]  /*3710*/  ISETP.GT.U32.AND P6, PT, R21, R6, PT ;  /* 0x000000061500720c */ /* 0x000fe20003fc4070 */
[----:B------:R-:W-:Y:S01]  /*3720*/  @!P0 IMAD.MOV R7, RZ, RZ, -R7 ;  /* 0x000000ffff078224 */ /* 0x000fe200078e0a07 */
[----:B------:R-:W-:Y:S01]  /*3730*/  IABS R11, R2 ;  /* 0x00000002000b7213 */ /* 0x000fe20000000000 */
[--C-:B------:R-:W-:Y:S01]  /*3740*/  @!P5 IMAD.IADD R17, R17, 0x1, -R21.reuse ;  /* 0x000000011111d824 */ /* 0x100fe200078e0a15 */
[C---:B------:R-:W-:Y:S01]  /*3750*/  ISETP.GT.U32.AND P5, PT, R21.reuse, R3, PT ;  /* 0x000000031500720c */ /* 0x040fe20003fa4070 */
[----:B0-----:R-:W-:Y:S01]  /*3760*/  IMAD.MOV.U32 R0, RZ, RZ, R18 ;  /* 0x000000ffff007224 */ /* 0x001fe200078e0012 */
[----:B------:R-:W-:Y:S01]  /*3770*/  ISETP.GT.U32.AND P0, PT, R21, R5, PT ;  /* 0x000000051500720c */ /* 0x000fe20003f04070 */
[----:B------:R-:W-:Y:S01]  /*3780*/  @!P3 IMAD.IADD R8, R8, 0x1, -R21 ;  /* 0x000000010808b824 */ /* 0x000fe200078e0a15 */
[----:B------:R0:W-:Y:S01]  /*3790*/  STL [R1+0x354], R7 ;  /* 0x0003540701007387 */ /* 0x0001e20000100800 */
[----:B------:R-:W-:Y:S01]  /*37a0*/  @!P4 IMAD.MOV R0, RZ, RZ, -R0 ;  /* 0x000000ffff00c224 */ /* 0x000fe200078e0a00 */
[----:B------:R-:W-:Y:S01]  /*37b0*/  ISETP.GE.AND P4, PT, R10, RZ, PT ;  /* 0x000000ff0a00720c */ /* 0x000fe20003f86270 */
[----:B------:R-:W-:Y:S01]  /*37c0*/  IMAD.MOV.U32 R9, RZ, RZ, R17 ;  /* 0x000000ffff097224 */ /* 0x000fe200078e0011 */
[----:B------:R-:W-:Y:S01]  /*37d0*/  IABS R14, R4 ;  /* 0x00000004000e7213 */ /* 0x000fe20000000000 */
[----:B------:R-:W-:Y:S01]  /*37e0*/  @!P6 IMAD.IADD R6, R6, 0x1, -R21 ;  /* 0x000000010606e824 */ /* 0x000fe200078e0a15 */
[----:B------:R1:W-:Y:S01]  /*37f0*/  STL [R1+0x350], R0 ;  /* 0x0003500001007387 */ /* 0x0003e20000100800 */
[----:B------:R-:W-:Y:S01]  /*3800*/  @!P1 IMAD.MOV R9, RZ, RZ, -R9 ;  /* 0x000000ffff099224 */ /* 0x000fe200078e0a09 */
[----:B------:R-:W-:Y:S01]  /*3810*/  ISETP.GE.AND P3, PT, R15, RZ, PT ;  /* 0x000000ff0f00720c */ /* 0x000fe20003f66270 */
[----:B------:R-:W-:Y:S01]  /*3820*/  @!P5 IMAD.IADD R3, R3, 0x1, -R21 ;  /* 0x000000010303d824 */ /* 0x000fe200078e0a15 */
[----:B------:R-:W-:Y:S01]  /*3830*/  ISETP.GE.AND P6, PT, R12, RZ, PT ;  /* 0x000000ff0c00720c */ /* 0x000fe20003fc6270 */
[----:B0-----:R-:W-:Y:S01]  /*3840*/  IMAD.HI.U32 R7, R23, R11, RZ ;  /* 0x0000000b17077227 */ /* 0x001fe200078e00ff */
[----:B------:R0:W-:Y:S01]  /*3850*/  STL [R1+0x2fc], R9 ;  /* 0x0002fc0901007387 */ /* 0x0001e20000100800 */
[----:B------:R-:W-:-:S02]  /*3860*/  LOP3.LUT R12, R19, 0x1a8, RZ, 0xfc, !PT ;  /* 0x000001a8130c7812 */ /* 0x000fc400078efcff */
[----:B------:R-:W-:Y:S01]  /*3870*/  IMAD.MOV R7, RZ, RZ, -R7 ;  /* 0x000000ffff077224 */ /* 0x000fe200078e0a07 */
[----:B------:R-:W-:Y:S01]  /*3880*/  ISETP.GT.U32.AND P5, PT, R21, R3, PT ;  /* 0x000000031500720c */ /* 0x000fe20003fa4070 */
[----:B-1----:R-:W-:Y:S02]  /*3890*/  IMAD.MOV.U32 R0, RZ, RZ, R8 ;  /* 0x000000ffff007224 */ /* 0x002fe400078e0008 */
[----:B------:R-:W-:Y:S01]  /*38a0*/  @!P0 IMAD.IADD R5, R5, 0x1, -R21 ;  /* 0x0000000105058824 */ /* 0x000fe200078e0a15 */
[----:B------:R-:W-:Y:S01]  /*38b0*/  ISETP.GE.AND P0, PT, R2, RZ, PT ;  /* 0x000000ff0200720c */ /* 0x000fe20003f06270 */
[----:B------:R-:W-:Y:S01]  /*38c0*/  @!P2 IMAD.MOV R0, RZ, RZ, -R0 ;  /* 0x000000ffff00a224 */ /* 0x000fe200078e0a00 */
[----:B------:R-:W-:Y:S01]  /*38d0*/  ISETP.GE.AND P2, PT, R4, RZ, PT ;  /* 0x000000ff0400720c */ /* 0x000fe20003f46270 */
[C---:B------:R-:W-:Y:S01]  /*38e0*/  IMAD R11, R21.reuse, R7, R11 ;  /* 0x00000007150b7224 */ /* 0x040fe200078e020b */
[----:B------:R-:W-:Y:S01]  /*38f0*/  ISETP.GT.U32.AND P1, PT, R21, R5, PT ;  /* 0x000000051500720c */ /* 0x000fe20003f24070 */
[----:B------:R-:W-:Y:S01]  /*3900*/  IMAD.HI.U32 R2, R23, R14, RZ ;  /* 0x0000000e17027227 */ /* 0x000fe200078e00ff */
[----:B------:R1:W-:Y:S01]  /*3910*/  STL [R1+0x1c], R0 ;  /* 0x00001c0001007387 */ /* 0x0003e20000100800 */
[----:B------:R-:W-:-:S02]  /*3920*/  LOP3.LUT R4, R19, 0x1a6, RZ, 0xfc, !PT ;  /* 0x000001a613047812 */ /* 0x000fc400078efcff */
[----:B------:R-:W-:Y:S01]  /*3930*/  IMAD.MOV R2, RZ, RZ, -R2 ;  /* 0x000000ffff027224 */ /* 0x000fe200078e0a02 */
[----:B------:R-:W-:Y:S01]  /*3940*/  LOP3.LUT R7, R19, 0x1a0, RZ, 0xfc, !PT ;  /* 0x000001a013077812 */ /* 0x000fe200078efcff */
[--C-:B------:R-:W-:Y:S01]  /*3950*/  @!P5 IMAD.IADD R3, R3, 0x1, -R21.reuse ;  /* 0x000000010303d824 */ /* 0x100fe200078e0a15 */
[----:B0-----:R-:W-:Y:S01]  /*3960*/  IABS R9, R4 ;  /* 0x0000000400097213 */ /* 0x001fe20000000000 */
[----:B------:R-:W-:Y:S01]  /*3970*/  IMAD R14, R21, R2, R14 ;  /* 0x00000002150e7224 */ /* 0x000fe200078e020e */
[----:B------:R-:W-:Y:S01]  /*3980*/  LOP3.LUT R2, R19, 0x1a4, RZ, 0xfc, !PT ;  /* 0x000001a413027812 */ /* 0x000fe200078efcff */
[----:B-1----:R-:W-:Y:S01]  /*3990*/  IMAD.MOV.U32 R0, RZ, RZ, R6 ;  /* 0x000000ffff007224 */ /* 0x002fe200078e0006 */
[----:B------:R-:W-:Y:S01]  /*39a0*/  IABS R13, R7 ;  /* 0x00000007000d7213 */ /* 0x000fe20000000000 */
[----:B------:R-:W-:Y:S01]  /*39b0*/  @!P1 IMAD.IADD R5, R5, 0x1, -R21 ;  /* 0x0000000105059824 */ /* 0x000fe200078e0a15 */
[C---:B------:R-:W-:Y:S01]  /*39c0*/  ISETP.GT.U32.AND P5, PT, R21.reuse, R14, PT ;  /* 0x0000000e1500720c */ /* 0x040fe20003fa4070 */
[----:B------:R-:W-:Y:S01]  /*39d0*/  @!P4 IMAD.MOV R0, RZ, RZ, -R0 ;  /* 0x000000ffff00c224 */ /* 0x000fe200078e0a00 */
[----:B------:R-:W-:-:S02]  /*39e0*/  ISETP.GT.U32.AND P4, PT, R21, R11, PT ;  /* 0x0000000b1500720c */ /* 0x000fc40003f84070 */
[----:B------:R-:W-:Y:S02]  /*39f0*/  ISETP.GE.AND P1, PT, R12, RZ, PT ;  /* 0x000000ff0c00720c */ /* 0x000fe40003f26270 */
[----:B------:R-:W-:Y:S01]  /*3a00*/  IABS R12, R12 ;  /* 0x0000000c000c7213 */ /* 0x000fe20000000000 */
[----:B------:R0:W-:Y:S01]  /*3a10*/  STL [R1+0x18], R0 ;  /* 0x0000180001007387 */ /* 0x0001e20000100800 */
[----:B------:R-:W-:-:S03]  /*3a20*/  IABS R8, R2 ;  /* 0x0000000200087213 */ /* 0x000fc60000000000 */
[----:B------:R-:W-:-:S04]  /*3a30*/  IMAD.HI.U32 R6, R23, R12, RZ ;  /* 0x0000000c17067227 */ /* 0x000fc800078e00ff */
[----:B------:R-:W-:Y:S02]  /*3a40*/  @!P4 IMAD.IADD R11, R11, 0x1, -R21 ;  /* 0x000000010b0bc824 */ /* 0x000fe400078e0a15 */
[----:B0-----:R-:W-:Y:S02]  /*3a50*/  IMAD.MOV.U32 R0, RZ, RZ, R5 ;  /* 0x000000ffff007224 */ /* 0x001fe400078e0005 */
[----:B------:R-:W-:Y:S01]  /*3a60*/  IMAD.MOV R6, RZ, RZ, -R6 ;  /* 0x000000ffff067224 */ /* 0x000fe200078e0a06 */
[C---:B------:R-:W-:Y:S01]  /*3a70*/  ISETP.GT.U32.AND P4, PT, R21.reuse, R11, PT ;  /* 0x0000000b1500720c */ /* 0x040fe20003f84070 */
[----:B------:R-:W-:Y:S01]  /*3a80*/  @!P3 IMAD.MOV R0, RZ, RZ, -R0 ;  /* 0x000000ffff00b224 */ /* 0x000fe200078e0a00 */
[----:B------:R-:W-:Y:S01]  /*3a90*/  ISETP.GE.AND P3, PT, R4, RZ, PT ;  /* 0x000000ff0400720c */ /* 0x000fe20003f66270 */
[----:B------:R-:W-:Y:S02]  /*3aa0*/  @!P5 IMAD.IADD R14, R14, 0x1, -R21 ;  /* 0x000000010e0ed824 */ /* 0x000fe400078e0a15 */
[----:B------:R-:W-:Y:S01]  /*3ab0*/  IMAD R12, R21, R6, R12 ;  /* 0x00000006150c7224 */ /* 0x000fe200078e020c */
[----:B------:R0:W-:Y:S01]  /*3ac0*/  STL [R1+0x310], R0 ;  /* 0x0003100001007387 */ /* 0x0001e20000100800 */
[----:B------:R-:W-:Y:S01]  /*3ad0*/  IMAD.HI.U32 R4, R23, R8, RZ ;  /* 0x0000000817047227 */ /* 0x000fe200078e00ff */
[----:B------:R-:W-:-:S02]  /*3ae0*/  ISETP.GT.U32.AND P5, PT, R21, R14, PT ;  /* 0x0000000e1500720c */ /* 0x000fc40003fa4070 */
[----:B------:R-:W-:Y:S01]  /*3af0*/  LOP3.LUT R6, R19, 0x19e, RZ, 0xfc, !PT ;  /* 0x0000019e13067812 */ /* 0x000fe200078efcff */
[----:B------:R-:W-:-:S03]  /*3b00*/  IMAD.HI.U32 R5, R23, R9, RZ ;  /* 0x0000000917057227 */ /* 0x000fc600078e00ff */
[----:B------:R-:W-:Y:S01]  /*3b10*/  IABS R10, R6 ;  /* 0x00000006000a7213 */ /* 0x000fe20000000000 */
[----:B------:R-:W-:Y:S01]  /*3b20*/  @!P4 IMAD.IADD R11, R11, 0x1, -R21 ;  /* 0x000000010b0bc824 */ /* 0x000fe200078e0a15 */
[----:B------:R-:W-:Y:S01]  /*3b30*/  ISETP.GT.U32.AND P4, PT, R21, R12, PT ;  /* 0x0000000c1500720c */ /* 0x000fe20003f84070 */
[----:B0-----:R-:W-:Y:S01]  /*3b40*/  IMAD.MOV.U32 R0, RZ, RZ, R3 ;  /* 0x000000ffff007224 */ /* 0x001fe200078e0003 */
[C---:B------:R-:W-:Y:S01]  /*3b50*/  LOP3.LUT R3, R19.reuse, 0x19c, RZ, 0xfc, !PT ;  /* 0x0000019c13037812 */ /* 0x040fe200078efcff */
[----:B------:R-:W-:Y:S02]  /*3b60*/  IMAD.MOV R4, RZ, RZ, -R4 ;  /* 0x000000ffff047224 */ /* 0x000fe400078e0a04 */
[----:B------:R-:W-:Y:S01]  /*3b70*/  @!P6 IMAD.MOV R0, RZ, RZ, -R0 ;  /* 0x000000ffff00e224 */ /* 0x000fe200078e0a00 */
[----:B------:R-:W-:Y:S01]  /*3b80*/  ISETP.GE.AND P6, PT, R2, RZ, PT ;  /* 0x000000ff0200720c */ /* 0x000fe20003fc6270 */
[----:B------:R-:W-:Y:S01]  /*3b90*/  IMAD.MOV R5, RZ, RZ, -R5 ;  /* 0x000000ffff057224 */ /* 0x000fe200078e0a05 */
[----:B------:R-:W-:Y:S01]  /*3ba0*/  LOP3.LUT R2, R19, 0x1a2, RZ, 0xfc, !PT ;  /* 0x000001a213027812 */ /* 0x000fe200078efcff */
[C---:B------:R-:W-:Y:S01]  /*3bb0*/  IMAD R8, R21.reuse, R4, R8 ;  /* 0x0000000415087224 */ /* 0x040fe200078e0208 */
[----:B------:R0:W-:Y:S01]  /*3bc0*/  STL [R1+0x34c], R0 ;  /* 0x00034c0001007387 */ /* 0x0001e20000100800 */
[C---:B------:R-:W-:Y:S01]  /*3bd0*/  IMAD R9, R21.reuse, R5, R9 ;  /* 0x0000000515097224 */ /* 0x040fe200078e0209 */
[----:B------:R-:W-:Y:S01]  /*3be0*/  IABS R4, R2 ;  /* 0x0000000200047213 */ /* 0x000fe20000000000 */
[--C-:B------:R-:W-:Y:S01]  /*3bf0*/  @!P5 IMAD.IADD R14, R14, 0x1, -R21.reuse ;  /* 0x000000010e0ed824 */ /* 0x100fe200078e0a15 */
[----:B------:R-:W-:Y:S01]  /*3c00*/  IABS R5, R3 ;  /* 0x0000000300057213 */ /* 0x000fe20000000000 */
[----:B------:R-:W-:Y:S01]  /*3c10*/  @!P4 IMAD.IADD R12, R12, 0x1, -R21 ;  /* 0x000000010c0cc824 */ /* 0x000fe200078e0a15 */
[----:B------:R-:W-:Y:S01]  /*3c20*/  ISETP.GT.U32.AND P5, PT, R21, R9, PT ;  /* 0x000000091500720c */ /* 0x000fe20003fa4070 */
[----:B0-----:R-:W-:-:S03]  /*3c30*/  IMAD.MOV.U32 R0, RZ, RZ, R11 ;  /* 0x000000ffff007224 */ /* 0x001fc600078e000b */
[----:B------:R-:W-:Y:S01]  /*3c40*/  ISETP.GT.U32.AND P4, PT, R21, R12, PT ;  /* 0x0000000c1500720c */ /* 0x000fe20003f84070 */
[----:B------:R-:W-:-:S04]  /*3c50*/  IMAD.HI.U32 R11, R23, R4, RZ ;  /* 0x00000004170b7227 */ /* 0x000fc800078e00ff */
[----:B------:R-:W-:Y:S01]  /*3c60*/  @!P0 IMAD.MOV R0, RZ, RZ, -R0 ;  /* 0x000000ffff008224 */ /* 0x000fe200078e0a00 */
[----:B------:R-:W-:Y:S01]  /*3c70*/  ISETP.GT.U32.AND P0, PT, R21, R8, PT ;  /* 0x000000081500720c */ /* 0x000fe20003f04070 */
[----:B------:R-:W-:Y:S02]  /*3c80*/  IMAD.MOV R11, RZ, RZ, -R11 ;  /* 0x000000ffff0b7224 */ /* 0x000fe400078e0a0b */
[--C-:B------:R-:W-:Y:S01]  /*3c90*/  @!P5 IMAD.IADD R9, R9, 0x1, -R21.reuse ;  /* 0x000000010909d824 */ /* 0x100fe200078e0a15 */
[----:B------:R0:W-:Y:S03]  /*3ca0*/  STL [R1+0x348], R0 ;  /* 0x0003480001007387 */ /* 0x0001e60000100800 */
[----:B------:R-:W-:Y:S01]  /*3cb0*/  @!P4 IMAD.IADD R12, R12, 0x1, -R21 ;  /* 0x000000010c0cc824 */ /* 0x000fe200078e0a15 */
[----:B------:R-:W-:-:S05]  /*3cc0*/  ISETP.GT.U32.AND P5, PT, R21, R9, PT ;  /* 0x000000091500720c */ /* 0x000fca0003fa4070 */
[----:B------:R-:W-:Y:S02]  /*3cd0*/  @!P0 IMAD.IADD R8, R8, 0x1, -R21 ;  /* 0x0000000108088824 */ /* 0x000fe400078e0a15 */
[----:B0-----:R-:W-:Y:S02]  /*3ce0*/  IMAD.MOV.U32 R0, RZ, RZ, R14 ;  /* 0x000000ffff007224 */ /* 0x001fe400078e000e */
[----:B------:R-:W-:Y:S01]  /*3cf0*/  IMAD.HI.U32 R14, R23, R13, RZ ;  /* 0x0000000d170e7227 */ /* 0x000fe200078e00ff */
[----:B------:R-:W-:-:S03]  /*3d00*/  ISETP.GT.U32.AND P0, PT, R21, R8, PT ;  /* 0x000000081500720c */ /* 0x000fc60003f04070 */
[----:B------:R-:W-:Y:S01]  /*3d10*/  @!P2 IMAD.MOV R0, RZ, RZ, -R0 ;  /* 0x000000ffff00a224 */ /* 0x000fe200078e0a00 */
[----:B------:R-:W-:Y:S01]  /*3d20*/  ISETP.GE.AND P2, PT, R2, RZ, PT ;  /* 0x000000ff0200720c */ /* 0x000fe20003f46270 */
[----:B------:R-:W-:Y:S02]  /*3d30*/  IMAD R2, R21, R11, R4 ;  /* 0x0000000b15027224 */ /* 0x000fe400078e0204 */
[----:B------:R-:W-:Y:S01]  /*3d40*/  IMAD.HI.U32 R4, R23, R10, RZ ;  /* 0x0000000a17047227 */ /* 0x000fe200078e00ff */
[----:B------:R0:W-:Y:S02]  /*3d50*/  STL [R1+0x344], R0 ;  /* 0x0003440001007387 */ /* 0x0001e40000100800 */
[----:B------:R-:W-:Y:S01]  /*3d60*/  ISETP.GT.U32.AND P4, PT, R21, R2, PT ;  /* 0x000000021500720c */ /* 0x000fe20003f84070 */
[----:B------:R-:W-:-:S04]  /*3d70*/  IMAD.HI.U32 R11, R23, R5, RZ ;  /* 0x00000005170b7227 */ /* 0x000fc800078e00ff */
[----:B------:R-:W-:Y:S02]  /*3d80*/  IMAD.MOV R4, RZ, RZ, -R4 ;  /* 0x000000ffff047224 */ /* 0x000fe400078e0a04 */
[----:B------:R-:W-:Y:S02]  /*3d90*/  IMAD.MOV R14, RZ, RZ, -R14 ;  /* 0x000000ffff0e7224 */ /* 0x000fe400078e0a0e */
[----:B0-----:R-:W-:Y:S02]  /*3da0*/  IMAD.MOV.U32 R0, RZ, RZ, R12 ;  /* 0x000000ffff007224 */ /* 0x001fe400078e000c */
[----:B------:R-:W-:Y:S02]  /*3db0*/  IMAD.MOV R11, RZ, RZ, -R11 ;  /* 0x000000ffff0b7224 */ /* 0x000fe400078e0a0b */
[----:B------:R-:W-:Y:S02]  /*3dc0*/  @!P1 IMAD.MOV R0, RZ, RZ, -R0 ;  /* 0x000000ffff009224 */ /* 0x000fe400078e0a00 */
[----:B------:R-:W-:Y:S01]  /*3dd0*/  IMAD R10, R21, R4, R10 ;  /* 0x00000004150a7224 */ /* 0x000fe200078e020a */
[----:B------:R-:W-:Y:S01]  /*3de0*/  LOP3.LUT R4, R19, 0x19a, RZ, 0xfc, !PT ;  /* 0x0000019a13047812 */ /* 0x000fe200078efcff */
[--C-:B------:R-:W-:Y:S01]  /*3df0*/  @!P0 IMAD.IADD R8, R8, 0x1, -R21.reuse ;  /* 0x0000000108088824 */ /* 0x100fe200078e0a15 */
[----:B------:R0:W-:Y:S01]  /*3e00*/  STL [R1+0x330], R0 ;  /* 0x0003300001007387 */ /* 0x0001e20000100800 */
[----:B------:R-:W-:Y:S01]  /*3e10*/  @!P5 IMAD.IADD R9, R9, 0x1, -R21 ;  /* 0x000000010909d824 */ /* 0x000fe200078e0a15 */
[----:B------:R-:W-:Y:S01]  /*3e20*/  ISETP.GE.AND P5, PT, R7, RZ, PT ;  /* 0x000000ff0700720c */ /* 0x000fe20003fa6270 */
[C---:B------:R-:W-:Y:S01]  /*3e30*/  IMAD R7, R21.reuse, R14, R13 ;  /* 0x0000000e15077224 */ /* 0x040fe200078e020d */
[C---:B------:R-:W-:Y:S01]  /*3e40*/  ISETP.GT.U32.AND P0, PT, R21.reuse, R10, PT ;  /* 0x0000000a1500720c */ /* 0x040fe20003f04070 */
[C---:B------:R-:W-:Y:S01]  /*3e50*/  IMAD R5, R21.reuse, R11, R5 ;  /* 0x0000000b15057224 */ /* 0x040fe200078e0205 */
[----:B------:R-:W-:Y:S01]  /*3e60*/  IABS R11, R4 ;  /* 0x00000004000b7213 */ /* 0x000fe20000000000 */
[----:B------:R-:W-:Y:S01]  /*3e70*/  @!P4 IMAD.IADD R2, R2, 0x1, -R21 ;  /* 0x000000010202c824 */ /* 0x000fe200078e0a15 */
[----:B------:R-:W-:Y:S01]  /*3e80*/  ISETP.GT.U32.AND P1, PT, R21, R7, PT ;  /* 0x000000071500720c */ /* 0x000fe20003f24070 */
[----:B------:R-:W-:-:S02]  /*3e90*/  IMAD.MOV.U32 R12, RZ, RZ, R9 ;  /* 0x000000ffff0c7224 */ /* 0x000fc400078e0009 */
[----:B0-----:R-:W-:Y:S01]  /*3ea0*/  IMAD.MOV.U32 R0, RZ, RZ, R8 ;  /* 0x000000ffff007224 */ /* 0x001fe200078e0008 */
[----:B------:R-:W-:Y:S01]  /*3eb0*/  ISETP.GT.U32.AND P4, PT, R21, R2, PT ;  /* 0x000000021500720c */ /* 0x000fe20003f84070 */
[----:B------:R-:W-:Y:S01]  /*3ec0*/  IMAD.MOV.U32 R9, RZ, RZ, R11 ;  /* 0x000000ffff097224 */ /* 0x000fe200078e000b */
[----:B------:R-:W-:Y:S01]  /*3ed0*/  LOP3.LUT R8, R19, 0x198, RZ, 0xfc, !PT ;  /* 0x0000019813087812 */ /* 0x000fe200078efcff */
[----:B------:R-:W-:Y:S01]  /*3ee0*/  @!P6 IMAD.MOV R0, RZ, RZ, -R0 ;  /* 0x000000ffff00e224 */ /* 0x000fe200078e0a00 */
[----:B------:R-:W-:Y:S01]  /*3ef0*/  ISETP.GT.U32.AND P6, PT, R21, R5, PT ;  /* 0x000000051500720c */ /* 0x000fe20003fc4070 */
[----:B------:R-:W-:Y:S01]  /*3f00*/  @!P3 IMAD.MOV R12, RZ, RZ, -R12 ;  /* 0x000000ffff0cb224 */ /* 0x000fe200078e0a0c */
[----:B------:R-:W-:Y:S01]  /*3f10*/  ISETP.GE.AND P3, PT, R6, RZ, PT ;  /* 0x000000ff0600720c */ /* 0x000fe20003f66270 */
[----:B------:R-:W-:Y:S01]  /*3f20*/  IMAD.HI.U32 R6, R23, R9, RZ ;  /* 0x0000000917067227 */ /* 0x000fe200078e00ff */
[----:B------:R-:W-:Y:S02]  /*3f30*/  IABS R11, R8 ;  /* 0x00000008000b7213 */ /* 0x000fe40000000000 */
[----:B------:R-:W-:Y:S01]  /*3f40*/  STL [R1+0x338], R12 ;  /* 0x0003380c01007387 */ /* 0x000fe20000100800 */
[----:B------:R-:W-:-:S02]  /*3f50*/  @!P0 IMAD.IADD R10, R10, 0x1, -R21 ;  /* 0x000000010a0a8824 */ /* 0x000fc400078e0a15 */
[----:B------:R-:W-:Y:S01]  /*3f60*/  IMAD.MOV R6, RZ, RZ, -R6 ;  /* 0x000000ffff067224 */ /* 0x000fe200078e0a06 */
[----:B------:R0:W-:Y:S01]  /*3f70*/  STL [R1+0x33c], R0 ;  /* 0x00033c0001007387 */ /* 0x0001e20000100800 */
[--C-:B------:R-:W-:Y:S01]  /*3f80*/  @!P1 IMAD.IADD R7, R7, 0x1, -R21.reuse ;  /* 0x0000000107079824 */ /* 0x100fe200078e0a15 */
[----:B------:R-:W-:Y:S01]  /*3f90*/  ISETP.GE.AND P1, PT, R4, RZ, PT ;  /* 0x000000ff0400720c */ /* 0x000fe20003f26270 */
[--C-:B------:R-:W-:Y:S01]  /*3fa0*/  @!P6 IMAD.IADD R5, R5, 0x1, -R21.reuse ;  /* 0x000000010505e824 */ /* 0x100fe200078e0a15 */
[C---:B------:R-:W-:Y:S01]  /*3fb0*/  ISETP.GT.U32.AND P6, PT, R21.reuse, R10, PT ;  /* 0x0000000a1500720c */ /* 0x040fe20003fc4070 */
[----:B------:R-:W-:Y:S01]  /*3fc0*/  @!P4 IMAD.IADD R2, R2, 0x1, -R21 ;  /* 0x000000010202c824 */ /* 0x000fe200078e0a15 */
[C---:B------:R-:W-:Y:S01]  /*3fd0*/  ISETP.GT.U32.AND P0, PT, R21.reuse, R7, PT ;  /* 0x000000071500720c */ /* 0x040fe20003f04070 */
[----:B------:R-:W-:Y:S01]  /*3fe0*/  IMAD R9, R21, R6, R9 ;  /* 0x0000000615097224 */ /* 0x000fe200078e0209 */
[----:B------:R-:W-:Y:S01]  /*3ff0*/  ISETP.GE.AND P4, PT, R3, RZ, PT ;  /* 0x000000ff0300720c */ /* 0x000fe20003f86270 */
[----:B------:R-:W-:Y:S01]  /*4000*/  IMAD.HI.U32 R6, R23, R11, RZ ;  /* 0x0000000b17067227 */ /* 0x000fe200078e00ff */
[----:B------:R-:W-:-:S02]  /*4010*/  LOP3.LUT R3, R19, 0x192, RZ, 0xfc, !PT ;  /* 0x0000019213037812 */ /* 0x000fc400078efcff */
[C---:B------:R-:W-:Y:S01]  /*4020*/  LOP3.LUT R4, R19.reuse, 0x196, RZ, 0xfc, !PT ;  /* 0x0000019613047812 */ /* 0x040fe200078efcff */
[----:B0-----:R-:W-:Y:S01]  /*4030*/  IMAD.MOV.U32 R0, RZ, RZ, R2 ;  /* 0x000000ffff007224 */ /* 0x001fe200078e0002 */
[----:B------:R-:W-:Y:S01]  /*4040*/  IABS R13, R3 ;  /* 0x00000003000d7213 */ /* 0x000fe20000000000 */
[----:B------:R-:W-:Y:S01]  /*4050*/  IMAD.MOV R6, RZ, RZ, -R6 ;  /* 0x000000ffff067224 */ /* 0x000fe200078e0a06 */
[----:B------:R-:W-:Y:S01]  /*4060*/  LOP3.LUT R2, R19, 0x194, RZ, 0xfc, !PT ;  /* 0x0000019413027812 */ /* 0x000fe200078efcff */
[----:B------:R-:W-:Y:S01]  /*4070*/  @!P2 IMAD.MOV R0, RZ, RZ, -R0 ;  /* 0x000000ffff00a224 */ /* 0x000fe200078e0a00 */
[C---:B------:R-:W-:Y:S01]  /*4080*/  ISETP.GT.U32.AND P2, PT, R21.reuse, R5, PT ;  /* 0x000000051500720c */ /* 0x040fe20003f44070 */
[----:B------:R-:W-:Y:S01]  /*4090*/  IMAD R11, R21, R6, R11 ;  /* 0x00000006150b7224 */ /* 0x000fe200078e020b */
[----:B------:R-:W-:Y:S01]  /*40a0*/  IABS R12, R4 ;  /* 0x00000004000c7213 */ /* 0x000fe20000000000 */
[--C-:B------:R-:W-:Y:S01]  /*40b0*/  @!P6 IMAD.IADD R10, R10, 0x1, -R21.reuse ;  /* 0x000000010a0ae824 */ /* 0x100fe200078e0a15 */
[----:B------:R-:W-:Y:S01]  /*40c0*/  IABS R6, R2 ;  /* 0x0000000200067213 */ /* 0x000fe20000000000 */
[----:B------:R-:W-:Y:S01]  /*40d0*/  @!P0 IMAD.IADD R7, R7, 0x1, -R21 ;  /* 0x0000000107078824 */ /* 0x000fe200078e0a15 */
[C---:B------:R-:W-:Y:S01]  /*40e0*/  ISETP.GT.U32.AND P6, PT, R21.reuse, R11, PT ;  /* 0x0000000b1500720c */ /* 0x040fe20003fc4070 */
[----:B------:R0:W-:Y:S01]  /*40f0*/  STL [R1+0x340], R0 ;  /* 0x0003400001007387 */ /* 0x0001e20000100800 */
[----:B------:R-:W-:Y:S01]  /*4100*/  ISETP.GT.U32.AND P0, PT, R21, R9, PT ;  /* 0x000000091500720c */ /* 0x000fe20003f04070 */
[----:B------:R-:W-:-:S04]  /*4110*/  IMAD.HI.U32 R14, R23, R6, RZ ;  /* 0x00000006170e7227 */ /* 0x000fc800078e00ff */
[----:B------:R-:W-:Y:S01]  /*4120*/  @!P2 IMAD.IADD R5, R5, 0x1, -R21 ;  /* 0x000000010505a824 */ /* 0x000fe200078e0a15 */
[----:B------:R-:W-:Y:S01]  /*4130*/  ISETP.GE.AND P2, PT, R8, RZ, PT ;  /* 0x000000ff0800720c */ /* 0x000fe20003f46270 */
[----:B------:R-:W-:Y:S02]  /*4140*/  IMAD.MOV.U32 R8, RZ, RZ, R13 ;  /* 0x000000ffff087224 */ /* 0x000fe400078e000d */
[----:B------:R-:W-:-:S04]  /*4150*/  IMAD.HI.U32 R13, R23, R12, RZ ;  /* 0x0000000c170d7227 */ /* 0x000fc800078e00ff */
[----:B0-----:R-:W-:Y:S02]  /*4160*/  IMAD.MOV.U32 R0, RZ, RZ, R7 ;  /* 0x000000ffff007224 */ /* 0x001fe400078e0007 */
[----:B------:R-:W-:Y:S02]  /*4170*/  @!P6 IMAD.IADD R11, R11, 0x1, -R21 ;  /* 0x000000010b0be824 */ /* 0x000fe400078e0a15 */
[----:B------:R-:W-:Y:S02]  /*4180*/  IMAD.MOV R13, RZ, RZ, -R13 ;  /* 0x000000ffff0d7224 */ /* 0x000fe400078e0a0d */
[----:B------:R-:W-:Y:S01]  /*4190*/  @!P0 IMAD.IADD R9, R9, 0x1, -R21 ;  /* 0x0000000109098824 */ /* 0x000fe200078e0a15 */
[----:B------:R-:W-:Y:S01]  /*41a0*/  ISETP.GE.AND P0, PT, R4, RZ, PT ;  /* 0x000000ff0400720c */ /* 0x000fe20003f06270 */
[----:B------:R-:W-:Y:S01]  /*41b0*/  @!P5 IMAD.MOV R0, RZ, RZ, -R0 ;  /* 0x000000ffff00d224 */ /* 0x000fe200078e0a00 */
[----:B------:R-:W-:Y:S01]  /*41c0*/  ISETP.GT.U32.AND P6, PT, R21, R11, PT ;  /* 0x0000000b1500720c */ /* 0x000fe20003fc4070 */
[----:B------:R-:W-:Y:S01]  /*41d0*/  IMAD.HI.U32 R4, R23, R8, RZ ;  /* 0x0000000817047227 */ /* 0x000fe200078e00ff */
[----:B------:R-:W-:-:S02]  /*41e0*/  ISETP.GT.U32.AND P5, PT, R21, R9, PT ;  /* 0x000000091500720c */ /* 0x000fc40003fa4070 */
[----:B------:R0:W-:Y:S01]  /*41f0*/  STL [R1+0x334], R0 ;  /* 0x0003340001007387 */ /* 0x0001e20000100800 */
[----:B------:R-:W-:Y:S02]  /*4200*/  IMAD.MOV R7, RZ, RZ, -R14 ;  /* 0x000000ffff077224 */ /* 0x000fe400078e0a0e */
[----:B------:R-:W-:Y:S01]  /*4210*/  IMAD R12, R21, R13, R12 ;  /* 0x0000000d150c7224 */ /* 0x000fe200078e020c */
[----:B------:R-:W-:Y:S01]  /*4220*/  LOP3.LUT R13, R19, 0x190, RZ, 0xfc, !PT ;  /* 0x00000190130d7812 */ /* 0x000fe200078efcff */
[----:B------:R-:W-:Y:S02]  /*4230*/  IMAD.MOV R4, RZ, RZ, -R4 ;  /* 0x000000ffff047224 */ /* 0x000fe400078e0a04 */
[C---:B------:R-:W-:Y:S02]  /*4240*/  IMAD R6, R21.reuse, R7, R6 ;  /* 0x0000000715067224 */ /* 0x040fe400078e0206 */
[----:B------:R-:W-:Y:S01]  /*4250*/  @!P3 IMAD.MOV R10, RZ, RZ, -R10 ;  /* 0x000000ffff0ab224 */ /* 0x000fe200078e0a0a */
[----:B------:R-:W-:Y:S01]  /*4260*/  ISETP.GT.U32.AND P3, PT, R21, R12, PT ;  /* 0x0000000c1500720c */ /* 0x000fe20003f64070 */
[----:B0-----:R-:W-:-:S02]  /*4270*/  IMAD.MOV.U32 R0, RZ, RZ, R5 ;  /* 0x000000ffff007224 */ /* 0x001fc400078e0005 */
[C---:B------:R-:W-:Y:S01]  /*4280*/  IMAD R8, R21.reuse, R4, R8 ;  /* 0x0000000415087224 */ /* 0x040fe200078e0208 */
[----:B------:R-:W-:Y:S01]  /*4290*/  IABS R4, R13 ;  /* 0x0000000d00047213 */ /* 0x000fe20000000000 */
[----:B------:R-:W-:Y:S01]  /*42a0*/  @!P4 IMAD.MOV R0, RZ, RZ, -R0 ;  /* 0x000000ffff00c224 */ /* 0x000fe200078e0a00 */
[----:B------:R-:W-:Y:S01]  /*42b0*/  ISETP.GT.U32.AND P4, PT, R21, R6, PT ;  /* 0x000000061500720c */ /* 0x000fe20003f84070 */
[--C-:B------:R-:W-:Y:S01]  /*42c0*/  @!P6 IMAD.IADD R11, R11, 0x1, -R21.reuse ;  /* 0x000000010b0be824 */ /* 0x100fe200078e0a15 */
[----:B------:R-:W-:Y:S01]  /*42d0*/  ISETP.GT.U32.AND P6, PT, R21, R8, PT ;  /* 0x000000081500720c */ /* 0x000fe20003fc4070 */
[--C-:B------:R-:W-:Y:S01]  /*42e0*/  @!P5 IMAD.IADD R9, R9, 0x1, -R21.reuse ;  /* 0x000000010909d824 */ /* 0x100fe200078e0a15 */
[----:B------:R-:W-:Y:S01]  /*42f0*/  ISETP.GE.AND P5, PT, R2, RZ, PT ;  /* 0x000000ff0200720c */ /* 0x000fe20003fa6270 */
[----:B------:R-:W-:Y:S01]  /*4300*/  IMAD.HI.U32 R7, R23, R4, RZ ;  /* 0x0000000417077227 */ /* 0x000fe200078e00ff */
[----:B------:R-:W-:Y:S01]  /*4310*/  LOP3.LUT R2, R19, 0x18e, RZ, 0xfc, !PT ;  /* 0x0000018e13027812 */ /* 0x000fe200078efcff */
[----:B------:R-:W-:Y:S02]  /*4320*/  STL [R1+0x324], R10 ;  /* 0x0003240a01007387 */ /* 0x000fe40000100800 */
[----:B------:R-:W-:Y:S01]  /*4330*/  @!P3 IMAD.IADD R12, R12, 0x1, -R21 ;  /* 0x000000010c0cb824 */ /* 0x000fe200078e0a15 */
[----:B------:R-:W-:Y:S01]  /*4340*/  IABS R5, R2 ;  /* 0x0000000200057213 */ /* 0x000fe20000000000 */
[----:B------:R0:W-:Y:S01]  /*4350*/  STL [R1+0x328], R0 ;  /* 0x0003280001007387 */ /* 0x0001e20000100800 */
[----:B------:R-:W-:Y:S01]  /*4360*/  IMAD.MOV R7, RZ, RZ, -R7 ;  /* 0x000000ffff077224 */ /* 0x000fe200078e0a07 */
[----:B------:R-:W-:Y:S01]  /*4370*/  ISETP.GE.AND P3, PT, R3, RZ, PT ;  /* 0x000000ff0300720c */ /* 0x000fe20003f66270 */
[--C-:B------:R-:W-:Y:S01]  /*4380*/  @!P4 IMAD.IADD R6, R6, 0x1, -R21.reuse ;  /* 0x000000010606c824 */ /* 0x100fe200078e0a15 */
[----:B------:R-:W-:Y:S01]  /*4390*/  ISETP.GT.U32.AND P4, PT, R21, R12, PT ;  /* 0x0000000c1500720c */ /* 0x000fe20003f84070 */
[----:B------:R-:W-:Y:S01]  /*43a0*/  @!P6 IMAD.IADD R8, R8, 0x1, -R21 ;  /* 0x000000010808e824 */ /* 0x000fe200078e0a15 */
[----:B------:R-:W-:Y:S01]  /*43b0*/  LOP3.LUT R3, R19, 0x18c, RZ, 0xfc, !PT ;  /* 0x0000018c13037812 */ /* 0x000fe200078efcff */
[C---:B------:R-:W-:Y:S01]  /*43c0*/  IMAD R4, R21.reuse, R7, R4 ;  /* 0x0000000715047224 */ /* 0x040fe200078e0204 */
[----:B------:R-:W-:Y:S01]  /*43d0*/  ISETP.GT.U32.AND P6, PT, R21, R6, PT ;  /* 0x000000061500720c */ /* 0x000fe20003fc4070 */
[----:B------:R-:W-:Y:S01]  /*43e0*/  @!P2 IMAD.MOV R11, RZ, RZ, -R11 ;  /* 0x000000ffff0ba224 */ /* 0x000fe200078e0a0b */
[----:B------:R-:W-:Y:S01]  /*43f0*/  IABS R15, R3 ;  /* 0x00000003000f7213 */ /* 0x000fe20000000000 */
[----:B0-----:R-:W-:Y:S01]  /*4400*/  IMAD.MOV.U32 R0, RZ, RZ, R9 ;  /* 0x000000ffff007224 */ /* 0x001fe200078e0009 */
[----:B------:R-:W-:Y:S01]  /*4410*/  LOP3.LUT R7, R19, 0x18a, RZ, 0xfc, !PT ;  /* 0x0000018a13077812 */ /* 0x000fe200078efcff */
[----:B------:R-:W-:Y:S01]  /*4420*/  IMAD.HI.U32 R9, R23, R5, RZ ;  /* 0x0000000517097227 */ /* 0x000fe200078e00ff */
[----:B------:R-:W-:-:S03]  /*4430*/  LOP3.LUT R10, R19, 0x188, RZ, 0xfc, !PT ;  /* 0x00000188130a7812 */ /* 0x000fc600078efcff */
[----:B------:R-:W-:Y:S02]  /*4440*/  IMAD.MOV R9, RZ, RZ, -R9 ;  /* 0x000000ffff097224 */ /* 0x000fe400078e0a09 */
[----:B------:R-:W-:Y:S01]  /*4450*/  @!P4 IMAD.IADD R12, R12, 0x1, -R21 ;  /* 0x000000010c0cc824 */ /* 0x000fe200078e0a15 */
[C---:B------:R-:W-:Y:S01]  /*4460*/  ISETP.GT.U32.AND P4, PT, R21.reuse, R4, PT ;  /* 0x000000041500720c */ /* 0x040fe20003f84070 */
[C---:B------:R-:W-:Y:S01]  /*4470*/  IMAD R5, R21.reuse, R9, R5 ;  /* 0x0000000915057224 */ /* 0x040fe200078e0205 */
[----:B------:R-:W-:Y:S01]  /*4480*/  IABS R9, R7 ;  /* 0x0000000700097213 */ /* 0x000fe20000000000 */
[----:B------:R-:W-:Y:S02]  /*4490*/  @!P6 IMAD.IADD R6, R6, 0x1, -R21 ;  /* 0x000000010606e824 */ /* 0x000fe400078e0a15 */
[----:B------:R-:W-:Y:S01]  /*44a0*/  @!P1 IMAD.MOV R0, RZ, RZ, -R0 ;  /* 0x000000ffff009224 */ /* 0x000fe200078e0a00 */
[----:B------:R-:W-:Y:S01]  /*44b0*/  ISETP.GT.U32.AND P6, PT, R21, R5, PT ;  /* 0x000000051500720c */ /* 0x000fe20003fc4070 */
[----:B------:R-:W-:Y:S01]  /*44c0*/  IMAD.HI.U32 R16, R23, R15, RZ ;  /* 0x0000000f17107227 */ /* 0x000fe200078e00ff */
[----:B------:R-:W-:-:S02]  /*44d0*/  ISETP.GT.U32.AND P1, PT, R21, R8, PT ;  /* 0x000000081500720c */ /* 0x000fc40003f24070 */
[----:B------:R0:W-:Y:S01]  /*44e0*/  STL [R1+0x32c], R0 ;  /* 0x00032c0001007387 */ /* 0x0001e20000100800 */
[----:B------:R-:W-:Y:S02]  /*44f0*/  IMAD.MOV R16, RZ, RZ, -R16 ;  /* 0x000000ffff107224 */ /* 0x000fe400078e0a10 */
[--C-:B------:R-:W-:Y:S01]  /*4500*/  @!P4 IMAD.IADD R4, R4, 0x1, -R21.reuse ;  /* 0x000000010404c824 */ /* 0x100fe200078e0a15 */
[----:B------:R-:W-:Y:S01]  /*4510*/  ISETP.GE.AND P4, PT, R2, RZ, PT ;  /* 0x000000ff0200720c */ /* 0x000fe20003f86270 */
[----:B------:R-:W-:Y:S01]  /*4520*/  IMAD.HI.U32 R14, R23, R9, RZ ;  /* 0x00000009170e7227 */ /* 0x000fe200078e00ff */
[----:B------:R-:W-:Y:S03]  /*4530*/  STL [R1+0x320], R11 ;  /* 0x0003200b01007387 */ /* 0x000fe60000100800 */
[----:B------:R-:W-:Y:S01]  /*4540*/  @!P6 IMAD.IADD R5, R5, 0x1, -R21 ;  /* 0x000000010505e824 */ /* 0x000fe200078e0a15 */
[----:B------:R-:W-:Y:S01]  /*4550*/  ISETP.GT.U32.AND P6, PT, R21, R4, PT ;  /* 0x000000041500720c */ /* 0x000fe20003fc4070 */
[----:B0-----:R-:W-:-:S02]  /*4560*/  IMAD.MOV.U32 R0, RZ, RZ, R12 ;  /* 0x000000ffff007224 */ /* 0x001fc400078e000c */
[----:B------:R-:W-:Y:S01]  /*4570*/  @!P1 IMAD.IADD R8, R8, 0x1, -R21 ;  /* 0x0000000108089824 */ /* 0x000fe200078e0a15 */
[----:B------:R-:W-:Y:S01]  /*4580*/  ISETP.GE.AND P1, PT, R13, RZ, PT ;  /* 0x000000ff0d00720c */ /* 0x000fe20003f26270 */
[----:B------:R-:W-:Y:S01]  /*4590*/  @!P0 IMAD.MOV R0, RZ, RZ, -R0 ;  /* 0x000000ffff008224 */ /* 0x000fe200078e0a00 */
[C---:B------:R-:W-:Y:S01]  /*45a0*/  ISETP.GT.U32.AND P0, PT, R21.reuse, R5, PT ;  /* 0x000000051500720c */ /* 0x040fe20003f04070 */
[C---:B------:R-:W-:Y:S01]  /*45b0*/  IMAD R2, R21.reuse, R16, R15 ;  /* 0x0000001015027224 */ /* 0x040fe200078e020f */
[----:B------:R-:W-:Y:S01]  /*45c0*/  IABS R13, R10 ;  /* 0x0000000a000d7213 */ /* 0x000fe20000000000 */
[----:B------:R-:W-:Y:S01]  /*45d0*/  IMAD.MOV R14, RZ, RZ, -R14 ;  /* 0x000000ffff0e7224 */ /* 0x000fe200078e0a0e */
[----:B------:R0:W-:Y:S01]  /*45e0*/  STL [R1+0x31c], R0 ;  /* 0x00031c0001007387 */ /* 0x0001e20000100800 */
[----:B------:R-:W-:Y:S01]  /*45f0*/  @!P5 IMAD.MOV R6, RZ, RZ, -R6 ;  /* 0x000000ffff06d224 */ /* 0x000fe200078e0a06 */
[C---:B------:R-:W-:Y:S01]  /*4600*/  ISETP.GT.U32.AND P2, PT, R21.reuse, R2, PT ;  /* 0x000000021500720c */ /* 0x040fe20003f44070 */
[----:B------:R-:W-:Y:S01]  /*4610*/  IMAD R9, R21, R14, R9 ;  /* 0x0000000e15097224 */ /* 0x000fe200078e0209 */
[----:B------:R-:W-:Y:S01]  /*4620*/  ISETP.GE.AND P5, PT, R3, RZ, PT ;  /* 0x000000ff0300720c */ /* 0x000fe20003fa6270 */
[----:B------:R-:W-:Y:S01]  /*4630*/  @!P6 IMAD.IADD R4, R4, 0x1, -R21 ;  /* 0x000000010404e824 */ /* 0x000fe200078e0a15 */
[----:B------:R1:W-:Y:S01]  /*4640*/  STL [R1+0x318], R6 ;  /* 0x0003180601007387 */ /* 0x0003e20000100800 */
[----:B------:R-:W-:Y:S01]  /*4650*/  IMAD.HI.U32 R3, R23, R13, RZ ;  /* 0x0000000d17037227 */ /* 0x000fe200078e00ff */
[----:B------:R-:W-:-:S03]  /*4660*/  ISETP.GT.U32.AND P6, PT, R21, R9, PT ;  /* 0x000000091500720c */ /* 0x000fc60003fc4070 */
[----:B0-----:R-:W-:Y:S01]  /*4670*/  IMAD.MOV.U32 R0, RZ, RZ, R8 ;  /* 0x000000ffff007224 */ /* 0x001fe200078e0008 */
[C---:B------:R-:W-:Y:S01]  /*4680*/  LOP3.LUT R8, R19.reuse, 0x17a, RZ, 0xfc, !PT ;  /* 0x0000017a13087812 */ /* 0x040fe200078efcff */
[----:B------:R-:W-:Y:S02]  /*4690*/  IMAD.MOV R3, RZ, RZ, -R3 ;  /* 0x000000ffff037224 */ /* 0x000fe400078e0a03 */
[----:B------:R-:W-:Y:S01]  /*46a0*/  @!P3 IMAD.MOV R0, RZ, RZ, -R0 ;  /* 0x000000ffff00b224 */ /* 0x000fe200078e0a00 */
[----:B-1----:R-:W-:Y:S01]  /*46b0*/  LOP3.LUT R6, R19, 0x186, RZ, 0xfc, !PT ;  /* 0x0000018613067812 */ /* 0x002fe200078efcff */
[--C-:B------:R-:W-:Y:S01]  /*46c0*/  @!P0 IMAD.IADD R5, R5, 0x1, -R21.reuse ;  /* 0x0000000105058824 */ /* 0x100fe200078e0a15 */
[----:B------:R-:W-:Y:S01]  /*46d0*/  ISETP.GE.AND P3, PT, R7, RZ, PT ;  /* 0x000000ff0700720c */ /* 0x000fe20003f66270 */
[----:B------:R-:W-:Y:S01]  /*46e0*/  @!P2 IMAD.IADD R2, R2, 0x1, -R21 ;  /* 0x000000010202a824 */ /* 0x000fe200078e0a15 */
[----:B------:R0:W-:Y:S01]  /*46f0*/  STL [R1+0x314], R0 ;  /* 0x0003140001007387 */ /* 0x0001e20000100800 */
[----:B------:R-:W-:Y:S01]  /*4700*/  IABS R15, R6 ;  /* 0x00000006000f7213 */ /* 0x000fe20000000000 */
[----:B------:R-:W-:Y:S01]  /*4710*/  IMAD R16, R21, R3, R13 ;  /* 0x0000000315107224 */ /* 0x000fe200078e020d */
[----:B------:R-:W-:Y:S01]  /*4720*/  LOP3.LUT R7, R19, 0x184, RZ, 0xfc, !PT ;  /* 0x0000018413077812 */ /* 0x000fe200078efcff */
[----:B------:R-:W-:Y:S01]  /*4730*/  @!P6 IMAD.IADD R9, R9, 0x1, -R21 ;  /* 0x000000010909e824 */ /* 0x000fe200078e0a15 */
[----:B------:R-:W-:-:S02]  /*4740*/  ISETP.GT.U32.AND P6, PT, R21, R2, PT ;  /* 0x000000021500720c */ /* 0x000fc40003fc4070 */
[----:B------:R-:W-:Y:S02]  /*4750*/  ISETP.GE.AND P2, PT, R6, RZ, PT ;  /* 0x000000ff0600720c */ /* 0x000fe40003f46270 */
[----:B------:R-:W-:Y:S01]  /*4760*/  LOP3.LUT R6, R19, 0x182, RZ, 0xfc, !PT ;  /* 0x0000018213067812 */ /* 0x000fe200078efcff */
[----:B0-----:R-:W-:Y:S01]  /*4770*/  IMAD.MOV.U32 R0, RZ, RZ, R4 ;  /* 0x000000ffff007224 */ /* 0x001fe200078e0004 */
[----:B------:R-:W-:Y:S01]  /*4780*/  IABS R11, R7 ;  /* 0x00000007000b7213 */ /* 0x000fe20000000000 */
[----:B------:R-:W-:Y:S01]  /*4790*/  IMAD.HI.U32 R4, R23, R15, RZ ;  /* 0x0000000f17047227 */ /* 0x000fe200078e00ff */
[----:B------:R-:W-:Y:S02]  /*47a0*/  IABS R14, R6 ;  /* 0x00000006000e7213 */ /* 0x000fe40000000000 */
[----:B------:R-:W-:Y:S01]  /*47b0*/  LOP3.LUT R3, R19, 0x180, RZ, 0xfc, !PT ;  /* 0x0000018013037812 */ /* 0x000fe200078efcff */
[----:B------:R-:W-:Y:S01]  /*47c0*/  @!P1 IMAD.MOV R0, RZ, RZ, -R0 ;  /* 0x000000ffff009224 */ /* 0x000fe200078e0a00 */
[C---:B------:R-:W-:Y:S01]  /*47d0*/  ISETP.GT.U32.AND P1, PT, R21.reuse, R9, PT ;  /* 0x000000091500720c */ /* 0x040fe20003f24070 */
[----:B------:R-:W-:Y:S01]  /*47e0*/  IMAD.MOV R4, RZ, RZ, -R4 ;  /* 0x000000ffff047224 */ /* 0x000fe200078e0a04 */
[----:B------:R-:W-:Y:S01]  /*47f0*/  IABS R13, R3 ;  /* 0x00000003000d7213 */ /* 0x000fe20000000000 */
[----:B------:R-:W-:Y:S01]  /*4800*/  @!P6 IMAD.IADD R2, R2, 0x1, -R21 ;  /* 0x000000010202e824 */ /* 0x000fe200078e0a15 */
[----:B------:R0:W-:Y:S01]  /*4810*/  STL [R1+0x30c], R0 ;  /* 0x00030c0001007387 */ /* 0x0001e20000100800 */
[----:B------:R-:W-:Y:S01]  /*4820*/  IMAD R15, R21, R4, R15 ;  /* 0x00000004150f7224 */ /* 0x000fe200078e020f */
[----:B------:R-:W-:Y:S01]  /*4830*/  ISETP.GE.AND P0, PT, R10, RZ, PT ;  /* 0x000000ff0a00720c */ /* 0x000fe20003f06270 */
[----:B------:R-:W-:Y:S01]  /*4840*/  IMAD.HI.U32 R4, R23, R11, RZ ;  /* 0x0000000b17047227 */ /* 0x000fe200078e00ff */
[----:B------:R-:W-:-:S02]  /*4850*/  LOP3.LUT R10, R19, 0x178, RZ, 0xfc, !PT ;  /* 0x00000178130a7812 */ /* 0x000fc400078efcff */
[----:B------:R-:W-:-:S03]  /*4860*/  ISETP.GT.U32.AND P6, PT, R21, R15, PT ;  /* 0x0000000f1500720c */ /* 0x000fc60003fc4070 */
[----:B------:R-:W-:Y:S01]  /*4870*/  @!P1 IMAD.IADD R9, R9, 0x1, -R21 ;  /* 0x0000000109099824 */ /* 0x000fe200078e0a15 */
[----:B------:R-:W-:Y:S01]  /*4880*/  ISETP.GE.AND P1, PT, R7, RZ, PT ;  /* 0x000000ff0700720c */ /* 0x000fe20003f26270 */
[----:B0-----:R-:W-:Y:S02]  /*4890*/  IMAD.MOV.U32 R0, RZ, RZ, R5 ;  /* 0x000000ffff007224 */ /* 0x001fe400078e0005 */
[----:B------:R-:W-:-:S04]  /*48a0*/  IMAD.HI.U32 R5, R23, R14, RZ ;  /* 0x0000000e17057227 */ /* 0x000fc800078e00ff */
[----:B------:R-:W-:Y:S01]  /*48b0*/  @!P4 IMAD.MOV R0, RZ, RZ, -R0 ;  /* 0x000000ffff00c224 */ /* 0x000fe200078e0a00 */
[C---:B------:R-:W-:Y:S01]  /*48c0*/  ISETP.GT.U32.AND P4, PT, R21.reuse, R16, PT ;  /* 0x000000101500720c */ /* 0x040fe20003f84070 */
[----:B------:R-:W-:Y:S02]  /*48d0*/  IMAD.MOV R7, RZ, RZ, -R4 ;  /* 0x000000ffff077224 */ /* 0x000fe400078e0a04 */
[----:B------:R-:W-:Y:S01]  /*48e0*/  IMAD.MOV R5, RZ, RZ, -R5 ;  /* 0x000000ffff057224 */ /* 0x000fe200078e0a05 */
[----:B------:R0:W-:Y:S01]  /*48f0*/  STL [R1+0x308], R0 ;  /* 0x0003080001007387 */ /* 0x0001e20000100800 */
[----:B------:R-:W-:Y:S01]  /*4900*/  IMAD R11, R21, R7, R11 ;  /* 0x00000007150b7224 */ /* 0x000fe200078e020b */
[----:B------:R-:W-:Y:S01]  /*4910*/  LOP3.LUT R7, R19, 0x17e, RZ, 0xfc, !PT ;  /* 0x0000017e13077812 */ /* 0x000fe200078efcff */
[----:B------:R-:W-:Y:S02]  /*4920*/  @!P6 IMAD.IADD R15, R15, 0x1, -R21 ;  /* 0x000000010f0fe824 */ /* 0x000fe400078e0a15 */
[----:B------:R-:W-:Y:S01]  /*4930*/  IMAD R14, R21, R5, R14 ;  /* 0x00000005150e7224 */ /* 0x000fe200078e020e */
[----:B------:R-:W-:Y:S01]  /*4940*/  IABS R5, R8 ;  /* 0x0000000800057213 */ /* 0x000fe20000000000 */
[----:B------:R-:W-:Y:S01]  /*4950*/  IMAD.HI.U32 R4, R23, R13, RZ ;  /* 0x0000000d17047227 */ /* 0x000fe200078e00ff */
[----:B------:R-:W-:-:S03]  /*4960*/  ISETP.GT.U32.AND P6, PT, R21, R15, PT ;  /* 0x0000000f1500720c */ /* 0x000fc60003fc4070 */
[----:B------:R-:W-:Y:S01]  /*4970*/  @!P4 IMAD.IADD R16, R16, 0x1, -R21 ;  /* 0x000000011010c824 */ /* 0x000fe200078e0a15 */
[----:B------:R-:W-:Y:S01]  /*4980*/  ISETP.GE.AND P4, PT, R6, RZ, PT ;  /* 0x000000ff0600720c */ /* 0x000fe20003f86270 */
[----:B0-----:R-:W-:Y:S01]  /*4990*/  IMAD.MOV.U32 R0, RZ, RZ, R2 ;  /* 0x000000ffff007224 */ /* 0x001fe200078e0002 */
[----:B------:R-:W-:Y:S01]  /*49a0*/  LOP3.LUT R2, R19, 0x17c, RZ, 0xfc, !PT ;  /* 0x0000017c13027812 */ /* 0x000fe200078efcff */
[----:B------:R-:W-:Y:S02]  /*49b0*/  IMAD.MOV R4, RZ, RZ, -R4 ;  /* 0x000000ffff047224 */ /* 0x000fe400078e0a04 */
[----:B------:R-:W-:Y:S01]  /*49c0*/  @!P5 IMAD.MOV R0, RZ, RZ, -R0 ;  /* 0x000000ffff00d224 */ /* 0x000fe200078e0a00 */
[C---:B------:R-:W-:Y:S01]  /*49d0*/  ISETP.GT.U32.AND P5, PT, R21.reuse, R16, PT ;  /* 0x000000101500720c */ /* 0x040fe20003fa4070 */
[----:B------:R-:W-:Y:S01]  /*49e0*/  IMAD R13, R21, R4, R13 ;  /* 0x00000004150d7224 */ /* 0x000fe200078e020d */
[----:B------:R-:W-:Y:S01]  /*49f0*/  IABS R6, R2 ;  /* 0x0000000200067213 */ /* 0x000fe20000000000 */
[----:B------:R-:W-:Y:S01]  /*4a00*/  @!P6 IMAD.IADD R15, R15, 0x1, -R21 ;  /* 0x000000010f0fe824 */ /* 0x000fe200078e0a15 */
[----:B------:R0:W-:Y:S01]  /*4a10*/  STL [R1+0x300], R0 ;  /* 0x0003000001007387 */ /* 0x0001e20000100800 */
[----:B------:R-:W-:-:S02]  /*4a20*/  IABS R4, R10 ;  /* 0x0000000a00047213 */ /* 0x000fc40000000000 */
[----:B------:R-:W-:-:S06]  /*4a30*/  ISETP.GT.U32.AND P6, PT, R21, R13, PT ;  /* 0x0000000d1500720c */ /* 0x000fcc0003fc4070 */
[----:B------:R-:W-:Y:S01]  /*4a40*/  @!P5 IMAD.IADD R16, R16, 0x1, -R21 ;  /* 0x000000011010d824 */ /* 0x000fe200078e0a15 */
[----:B------:R-:W-:Y:S01]  /*4a50*/  ISETP.GT.U32.AND P5, PT, R21, R14, PT ;  /* 0x0000000e1500720c */ /* 0x000fe20003fa4070 */
[----:B0-----:R-:W-:Y:S01]  /*4a60*/  IMAD.MOV.U32 R0, RZ, RZ, R9 ;  /* 0x000000ffff007224 */ /* 0x001fe200078e0009 */
[----:B------:R-:W-:Y:S01]  /*4a70*/  IABS R9, R7 ;  /* 0x0000000700097213 */ /* 0x000fe20000000000 */
[----:B------:R-:W-:Y:S01]  /*4a80*/  IMAD.MOV.U32 R17, RZ, RZ, R16 ;  /* 0x000000ffff117224 */ /* 0x000fe200078e0010 */
[----:B------:R-:W-:Y:S01]  /*4a90*/  LOP3.LUT R16, R19, 0x16a, RZ, 0xfc, !PT ;  /* 0x0000016a13107812 */ /* 0x000fe200078efcff */
[----:B------:R-:W-:Y:S01]  /*4aa0*/  @!P3 IMAD.MOV R0, RZ, RZ, -R0 ;  /* 0x000000ffff00b224 */ /* 0x000fe200078e0a00 */
[----:B------:R-:W-:Y:S01]  /*4ab0*/  ISETP.GT.U32.AND P3, PT, R21, R11, PT ;  /* 0x0000000b1500720c */ /* 0x000fe20003f64070 */
[----:B------:R-:W-:-:S03]  /*4ac0*/  IMAD.HI.U32 R12, R23, R9, RZ ;  /* 0x00000009170c7227 */ /* 0x000fc600078e00ff */
[----:B------:R0:W-:Y:S01]  /*4ad0*/  STL [R1+0x304], R0 ;  /* 0x0003040001007387 */ /* 0x0001e20000100800 */
[----:B------:R-:W-:Y:S02]  /*4ae0*/  IMAD.MOV R12, RZ, RZ, -R12 ;  /* 0x000000ffff0c7224 */ /* 0x000fe400078e0a0c */
[----:B------:R-:W-:Y:S02]  /*4af0*/  @!P5 IMAD.IADD R14, R14, 0x1, -R21 ;  /* 0x000000010e0ed824 */ /* 0x000fe400078e0a15 */
[----:B------:R-:W-:Y:S02]  /*4b00*/  IMAD R9, R21, R12, R9 ;  /* 0x0000000c15097224 */ /* 0x000fe400078e0209 */
[--C-:B------:R-:W-:Y:S01]  /*4b10*/  @!P6 IMAD.IADD R13, R13, 0x1, -R21.reuse ;  /* 0x000000010d0de824 */ /* 0x100fe200078e0a15 */
[----:B------:R-:W-:Y:S01]  /*4b20*/  ISETP.GT.U32.AND P6, PT, R21, R14, PT ;  /* 0x0000000e1500720c */ /* 0x000fe20003fc4070 */
[----:B------:R-:W-:Y:S01]  /*4b30*/  @!P3 IMAD.IADD R11, R11, 0x1, -R21 ;  /* 0x000000010b0bb824 */ /* 0x000fe200078e0a15 */
[----:B------:R-:W-:Y:S01]  /*4b40*/  ISETP.GE.AND P3, PT, R3, RZ, PT ;  /* 0x000000ff0300720c */ /* 0x000fe20003f66270 */
[----:B------:R-:W-:-:S03]  /*4b50*/  IMAD.HI.U32 R3, R23, R6, RZ ;  /* 0x0000000617037227 */ /* 0x000fc600078e00ff */
[C---:B------:R-:W-:Y:S01]  /*4b60*/  ISETP.GT.U32.AND P5, PT, R21.reuse, R11, PT ;  /* 0x0000000b1500720c */ /* 0x040fe20003fa4070 */
[----:B------:R-:W-:Y:S02]  /*4b70*/  IMAD.MOV R3, RZ, RZ, -R3 ;  /* 0x000000ffff037224 */ /* 0x000fe400078e0a03 */
[----:B0-----:R-:W-:Y:S02]  /*4b80*/  IMAD.MOV.U32 R0, RZ, RZ, R15 ;  /* 0x000000ffff007224 */ /* 0x001fe400078e000f */
[----:B------:R-:W-:Y:S01]  /*4b90*/  @!P0 IMAD.MOV R17, RZ, RZ, -R17 ;  /* 0x000000ffff118224 */ /* 0x000fe200078e0a11 */
[----:B------:R-:W-:Y:S01]  /*4ba0*/  ISETP.GT.U32.AND P0, PT, R21, R13, PT ;  /* 0x0000000d1500720c */ /* 0x000fe20003f04070 */
[----:B------:R-:W-:Y:S01]  /*4bb0*/  @!P2 IMAD.MOV R0, RZ, RZ, -R0 ;  /* 0x000000ffff00a224 */ /* 0x000fe200078e0a00 */
[----:B------:R-:W-:Y:S01]  /*4bc0*/  ISETP.GE.AND P2, PT, R7, RZ, PT ;  /* 0x000000ff0700720c */ /* 0x000fe20003f46270 */
[----:B------:R-:W-:Y:S01]  /*4bd0*/  IMAD R6, R21, R3, R6 ;  /* 0x0000000315067224 */ /* 0x000fe200078e0206 */
[----:B------:R-:W-:Y:S01]  /*4be0*/  STL [R1+0x2c0], R17 ;  /* 0x0002c01101007387 */ /* 0x000fe20000100800 */
[----:B------:R-:W-:Y:S01]  /*4bf0*/  IMAD.HI.U32 R7, R23, R4, RZ ;  /* 0x0000000417077227 */ /* 0x000fe200078e00ff */
[----:B------:R-:W-:-:S02]  /*4c00*/  LOP3.LUT R3, R19, 0x176, RZ, 0xfc, !PT ;  /* 0x0000017613037812 */ /* 0x000fc400078efcff */
[----:B------:R0:W-:Y:S01]  /*4c10*/  STL [R1+0x2d0], R0 ;  /* 0x0002d00001007387 */ /* 0x0001e20000100800 */
[--C-:B------:R-:W-:Y:S01]  /*4c20*/  @!P5 IMAD.IADD R11, R11, 0x1, -R21.reuse ;  /* 0x000000010b0bd824 */ /* 0x100fe200078e0a15 */
[C---:B------:R-:W-:Y:S01]  /*4c30*/  ISETP.GT.U32.AND P5, PT, R21.reuse, R9, PT ;  /* 0x000000091500720c */ /* 0x040fe20003fa4070 */
[----:B------:R-:W-:Y:S01]  /*4c40*/  @!P6 IMAD.IADD R14, R14, 0x1, -R21 ;  /* 0x000000010e0ee824 */ /* 0x000fe200078e0a15 */
[----:B------:R-:W-:Y:S01]  /*4c50*/  ISETP.GT.U32.AND P6, PT, R21, R6, PT ;  /* 0x000000061500720c */ /* 0x000fe20003fc4070 */
[----:B------:R-:W-:Y:S02]  /*4c60*/  IMAD.MOV R7, RZ, RZ, -R7 ;  /* 0x000000ffff077224 */ /* 0x000fe400078e0a07 */
[----:B------:R-:W-:Y:S01]  /*4c70*/  @!P0 IMAD.IADD R13, R13, 0x1, -R21 ;  /* 0x000000010d0d8824 */ /* 0x000fe200078e0a15 */
[----:B------:R-:W-:Y:S01]  /*4c80*/  ISETP.GE.AND P0, PT, R2, RZ, PT ;  /* 0x000000ff0200720c */ /* 0x000fe20003f06270 */
[----:B------:R-:W-:Y:S01]  /*4c90*/  IMAD R4, R21, R7, R4 ;  /* 0x0000000715047224 */ /* 0x000fe200078e0204 */
[----:B------:R-:W-:Y:S01]  /*4ca0*/  IABS R2, R3 ;  /* 0x0000000300027213 */ /* 0x000fe20000000000 */
[----:B0-----:R-:W-:Y:S01]  /*4cb0*/  IMAD.MOV.U32 R0, RZ, RZ, R11 ;  /* 0x000000ffff007224 */ /* 0x001fe200078e000b */
[----:B------:R-:W-:Y:S01]  /*4cc0*/  LOP3.LUT R7, R19, 0x174, RZ, 0xfc, !PT ;  /* 0x0000017413077812 */ /* 0x000fe200078efcff */
[----:B------:R-:W-:Y:S01]  /*4cd0*/  @!P4 IMAD.MOV R14, RZ, RZ, -R14 ;  /* 0x000000ffff0ec224 */ /* 0x000fe200078e0a0e */
[----:B------:R-:W-:Y:S01]  /*4ce0*/  ISETP.GT.U32.AND P4, PT, R21, R4, PT ;  /* 0x000000041500720c */ /* 0x000fe20003f84070 */
[----:B------:R-:W-:-:S02]  /*4cf0*/  @!P5 IMAD.IADD R9, R9, 0x1, -R21 ;  /* 0x000000010909d824 */ /* 0x000fc400078e0a15 */
[----:B------:R-:W-:Y:S02]  /*4d00*/  @!P1 IMAD.MOV R0, RZ, RZ, -R0 ;  /* 0x000000ffff009224 */ /* 0x000fe400078e0a00 */
[----:B------:R-:W-:Y:S01]  /*4d10*/  IMAD.HI.U32 R12, R23, R5, RZ ;  /* 0x00000005170c7227 */ /* 0x000fe200078e00ff */
[----:B------:R-:W-:Y:S02]  /*4d20*/  ISETP.GT.U32.AND P1, PT, R21, R9, PT ;  /* 0x000000091500720c */ /* 0x000fe40003f24070 */
[----:B------:R0:W-:Y:S01]  /*4d30*/  STL [R1+0x2f8], R0 ;  /* 0x0002f80001007387 */ /* 0x0001e20000100800 */
[----:B------:R-:W-:Y:S02]  /*4d40*/  @!P6 IMAD.IADD R6, R6, 0x1, -R21 ;  /* 0x000000010606e824 */ /* 0x000fe400078e0a15 */
[----:B------:R-:W-:Y:S01]  /*4d50*/  IMAD.MOV R12, RZ, RZ, -R12 ;  /* 0x000000ffff0c7224 */ /* 0x000fe200078e0a0c */
[----:B------:R1:W-:Y:S01]  /*4d60*/  STL [R1+0x2d8], R14 ;  /* 0x0002d80e01007387 */ /* 0x0003e20000100800 */
[----:B------:R-:W-:Y:S01]  /*4d70*/  IMAD.HI.U32 R11, R23, R2, RZ ;  /* 0x00000002170b7227 */ /* 0x000fe200078e00ff */
[----:B------:R-:W-:-:S03]  /*4d80*/  ISETP.GT.U32.AND P6, PT, R21, R6, PT ;  /* 0x000000061500720c */ /* 0x000fc60003fc4070 */
[----:B------:R-:W-:Y:S01]  /*4d90*/  IMAD R5, R21, R12, R5 ;  /* 0x0000000c15057224 */ /* 0x000fe200078e0205 */
[----:B------:R-:W-:Y:S01]  /*4da0*/  IABS R12, R7 ;  /* 0x00000007000c7213 */ /* 0x000fe20000000000 */
[----:B0-----:R-:W-:Y:S01]  /*4db0*/  IMAD.MOV.U32 R0, RZ, RZ, R13 ;  /* 0x000000ffff007224 */ /* 0x001fe200078e000d */
[----:B------:R-:W-:Y:S01]  /*4dc0*/  LOP3.LUT R13, R19, 0x172, RZ, 0xfc, !PT ;  /* 0x00000172130d7812 */ /* 0x000fe200078efcff */
[----:B------:R-:W-:Y:S01]  /*4dd0*/  @!P1 IMAD.IADD R9, R9, 0x1, -R21 ;  /* 0x0000000109099824 */ /* 0x000fe200078e0a15 */
[----:B------:R-:W-:Y:S01]  /*4de0*/  ISETP.GT.U32.AND P5, PT, R21, R5, PT ;  /* 0x000000051500720c */ /* 0x000fe20003fa4070 */
[----:B------:R-:W-:Y:S01]  /*4df0*/  @!P3 IMAD.MOV R0, RZ, RZ, -R0 ;  /* 0x000000ffff00b224 */ /* 0x000fe200078e0a00 */
[----:B------:R-:W-:Y:S01]  /*4e00*/  ISETP.GE.AND P3, PT, R8, RZ, PT ;  /* 0x000000ff0800720c */ /* 0x000fe20003f66270 */
[----:B------:R-:W-:Y:S01]  /*4e10*/  IMAD.MOV R11, RZ, RZ, -R11 ;  /* 0x000000ffff0b7224 */ /* 0x000fe200078e0a0b */
[----:B------:R-:W-:Y:S01]  /*4e20*/  ISETP.GE.AND P1, PT, R10, RZ, PT ;  /* 0x000000ff0a00720c */ /* 0x000fe20003f26270 */
[----:B------:R-:W-:Y:S01]  /*4e30*/  @!P4 IMAD.IADD R4, R4, 0x1, -R21 ;  /* 0x000000010404c824 */ /* 0x000fe200078e0a15 */
[----:B------:R0:W-:Y:S01]  /*4e40*/  STL [R1+0x2dc], R0 ;  /* 0x0002dc0001007387 */ /* 0x0001e20000100800 */
[----:B------:R-:W-:Y:S01]  /*4e50*/  IMAD.MOV.U32 R8, RZ, RZ, R12 ;  /* 0x000000ffff087224 */ /* 0x000fe200078e000c */
[----:B------:R-:W-:Y:S01]  /*4e60*/  ISETP.GE.AND P4, PT, R3, RZ, PT ;  /* 0x000000ff0300720c */ /* 0x000fe20003f86270 */
[----:B------:R-:W-:Y:S01]  /*4e70*/  IMAD R2, R21, R11, R2 ;  /* 0x0000000b15027224 */ /* 0x000fe200078e0202 */
[----:B------:R-:W-:Y:S01]  /*4e80*/  LOP3.LUT R11, R19, 0x168, RZ, 0xfc, !PT ;  /* 0x00000168130b7812 */ /* 0x000fe200078efcff */
[----:B------:R-:W-:-:S03]  /*4e90*/  IMAD.HI.U32 R10, R23, R8, RZ ;  /* 0x00000008170a7227 */ /* 0x000fc600078e00ff */
[----:B-1----:R-:W-:Y:S01]  /*4ea0*/  IABS R14, R11 ;  /* 0x0000000b000e7213 */ /* 0x002fe20000000000 */
[----:B------:R-:W-:Y:S01]  /*4eb0*/  @!P6 IMAD.IADD R6, R6, 0x1, -R21 ;  /* 0x000000010606e824 */ /* 0x000fe200078e0a15 */
[----:B------:R-:W-:Y:S01]  /*4ec0*/  ISETP.GT.U32.AND P6, PT, R21, R2, PT ;  /* 0x000000021500720c */ /* 0x000fe20003fc4070 */
[----:B0-----:R-:W-:Y:S01]  /*4ed0*/  IMAD.MOV.U32 R0, RZ, RZ, R9 ;  /* 0x000000ffff007224 */ /* 0x001fe200078e0009 */
[----:B------:R-:W-:Y:S01]  /*4ee0*/  LOP3.LUT R9, R19, 0x170, RZ, 0xfc, !PT ;  /* 0x0000017013097812 */ /* 0x000fe200078efcff */
[----:B------:R-:W-:Y:S02]  /*4ef0*/  IMAD.MOV R10, RZ, RZ, -R10 ;  /* 0x000000ffff0a7224 */ /* 0x000fe400078e0a0a */
[----:B------:R-:W-:Y:S01]  /*4f00*/  @!P2 IMAD.MOV R0, RZ, RZ, -R0 ;  /* 0x000000ffff00a224 */ /* 0x000fe200078e0a00 */
[C---:B------:R-:W-:Y:S01]  /*4f10*/  ISETP.GT.U32.AND P2, PT, R21.reuse, R4, PT ;  /* 0x000000041500720c */ /* 0x040fe20003f44070 */
[----:B------:R-:W-:Y:S01]  /*4f20*/  IMAD R3, R21, R10, R8 ;  /* 0x0000000a15037224 */ /* 0x000fe200078e0208 */
[----:B------:R-:W-:Y:S01]  /*4f30*/  LOP3.LUT R8, R19, 0x16c, RZ, 0xfc, !PT ;  /* 0x0000016c13087812 */ /* 0x000fe200078efcff */
[--C-:B------:R-:W-:Y:S01]  /*4f40*/  @!P5 IMAD.IADD R5, R5, 0x1, -R21.reuse ;  /* 0x000000010505d824 */ /* 0x100fe200078e0a15 */
[----:B------:R0:W-:Y:S03]  /*4f50*/  STL [R1+0x2e0], R0 ;  /* 0x0002e00001007387 */ /* 0x0001e60000100800 */
[----:B------:R-:W-:Y:S01]  /*4f60*/  @!P6 IMAD.IADD R2, R2, 0x1, -R21 ;  /* 0x000000010202e824 */ /* 0x000fe200078e0a15 */
[----:B------:R-:W-:-:S04]  /*4f70*/  ISETP.GT.U32.AND P5, PT, R21, R5, PT ;  /* 0x000000051500720c */ /* 0x000fc80003fa4070 */
[C---:B------:R-:W-:Y:S01]  /*4f80*/  ISETP.GT.U32.AND P6, PT, R21.reuse, R2, PT ;  /* 0x000000021500720c */ /* 0x040fe20003fc4070 */
[----:B------:R-:W-:Y:S01]  /*4f90*/  @!P2 IMAD.IADD R4, R4, 0x1, -R21 ;  /* 0x000000010404a824 */ /* 0x000fe200078e0a15 */
[----:B------:R-:W-:Y:S01]  /*4fa0*/  ISETP.GT.U32.AND P2, PT, R21, R3, PT ;  /* 0x000000031500720c */ /* 0x000fe20003f44070 */
[----:B0-----:R-:W-:-:S04]  /*4fb0*/  IMAD.MOV.U32 R0, RZ, RZ, R6 ;  /* 0x000000ffff007224 */ /* 0x001fc800078e0006 */
[----:B------:R-:W-:Y:S01]  /*4fc0*/  @!P0 IMAD.MOV R0, RZ, RZ, -R0 ;  /* 0x000000ffff008224 */ /* 0x000fe200078e0a00 */
[----:B------:R-:W-:Y:S01]  /*4fd0*/  ISETP.GE.AND P0, PT, R13, RZ, PT ;  /* 0x000000ff0d00720c */ /* 0x000fe20003f06270 */
[----:B------:R-:W-:Y:S01]  /*4fe0*/  @!P5 IMAD.IADD R5, R5, 0x1, -R21 ;  /* 0x000000010505d824 */ /* 0x000fe200078e0a15 */
[----:B------:R-:W-:Y:S02]  /*4ff0*/  IABS R13, R13 ;  /* 0x0000000d000d7213 */ /* 0x000fe40000000000 */
[----:B------:R0:W-:Y:S01]  /*5000*/  STL [R1+0x2e4], R0 ;  /* 0x0002e40001007387 */ /* 0x0001e20000100800 */
[----:B------:R-:W-:Y:S01]  /*5010*/  ISETP.GE.AND P5, PT, R7, RZ, PT ;  /* 0x000000ff0700720c */ /* 0x000fe20003fa6270 */
[----:B------:R-:W-:Y:S01]  /*5020*/  @!P3 IMAD.MOV R5, RZ, RZ, -R5 ;  /* 0x000000ffff05b224 */ /* 0x000fe200078e0a05 */
[----:B------:R-:W-:Y:S01]  /*5030*/  LOP3.LUT R7, R19, 0x16e, RZ, 0xfc, !PT ;  /* 0x0000016e13077812 */ /* 0x000fe200078efcff */
[----:B------:R-:W-:Y:S01]  /*5040*/  @!P2 IMAD.IADD R3, R3, 0x1, -R21 ;  /* 0x000000010303a824 */ /* 0x000fe200078e0a15 */
[----:B------:R-:W-:Y:S01]  /*5050*/  ISETP.GE.AND P3, PT, R9, RZ, PT ;  /* 0x000000ff0900720c */ /* 0x000fe20003f66270 */
[----:B------:R-:W-:Y:S01]  /*5060*/  IMAD.HI.U32 R6, R23, R13, RZ ;  /* 0x0000000d17067227 */ /* 0x000fe200078e00ff */
[----:B------:R1:W-:Y:S01]  /*5070*/  STL [R1+0x2f0], R5 ;  /* 0x0002f00501007387 */ /* 0x0003e20000100800 */
[----:B------:R-:W-:-:S02]  /*5080*/  IABS R9, R9 ;  /* 0x0000000900097213 */ /* 0x000fc40000000000 */
[----:B0-----:R-:W-:Y:S01]  /*5090*/  IMAD.MOV.U32 R0, RZ, RZ, R4 ;  /* 0x000000ffff007224 */ /* 0x001fe200078e0004 */
[----:B------:R-:W-:Y:S01]  /*50a0*/  ISETP.GT.U32.AND P2, PT, R21, R3, PT ;  /* 0x000000031500720c */ /* 0x000fe20003f44070 */
[----:B------:R-:W-:Y:S01]  /*50b0*/  @!P6 IMAD.IADD R2, R2, 0x1, -R21 ;  /* 0x000000010202e824 */ /* 0x000fe200078e0a15 */
[----:B------:R-:W-:Y:S01]  /*50c0*/  ISETP.GE.AND P6, PT, R8, RZ, PT ;  /* 0x000000ff0800720c */ /* 0x000fe20003fc6270 */
[----:B------:R-:W-:Y:S01]  /*50d0*/  @!P1 IMAD.MOV R0, RZ, RZ, -R0 ;  /* 0x000000ffff009224 */ /* 0x000fe200078e0a00 */
[----:B------:R-:W-:Y:S01]  /*50e0*/  ISETP.GE.AND P1, PT, R7, RZ, PT ;  /* 0x000000ff0700720c */ /* 0x000fe20003f26270 */
[----:B------:R-:W-:Y:S01]  /*50f0*/  IMAD.MOV R6, RZ, RZ, -R6 ;  /* 0x000000ffff067224 */ /* 0x000fe200078e0a06 */
[----:B------:R-:W-:Y:S01]  /*5100*/  IABS R7, R7 ;  /* 0x0000000700077213 */ /* 0x000fe20000000000 */
[----:B-1----:R-:W-:Y:S01]  /*5110*/  IMAD.HI.U32 R5, R23, R9, RZ ;  /* 0x0000000917057227 */ /* 0x002fe200078e00ff */
[----:B------:R0:W-:Y:S01]  /*5120*/  STL [R1+0x2f4], R0 ;  /* 0x0002f40001007387 */ /* 0x0001e20000100800 */
[----:B------:R-:W-:-:S02]  /*5130*/  IABS R8, R8 ;  /* 0x0000000800087213 */ /* 0x000fc40000000000 */
[----:B------:R-:W-:-:S04]  /*5140*/  IMAD.HI.U32 R4, R23, R7, RZ ;  /* 0x0000000717047227 */ /* 0x000fc800078e00ff */
[----:B------:R-:W-:Y:S02]  /*5150*/  IMAD R13, R21, R6, R13 ;  /* 0x00000006150d7224 */ /* 0x000fe400078e020d */
[----:B------:R-:W-:Y:S02]  /*5160*/  IMAD.MOV R4, RZ, RZ, -R4 ;  /* 0x000000ffff047224 */ /* 0x000fe400078e0a04 */
[----:B0-----:R-:W-:Y:S02]  /*5170*/  IMAD.MOV.U32 R0, RZ, RZ, R2 ;  /* 0x000000ffff007224 */ /* 0x001fe400078e0002 */
[----:B------:R-:W-:Y:S02]  /*5180*/  @!P2 IMAD.IADD R3, R3, 0x1, -R21 ;  /* 0x000000010303a824 */ /* 0x000fe400078e0a15 */
[----:B------:R-:W-:Y:S01]  /*5190*/  @!P4 IMAD.MOV R0, RZ, RZ, -R0 ;  /* 0x000000ffff00c224 */ /* 0x000fe200078e0a00 */
[C---:B------:R-:W-:Y:S01]  /*51a0*/  ISETP.GT.U32.AND P4, PT, R21.reuse, R13, PT ;  /* 0x0000000d1500720c */ /* 0x040fe20003f84070 */
[----:B------:R-:W-:-:S02]  /*51b0*/  IMAD R7, R21, R4, R7 ;  /* 0x0000000415077224 */ /* 0x000fc400078e0207 */
[----:B------:R-:W-:Y:S01]  /*51c0*/  IMAD.MOV R5, RZ, RZ, -R5 ;  /* 0x000000ffff057224 */ /* 0x000fe200078e0a05 */
[----:B------:R0:W-:Y:S01]  /*51d0*/  STL [R1+0x2e8], R0 ;  /* 0x0002e80001007387 */ /* 0x0001e20000100800 */
[----:B------:R-:W-:-:S04]  /*51e0*/  IMAD.HI.U32 R2, R23, R8, RZ ;  /* 0x0000000817027227 */ /* 0x000fc800078e00ff */
[----:B------:R-:W-:Y:S01]  /*51f0*/  IMAD R9, R21, R5, R9 ;  /* 0x0000000515097224 */ /* 0x000fe200078e0209 */
[----:B------:R-:W-:Y:S01]  /*5200*/  LOP3.LUT R5, R19, 0x164, RZ, 0xfc, !PT ;  /* 0x0000016413057812 */ /* 0x000fe200078efcff */
[----:B------:R-:W-:Y:S02]  /*5210*/  IMAD.MOV R2, RZ, RZ, -R2 ;  /* 0x000000ffff027224 */ /* 0x000fe400078e0a02 */
[----:B------:R-:W-:Y:S01]  /*5220*/  @!P4 IMAD.IADD R13, R13, 0x1, -R21 ;  /* 0x000000010d0dc824 */ /* 0x000fe200078e0a15 */
[C---:B------:R-:W-:Y:S01]  /*5230*/  ISETP.GT.U32.AND P2, PT, R21.reuse, R9, PT ;  /* 0x000000091500720c */ /* 0x040fe20003f44070 */
[----:B0-----:R-:W-:Y:S01]  /*5240*/  IMAD.MOV.U32 R0, RZ, RZ, R3 ;  /* 0x000000ffff007224 */ /* 0x001fe200078e0003 */
[----:B------:R-:W-:Y:S01]  /*5250*/  IABS R3, R16 ;  /* 0x0000001000037213 */ /* 0x000fe20000000000 */
[C---:B------:R-:W-:Y:S01]  /*5260*/  IMAD R8, R21.reuse, R2, R8 ;  /* 0x0000000215087224 */ /* 0x040fe200078e0208 */
[C---:B------:R-:W-:Y:S01]  /*5270*/  ISETP.GT.U32.AND P4, PT, R21.reuse, R13, PT ;  /* 0x0000000d1500720c */ /* 0x040fe20003f84070 */
[----:B------:R-:W-:Y:S01]  /*5280*/  @!P5 IMAD.MOV R0, RZ, RZ, -R0 ;  /* 0x000000ffff00d224 */ /* 0x000fe200078e0a00 */
[----:B------:R-:W-:Y:S01]  /*5290*/  ISETP.GT.U32.AND P5, PT, R21, R7, PT ;  /* 0x000000071500720c */ /* 0x000fe20003fa4070 */
[----:B------:R-:W-:Y:S01]  /*52a0*/  IMAD.HI.U32 R6, R23, R14, RZ ;  /* 0x0000000e17067227 */ /* 0x000fe200078e00ff */
[----:B------:R-:W-:-:S02]  /*52b0*/  LOP3.LUT R2, R19, 0x166, RZ, 0xfc, !PT ;  /* 0x0000016613027812 */ /* 0x000fc400078efcff */
[----:B------:R0:W-:Y:S01]  /*52c0*/  STL [R1+0x2ec], R0 ;  /* 0x0002ec0001007387 */ /* 0x0001e20000100800 */
[----:B------:R-:W-:Y:S01]  /*52d0*/  IMAD.MOV R6, RZ, RZ, -R6 ;  /* 0x000000ffff067224 */ /* 0x000fe200078e0a06 */
[----:B------:R-:W-:Y:S01]  /*52e0*/  IABS R4, R2 ;  /* 0x0000000200047213 */ /* 0x000fe20000000000 */
[----:B------:R-:W-:Y:S01]  /*52f0*/  @!P2 IMAD.IADD R9, R9, 0x1, -R21 ;  /* 0x000000010909a824 */ /* 0x000fe200078e0a15 */
[----:B------:R-:W-:Y:S01]  /*5300*/  IABS R12, R5 ;  /* 0x00000005000c7213 */ /* 0x000fe20000000000 */
[----:B------:R-:W-:-:S03]  /*5310*/  IMAD.HI.U32 R10, R23, R3, RZ ;  /* 0x00000003170a7227 */ /* 0x000fc600078e00ff */
[----:B------:R-:W-:Y:S01]  /*5320*/  ISETP.GT.U32.AND P2, PT, R21, R9, PT ;  /* 0x000000091500720c */ /* 0x000fe20003f44070 */
[--C-:B------:R-:W-:Y:S02]  /*5330*/  @!P5 IMAD.IADD R7, R7, 0x1, -R21.reuse ;  /* 0x000000010707d824 */ /* 0x100fe400078e0a15 */
[----:B------:R-:W-:Y:S01]  /*5340*/  @!P4 IMAD.IADD R13, R13, 0x1, -R21 ;  /* 0x000000010d0dc824 */ /* 0x000fe200078e0a15 */
[C---:B------:R-:W-:Y:S01]  /*5350*/  ISETP.GT.U32.AND P4, PT, R21.reuse, R8, PT ;  /* 0x000000081500720c */ /* 0x040fe20003f84070 */
[C---:B------:R-:W-:Y:S01]  /*5360*/  IMAD R14, R21.reuse, R6, R14 ;  /* 0x00000006150e7224 */ /* 0x040fe200078e020e */
[----:B------:R-:W-:Y:S01]  /*5370*/  ISETP.GT.U32.AND P5, PT, R21, R7, PT ;  /* 0x000000071500720c */ /* 0x000fe20003fa4070 */
[----:B------:R-:W-:Y:S01]  /*5380*/  IMAD.MOV R10, RZ, RZ, -R10 ;  /* 0x000000ffff0a7224 */ /* 0x000fe200078e0a0a */
[----:B------:R-:W-:Y:S01]  /*5390*/  LOP3.LUT R6, R19, 0x162, RZ, 0xfc, !PT ;  /* 0x0000016213067812 */ /* 0x000fe200078efcff */
[----:B0-----:R-:W-:Y:S02]  /*53a0*/  IMAD.MOV.U32 R0, RZ, RZ, R13 ;  /* 0x000000ffff007224 */ /* 0x001fe400078e000d */
[----:B------:R-:W-:Y:S01]  /*53b0*/  IMAD R3, R21, R10, R3 ;  /* 0x0000000a15037224 */ /* 0x000fe200078e0203 */
[----:B------:R-:W-:Y:S01]  /*53c0*/  IABS R13, R6 ;  /* 0x00000006000d7213 */ /* 0x000fe20000000000 */
[----:B------:R-:W-:-:S02]  /*53d0*/  @!P2 IMAD.IADD R9, R9, 0x1, -R21 ;  /* 0x000000010909a824 */ /* 0x000fc400078e0a15 */
[----:B------:R-:W-:Y:S01]  /*53e0*/  @!P0 IMAD.MOV R0, RZ, RZ, -R0 ;  /* 0x000000ffff008224 */ /* 0x000fe200078e0a00 */
[----:B------:R-:W-:Y:S01]  /*53f0*/  ISETP.GT.U32.AND P2, PT, R21, R3, PT ;  /* 0x000000031500720c */ /* 0x000fe20003f44070 */
[--C-:B------:R-:W-:Y:S01]  /*5400*/  @!P4 IMAD.IADD R8, R8, 0x1, -R21.reuse ;  /* 0x000000010808c824 */ /* 0x100fe200078e0a15 */
[----:B------:R-:W-:Y:S01]  /*5410*/  ISETP.GE.AND P4, PT, R16, RZ, PT ;  /* 0x000000ff1000720c */ /* 0x000fe20003f86270 */
[----:B------:R-:W-:Y:S01]  /*5420*/  @!P5 IMAD.IADD R7, R7, 0x1, -R21 ;  /* 0x000000010707d824 */ /* 0x000fe200078e0a15 */
[----:B------:R-:W-:Y:S01]  /*5430*/  ISETP.GT.U32.AND P5, PT, R21, R14, PT ;  /* 0x0000000e1500720c */ /* 0x000fe20003fa4070 */
[----:B------:R-:W-:Y:S01]  /*5440*/  IMAD.HI.U32 R15, R23, R4, RZ ;  /* 0x00000004170f7227 */ /* 0x000fe200078e00ff */
[----:B------:R-:W-:Y:S01]  /*5450*/  ISETP.GT.U32.AND P0, PT, R21, R8, PT ;  /* 0x000000081500720c */ /* 0x000fe20003f04070 */
[----:B------:R0:W-:Y:S02]  /*5460*/  STL [R1+0x2d4], R0 ;  /* 0x0002d40001007387 */ /* 0x0001e40000100800 */
[----:B------:R-:W-:-:S04]  /*5470*/  IMAD.HI.U32 R10, R23, R12, RZ ;  /* 0x0000000c170a7227 */ /* 0x000fc800078e00ff */
[----:B------:R-:W-:Y:S01]  /*5480*/  @!P2 IMAD.IADD R3, R3, 0x1, -R21 ;  /* 0x000000010303a824 */ /* 0x000fe200078e0a15 */
[----:B------:R-:W-:Y:S01]  /*5490*/  ISETP.GE.AND P2, PT, R11, RZ, PT ;  /* 0x000000ff0b00720c */ /* 0x000fe20003f46270 */
[----:B------:R-:W-:Y:S02]  /*54a0*/  IMAD.MOV R15, RZ, RZ, -R15 ;  /* 0x000000ffff0f7224 */ /* 0x000fe400078e0a0f */
[----:B------:R-:W-:Y:S02]  /*54b0*/  @!P5 IMAD.IADD R14, R14, 0x1, -R21 ;  /* 0x000000010e0ed824 */ /* 0x000fe400078e0a15 */
[----:B0-----:R-:W-:Y:S02]  /*54c0*/  IMAD.MOV.U32 R0, RZ, RZ, R9 ;  /* 0x000000ffff007224 */ /* 0x001fe400078e0009 */
[----:B------:R-:W-:Y:S01]  /*54d0*/  IMAD.HI.U32 R9, R23, R13, RZ ;  /* 0x0000000d17097227 */ /* 0x000fe200078e00ff */
[----:B------:R-:W-:-:S03]  /*54e0*/  ISETP.GT.U32.AND P5, PT, R21, R14, PT ;  /* 0x0000000e1500720c */ /* 0x000fc60003fa4070 */
[----:B------:R-:W-:Y:S01]  /*54f0*/  @!P3 IMAD.MOV R0, RZ, RZ, -R0 ;  /* 0x000000ffff00b224 */ /* 0x000fe200078e0a00 */
[C---:B------:R-:W-:Y:S01]  /*5500*/  ISETP.GT.U32.AND P3, PT, R21.reuse, R3, PT ;  /* 0x000000031500720c */ /* 0x040fe20003f64070 */
[----:B------:R-:W-:Y:S02]  /*5510*/  IMAD.MOV R10, RZ, RZ, -R10 ;  /* 0x000000ffff0a7224 */ /* 0x000fe400078e0a0a */
[C---:B------:R-:W-:Y:S01]  /*5520*/  IMAD R4, R21.reuse, R15, R4 ;  /* 0x0000000f15047224 */ /* 0x040fe200078e0204 */
[----:B------:R0:W-:Y:S01]  /*5530*/  STL [R1+0x2cc], R0 ;  /* 0x0002cc0001007387 */ /* 0x0001e20000100800 */
[----:B------:R-:W-:Y:S02]  /*5540*/  @!P0 IMAD.IADD R8, R8, 0x1, -R21 ;  /* 0x0000000108088824 */ /* 0x000fe400078e0a15 */
[----:B------:R-:W-:Y:S01]  /*5550*/  IMAD.MOV R9, RZ, RZ, -R9 ;  /* 0x000000ffff097224 */ /* 0x000fe200078e0a09 */
[C---:B------:R-:W-:Y:S01]  /*5560*/  ISETP.GT.U32.AND P0, PT, R21.reuse, R4, PT ;  /* 0x000000041500720c */ /* 0x040fe20003f04070 */
[----:B------:R-:W-:Y:S01]  /*5570*/  IMAD R12, R21, R10, R12 ;  /* 0x0000000a150c7224 */ /* 0x000fe200078e020c */
[----:B------:R-:W-:Y:S01]  /*5580*/  LOP3.LUT R10, R19, 0x15c, RZ, 0xfc, !PT ;  /* 0x0000015c130a7812 */ /* 0x000fe200078efcff */
[----:B------:R-:W-:-:S02]  /*5590*/  IMAD R11, R21, R9, R13 ;  /* 0x00000009150b7224 */ /* 0x000fc400078e020d */
[----:B------:R-:W-:Y:S02]  /*55a0*/  @!P5 IMAD.IADD R14, R14, 0x1, -R21 ;  /* 0x000000010e0ed824 */ /* 0x000fe400078e0a15 */
[----:B0-----:R-:W-:Y:S01]  /*55b0*/  IMAD.MOV.U32 R0, RZ, RZ, R8 ;  /* 0x000000ffff007224 */ /* 0x001fe200078e0008 */
[C---:B------:R-:W-:Y:S01]  /*55c0*/  ISETP.GT.U32.AND P5, PT, R21.reuse, R11, PT ;  /* 0x0000000b1500720c */ /* 0x040fe20003fa4070 */
[----:B------:R-:W-:Y:S01]  /*55d0*/  @!P1 IMAD.MOV R7, RZ, RZ, -R7 ;  /* 0x000000ffff079224 */ /* 0x000fe200078e0a07 */
[----:B------:R-:W-:Y:S01]  /*55e0*/  ISETP.GE.AND P1, PT, R2, RZ, PT ;  /* 0x000000ff0200720c */ /* 0x000fe20003f26270 */
[----:B------:R-:W-:Y:S01]  /*55f0*/  @!P6 IMAD.MOV R0, RZ, RZ, -R0 ;  /* 0x000000ffff00e224 */ /* 0x000fe200078e0a00 */
[----:B------:R-:W-:Y:S01]  /*5600*/  ISETP.GT.U32.AND P6, PT, R21, R12, PT ;  /* 0x0000000c1500720c */ /* 0x000fe20003fc4070 */
[--C-:B------:R-:W-:Y:S01]  /*5610*/  @!P3 IMAD.IADD R3, R3, 0x1, -R21.reuse ;  /* 0x000000010303b824 */ /* 0x100fe200078e0a15 */
[----:B------:R-:W-:Y:S01]  /*5620*/  ISETP.GE.AND P3, PT, R5, RZ, PT ;  /* 0x000000ff0500720c */ /* 0x000fe20003f66270 */
[----:B------:R0:W-:Y:S01]  /*5630*/  STL [R1+0x2c8], R7 ;  /* 0x0002c80701007387 */ /* 0x0001e20000100800 */
[C---:B------:R-:W-:Y:S01]  /*5640*/  LOP3.LUT R2, R19.reuse, 0x160, RZ, 0xfc, !PT ;  /* 0x0000016013027812 */ /* 0x040fe200078efcff */
[--C-:B------:R-:W-:Y:S01]  /*5650*/  @!P0 IMAD.IADD R4, R4, 0x1, -R21.reuse ;  /* 0x0000000104048824 */ /* 0x100fe200078e0a15 */
[----:B------:R-:W-:Y:S01]  /*5660*/  LOP3.LUT R5, R19, 0x15e, RZ, 0xfc, !PT ;  /* 0x0000015e13057812 */ /* 0x000fe200078efcff */
[----:B------:R1:W-:Y:S01]  /*5670*/  STL [R1+0x2c4], R0 ;  /* 0x0002c40001007387 */ /* 0x0003e20000100800 */
[----:B------:R-:W-:Y:S01]  /*5680*/  ISETP.GE.AND P0, PT, R6, RZ, PT ;  /* 0x000000ff0600720c */ /* 0x000fe20003f06270 */
[--C-:B------:R-:W-:Y:S01]  /*5690*/  @!P5 IMAD.IADD R11, R11, 0x1, -R21.reuse ;  /* 0x000000010b0bd824 */ /* 0x100fe200078e0a15 */
[----:B------:R-:W-:Y:S01]  /*56a0*/  IABS R8, R5 ;  /* 0x0000000500087213 */ /* 0x000fe20000000000 */
[----:B------:R-:W-:Y:S01]  /*56b0*/  @!P2 IMAD.MOV R14, RZ, RZ, -R14 ;  /* 0x000000ffff0ea224 */ /* 0x000fe200078e0a0e */
[----:B0-----:R-:W-:Y:S01]  /*56c0*/  IABS R7, R2 ;  /* 0x0000000200077213 */ /* 0x001fe20000000000 */
[----:B------:R-:W-:Y:S01]  /*56d0*/  @!P6 IMAD.IADD R12, R12, 0x1, -R21 ;  /* 0x000000010c0ce824 */ /* 0x000fe200078e0a15 */
[----:B------:R-:W-:Y:S01]  /*56e0*/  ISETP.GT.U32.AND P6, PT, R21, R4, PT ;  /* 0x000000041500720c */ /* 0x000fe20003fc4070 */
[----:B-1----:R-:W-:-:S02]  /*56f0*/  IMAD.MOV.U32 R0, RZ, RZ, R3 ;  /* 0x000000ffff007224 */ /* 0x002fc400078e0003 */
[----:B------:R-:W-:Y:S01]  /*5700*/  IMAD.HI.U32 R6, R23, R7, RZ ;  /* 0x0000000717067227 */ /* 0x000fe200078e00ff */
[----:B------:R-:W-:-:S03]  /*5710*/  ISETP.GT.U32.AND P5, PT, R21, R12, PT ;  /* 0x0000000c1500720c */ /* 0x000fc60003fa4070 */
[----:B------:R-:W-:Y:S01]  /*5720*/  IMAD.MOV.U32 R3, RZ, RZ, R8 ;  /* 0x000000ffff037224 */ /* 0x000fe200078e0008 */
[----:B------:R-:W-:Y:S01]  /*5730*/  LOP3.LUT R8, R19, 0x15a, RZ, 0xfc, !PT ;  /* 0x0000015a13087812 */ /* 0x000fe200078efcff */
[----:B------:R-:W-:Y:S01]  /*5740*/  @!P4 IMAD.MOV R0, RZ, RZ, -R0 ;  /* 0x000000ffff00c224 */ /* 0x000fe200078e0a00 */
[----:B------:R-:W-:Y:S01]  /*5750*/  ISETP.GT.U32.AND P4, PT, R21, R11, PT ;  /* 0x0000000b1500720c */ /* 0x000fe20003f84070 */
[----:B------:R-:W-:Y:S01]  /*5760*/  IMAD.MOV R6, RZ, RZ, -R6 ;  /* 0x000000ffff067224 */ /* 0x000fe200078e0a06 */
[----:B------:R-:W-:Y:S01]  /*5770*/  IABS R16, R8 ;  /* 0x0000000800107213 */ /* 0x000fe20000000000 */
[----:B------:R-:W-:Y:S01]  /*5780*/  IMAD.HI.U32 R9, R23, R3, RZ ;  /* 0x0000000317097227 */ /* 0x000fe200078e00ff */
[----:B------:R0:W-:Y:S03]  /*5790*/  STL [R1+0x298], R0 ;  /* 0x0002980001007387 */ /* 0x0001e60000100800 */
[C---:B------:R-:W-:Y:S01]  /*57a0*/  IMAD R6, R21.reuse, R6, R7 ;  /* 0x0000000615067224 */ /* 0x040fe200078e0207 */
[----:B------:R-:W-:Y:S01]  /*57b0*/  IABS R7, R10 ;  /* 0x0000000a00077213 */ /* 0x000fe20000000000 */
[----:B------:R-:W-:Y:S01]  /*57c0*/  IMAD.MOV R9, RZ, RZ, -R9 ;  /* 0x000000ffff097224 */ /* 0x000fe200078e0a09 */
[----:B------:R-:W-:Y:S01]  /*57d0*/  STL [R1+0x29c], R14 ;  /* 0x00029c0e01007387 */ /* 0x000fe20000100800 */
[----:B------:R-:W-:Y:S01]  /*57e0*/  @!P6 IMAD.IADD R4, R4, 0x1, -R21 ;  /* 0x000000010404e824 */ /* 0x000fe200078e0a15 */
[C---:B------:R-:W-:Y:S01]  /*57f0*/  ISETP.GT.U32.AND P6, PT, R21.reuse, R6, PT ;  /* 0x000000061500720c */ /* 0x040fe20003fc4070 */
[----:B------:R-:W-:-:S02]  /*5800*/  IMAD R3, R21, R9, R3 ;  /* 0x0000000915037224 */ /* 0x000fc400078e0203 */
[----:B------:R-:W-:Y:S02]  /*5810*/  @!P4 IMAD.IADD R11, R11, 0x1, -R21 ;  /* 0x000000010b0bc824 */ /* 0x000fe400078e0a15 */
[----:B------:R-:W-:Y:S01]  /*5820*/  IMAD.HI.U32 R9, R23, R7, RZ ;  /* 0x0000000717097227 */ /* 0x000fe200078e00ff */
[----:B------:R-:W-:-:S03]  /*5830*/  ISETP.GT.U32.AND P4, PT, R21, R3, PT ;  /* 0x000000031500720c */ /* 0x000fc60003f84070 */
[----:B------:R-:W-:Y:S01]  /*5840*/  @!P5 IMAD.IADD R12, R12, 0x1, -R21 ;  /* 0x000000010c0cd824 */ /* 0x000fe200078e0a15 */
[----:B------:R-:W-:Y:S01]  /*5850*/  ISETP.GE.AND P5, PT, R2, RZ, PT ;  /* 0x000000ff0200720c */ /* 0x000fe20003fa6270 */
[----:B------:R-:W-:Y:S01]  /*5860*/  IMAD.HI.U32 R13, R23, R16, RZ ;  /* 0x00000010170d7227 */ /* 0x000fe200078e00ff */
[----:B------:R-:W-:-:S03]  /*5870*/  LOP3.LUT R2, R19, 0x158, RZ, 0xfc, !PT ;  /* 0x0000015813027812 */ /* 0x000fc600078efcff */
[----:B------:R-:W-:Y:S01]  /*5880*/  @!P6 IMAD.IADD R6, R6, 0x1, -R21 ;  /* 0x000000010606e824 */ /* 0x000fe200078e0a15 */
[----:B------:R-:W-:Y:S01]  /*5890*/  ISETP.GE.AND P6, PT, R5, RZ, PT ;  /* 0x000000ff0500720c */ /* 0x000fe20003fc6270 */
[----:B------:R-:W-:Y:S01]  /*58a0*/  IMAD.MOV R9, RZ, RZ, -R9 ;  /* 0x000000ffff097224 */ /* 0x000fe200078e0a09 */
[----:B------:R-:W-:Y:S01]  /*58b0*/  LOP3.LUT R5, R19, 0x156, RZ, 0xfc, !PT ;  /* 0x0000015613057812 */ /* 0x000fe200078efcff */
[----:B------:R-:W-:Y:S01]  /*58c0*/  @!P4 IMAD.IADD R3, R3, 0x1, -R21 ;  /* 0x000000010303c824 */ /* 0x000fe200078e0a15 */
[C---:B------:R-:W-:Y:S01]  /*58d0*/  ISETP.GT.U32.AND P4, PT, R21.reuse, R6, PT ;  /* 0x000000061500720c */ /* 0x040fe20003f84070 */
[----:B0-----:R-:W-:Y:S02]  /*58e0*/  IMAD.MOV.U32 R0, RZ, RZ, R4 ;  /* 0x000000ffff007224 */ /* 0x001fe400078e0004 */
[----:B------:R-:W-:Y:S02]  /*58f0*/  IMAD.MOV R13, RZ, RZ, -R13 ;  /* 0x000000ffff0d7224 */ /* 0x000fe400078e0a0d */
[C---:B------:R-:W-:Y:S01]  /*5900*/  IMAD R7, R21.reuse, R9, R7 ;  /* 0x0000000915077224 */ /* 0x040fe200078e0207 */
[----:B------:R-:W-:Y:S01]  /*5910*/  IABS R9, R2 ;  /* 0x0000000200097213 */ /* 0x000fe20000000000 */
[----:B------:R-:W-:Y:S01]  /*5920*/  @!P1 IMAD.MOV R0, RZ, RZ, -R0 ;  /* 0x000000ffff009224 */ /* 0x000fe200078e0a00 */
[C---:B------:R-:W-:Y:S01]  /*5930*/  ISETP.GT.U32.AND P1, PT, R21.reuse, R3, PT ;  /* 0x000000031500720c */ /* 0x040fe20003f24070 */
[----:B------:R-:W-:Y:S01]  /*5940*/  IMAD R16, R21, R13, R16 ;  /* 0x0000000d15107224 */ /* 0x000fe200078e0210 */
[----:B------:R-:W-:Y:S01]  /*5950*/  IABS R13, R5 ;  /* 0x00000005000d7213 */ /* 0x000fe20000000000 */
[----:B------:R-:W-:Y:S01]  /*5960*/  IMAD.HI.U32 R4, R23, R9, RZ ;  /* 0x0000000917047227 */ /* 0x000fe200078e00ff */
[----:B------:R0:W-:Y:S01]  /*5970*/  STL [R1+0x2bc], R0 ;  /* 0x0002bc0001007387 */ /* 0x0001e20000100800 */
[----:B------:R-:W-:-:S02]  /*5980*/  ISETP.GT.U32.AND P2, PT, R21, R7, PT ;  /* 0x000000071500720c */ /* 0x000fc40003f44070 */
[----:B------:R-:W-:Y:S01]  /*5990*/  @!P3 IMAD.MOV R12, RZ, RZ, -R12 ;  /* 0x000000ffff0cb224 */ /* 0x000fe200078e0a0c */
[----:B------:R-:W-:Y:S01]  /*59a0*/  ISETP.GT.U32.AND P3, PT, R21, R16, PT ;  /* 0x000000101500720c */ /* 0x000fe20003f64070 */
[--C-:B------:R-:W-:Y:S01]  /*59b0*/  @!P4 IMAD.IADD R6, R6, 0x1, -R21.reuse ;  /* 0x000000010606c824 */ /* 0x100fe200078e0a15 */
[----:B------:R-:W-:Y:S01]  /*59c0*/  ISETP.GE.AND P4, PT, R8, RZ, PT ;  /* 0x000000ff0800720c */ /* 0x000fe20003f86270 */
[----:B------:R-:W-:Y:S01]  /*59d0*/  IMAD.MOV R4, RZ, RZ, -R4 ;  /* 0x000000ffff047224 */ /* 0x000fe200078e0a04 */
[----:B------:R1:W-:Y:S01]  /*59e0*/  STL [R1+0x2a4], R12 ;  /* 0x0002a40c01007387 */ /* 0x0003e20000100800 */
[----:B------:R-:W-:Y:S01]  /*59f0*/  @!P1 IMAD.IADD R3, R3, 0x1, -R21 ;  /* 0x0000000103039824 */ /* 0x000fe200078e0a15 */
[----:B------:R-:W-:Y:S01]  /*5a00*/  ISETP.GE.AND P1, PT, R2, RZ, PT ;  /* 0x000000ff0200720c */ /* 0x000fe20003f26270 */
[----:B0-----:R-:W-:Y:S01]  /*5a10*/  IMAD.MOV.U32 R0, RZ, RZ, R11 ;  /* 0x000000ffff007224 */ /* 0x001fe200078e000b */
[----:B------:R-:W-:Y:S01]  /*5a20*/  LOP3.LUT R2, R19, 0x154, RZ, 0xfc, !PT ;  /* 0x0000015413027812 */ /* 0x000fe200078efcff */
[----:B------:R-:W-:Y:S01]  /*5a30*/  IMAD.HI.U32 R11, R23, R13, RZ ;  /* 0x0000000d170b7227 */ /* 0x000fe200078e00ff */
[----:B------:R-:W-:-:S03]  /*5a40*/  LOP3.LUT R8, R19, 0x14c, RZ, 0xfc, !PT ;  /* 0x0000014c13087812 */ /* 0x000fc600078efcff */
[----:B------:R-:W-:Y:S01]  /*5a50*/  @!P0 IMAD.MOV R0, RZ, RZ, -R0 ;  /* 0x000000ffff008224 */ /* 0x000fe200078e0a00 */
[----:B------:R-:W-:Y:S01]  /*5a60*/  ISETP.GE.AND P0, PT, R10, RZ, PT ;  /* 0x000000ff0a00720c */ /* 0x000fe20003f06270 */
[----:B------:R-:W-:Y:S01]  /*5a70*/  IMAD.MOV R11, RZ, RZ, -R11 ;  /* 0x000000ffff0b7224 */ /* 0x000fe200078e0a0b */
[----:B------:R-:W-:Y:S01]  /*5a80*/  IABS R15, R8 ;  /* 0x00000008000f7213 */ /* 0x000fe20000000000 */
[----:B------:R-:W-:Y:S01]  /*5a90*/  IMAD R9, R21, R4, R9 ;  /* 0x0000000415097224 */ /* 0x000fe200078e0209 */
[----:B------:R0:W-:Y:S01]  /*5aa0*/  STL [R1+0x2b8], R0 ;  /* 0x0002b80001007387 */ /* 0x0001e20000100800 */
[----:B-1----:R-:W-:Y:S01]  /*5ab0*/  IMAD.MOV.U32 R12, RZ, RZ, R6 ;  /* 0x000000ffff0c7224 */ /* 0x002fe200078e0006 */
[----:B------:R-:W-:Y:S01]  /*5ac0*/  LOP3.LUT R4, R19, 0x152, RZ, 0xfc, !PT ;  /* 0x0000015213047812 */ /* 0x000fe200078efcff */
[C---:B------:R-:W-:Y:S01]  /*5ad0*/  IMAD R13, R21.reuse, R11, R13 ;  /* 0x0000000b150d7224 */ /* 0x040fe200078e020d */
[----:B------:R-:W-:Y:S01]  /*5ae0*/  IABS R11, R2 ;  /* 0x00000002000b7213 */ /* 0x000fe20000000000 */
[----:B------:R-:W-:Y:S01]  /*5af0*/  @!P5 IMAD.MOV R12, RZ, RZ, -R12 ;  /* 0x000000ffff0cd224 */ /* 0x000fe200078e0a0c */
[----:B------:R-:W-:Y:S01]  /*5b00*/  ISETP.GT.U32.AND P5, PT, R21, R9, PT ;  /* 0x000000091500720c */ /* 0x000fe20003fa4070 */
[----:B------:R-:W-:-:S02]  /*5b10*/  @!P3 IMAD.IADD R16, R16, 0x1, -R21 ;  /* 0x000000011010b824 */ /* 0x000fc400078e0a15 */
[----:B------:R-:W-:Y:S01]  /*5b20*/  @!P2 IMAD.IADD R7, R7, 0x1, -R21 ;  /* 0x000000010707a824 */ /* 0x000fe200078e0a15 */
[----:B------:R-:W-:Y:S01]  /*5b30*/  STL [R1+0x2ac], R12 ;  /* 0x0002ac0c01007387 */ /* 0x000fe20000100800 */
[----:B0-----:R-:W-:Y:S01]  /*5b40*/  IMAD.MOV.U32 R0, RZ, RZ, R3 ;  /* 0x000000ffff007224 */ /* 0x001fe200078e0003 */
[----:B------:R-:W-:Y:S01]  /*5b50*/  ISETP.GT.U32.AND P3, PT, R21, R16, PT ;  /* 0x000000101500720c */ /* 0x000fe20003f64070 */
[----:B------:R-:W-:Y:S01]  /*5b60*/  IMAD.HI.U32 R6, R23, R11, RZ ;  /* 0x0000000b17067227 */ /* 0x000fe200078e00ff */
[C---:B------:R-:W-:Y:S02]  /*5b70*/  ISETP.GT.U32.AND P2, PT, R21.reuse, R7, PT ;  /* 0x000000071500720c */ /* 0x040fe40003f44070 */
[----:B------:R-:W-:Y:S01]  /*5b80*/  IABS R3, R4 ;  /* 0x0000000400037213 */ /* 0x000fe20000000000 */
[----:B------:R-:W-:Y:S01]  /*5b90*/  @!P6 IMAD.MOV R0, RZ, RZ, -R0 ;  /* 0x000000ffff00e224 */ /* 0x000fe200078e0a00 */
[----:B------:R-:W-:Y:S01]  /*5ba0*/  ISETP.GT.U32.AND P6, PT, R21, R13, PT ;  /* 0x0000000d1500720c */ /* 0x000fe20003fc4070 */
[----:B------:R-:W-:-:S02]  /*5bb0*/  @!P5 IMAD.IADD R9, R9, 0x1, -R21 ;  /* 0x000000010909d824 */ /* 0x000fc400078e0a15 */
[----:B------:R-:W-:Y:S01]  /*5bc0*/  IMAD.MOV R6, RZ, RZ, -R6 ;  /* 0x000000ffff067224 */ /* 0x000fe200078e0a06 */
[----:B------:R0:W-:Y:S01]  /*5bd0*/  STL [R1+0x2b4], R0 ;  /* 0x0002b40001007387 */ /* 0x0001e20000100800 */
[----:B------:R-:W-:Y:S01]  /*5be0*/  IMAD.HI.U32 R14, R23, R15, RZ ;  /* 0x0000000f170e7227 */ /* 0x000fe200078e00ff */
[----:B------:R-:W-:-:S03]  /*5bf0*/  ISETP.GT.U32.AND P5, PT, R21, R9, PT ;  /* 0x000000091500720c */ /* 0x000fc60003fa4070 */
[----:B------:R-:W-:Y:S01]  /*5c00*/  @!P3 IMAD.IADD R16, R16, 0x1, -R21 ;  /* 0x000000011010b824 */ /* 0x000fe200078e0a15 */
[----:B------:R-:W-:Y:S01]  /*5c10*/  ISETP.GE.AND P3, PT, R2, RZ, PT ;  /* 0x000000ff0200720c */ /* 0x000fe20003f66270 */
[----:B------:R-:W-:-:S04]  /*5c20*/  IMAD.HI.U32 R2, R23, R3, RZ ;  /* 0x0000000317027227 */ /* 0x000fc800078e00ff */
[----:B------:R-:W-:Y:S02]  /*5c30*/  @!P6 IMAD.IADD R13, R13, 0x1, -R21 ;  /* 0x000000010d0de824 */ /* 0x000fe400078e0a15 */
[----:B------:R-:W-:Y:S02]  /*5c40*/  IMAD.MOV R2, RZ, RZ, -R2 ;  /* 0x000000ffff027224 */ /* 0x000fe400078e0a02 */
[C---:B------:R-:W-:Y:S01]  /*5c50*/  IMAD R11, R21.reuse, R6, R11 ;  /* 0x00000006150b7224 */ /* 0x040fe200078e020b */
[----:B------:R-:W-:Y:S01]  /*5c60*/  ISETP.GT.U32.AND P6, PT, R21, R13, PT ;  /* 0x0000000d1500720c */ /* 0x000fe20003fc4070 */
[----:B------:R-:W-:Y:S01]  /*5c70*/  @!P2 IMAD.IADD R7, R7, 0x1, -R21 ;  /* 0x000000010707a824 */ /* 0x000fe200078e0a15 */
[----:B------:R-:W-:Y:S01]  /*5c80*/  ISETP.GE.AND P2, PT, R5, RZ, PT ;  /* 0x000000ff0500720c */ /* 0x000fe20003f46270 */
[----:B------:R-:W-:Y:S01]  /*5c90*/  IMAD R3, R21, R2, R3 ;  /* 0x0000000215037224 */ /* 0x000fe200078e0203 */
[----:B------:R-:W-:Y:S01]  /*5ca0*/  LOP3.LUT R5, R19, 0x150, RZ, 0xfc, !PT ;  /* 0x0000015013057812 */ /* 0x000fe200078efcff */
[----:B------:R-:W-:Y:S01]  /*5cb0*/  @!P5 IMAD.IADD R9, R9, 0x1, -R21 ;  /* 0x000000010909d824 */ /* 0x000fe200078e0a15 */
[----:B------:R-:W-:Y:S01]  /*5cc0*/  ISETP.GT.U32.AND P5, PT, R21, R11, PT ;  /* 0x0000000b1500720c */ /* 0x000fe20003fa4070 */
[----:B0-----:R-:W-:Y:S01]  /*5cd0*/  IMAD.MOV.U32 R0, RZ, RZ, R7 ;  /* 0x000000ffff007224 */ /* 0x001fe200078e0007 */
[----:B------:R-:W-:Y:S01]  /*5ce0*/  IABS R10, R5 ;  /* 0x00000005000a7213 */ /* 0x000fe20000000000 */
[----:B------:R-:W-:Y:S01]  /*5cf0*/  IMAD.MOV R14, RZ, RZ, -R14 ;  /* 0x000000ffff0e7224 */ /* 0x000fe200078e0a0e */
[----:B------:R-:W-:Y:S01]  /*5d00*/  LOP3.LUT R6, R19, 0x14e, RZ, 0xfc, !PT ;  /* 0x0000014e13067812 */ /* 0x000fe200078efcff */
[----:B------:R-:W-:Y:S01]  /*5d10*/  @!P0 IMAD.MOV R0, RZ, RZ, -R0 ;  /* 0x000000ffff008224 */ /* 0x000fe200078e0a00 */
[----:B------:R-:W-:Y:S01]  /*5d20*/  ISETP.GE.AND P0, PT, R4, RZ, PT ;  /* 0x000000ff0400720c */ /* 0x000fe20003f06270 */
[----:B------:R-:W-:Y:S01]  /*5d30*/  @!P6 IMAD.IADD R13, R13, 0x1, -R21 ;  /* 0x000000010d0de824 */ /* 0x000fe200078e0a15 */
[----:B------:R-:W-:Y:S01]  /*5d40*/  ISETP.GT.U32.AND P6, PT, R21, R3, PT ;  /* 0x000000031500720c */ /* 0x000fe20003fc4070 */
[----:B------:R-:W-:Y:S01]  /*5d50*/  IMAD.HI.U32 R2, R23, R10, RZ ;  /* 0x0000000a17027227 */ /* 0x000fe200078e00ff */
[----:B------:R0:W-:Y:S01]  /*5d60*/  STL [R1+0x2b0], R0 ;  /* 0x0002b00001007387 */ /* 0x0001e20000100800 */
[----:B------:R-:W-:-:S02]  /*5d70*/  IABS R7, R6 ;  /* 0x0000000600077213 */ /* 0x000fc40000000000 */
[----:B------:R-:W-:Y:S01]  /*5d80*/  IMAD.MOV R2, RZ, RZ, -R2 ;  /* 0x000000ffff027224 */ /* 0x000fe200078e0a02 */
[----:B------:R-:W-:Y:S01]  /*5d90*/  LOP3.LUT R4, R19, 0x14a, RZ, 0xfc, !PT ;  /* 0x0000014a13047812 */ /* 0x000fe200078efcff */
[----:B------:R-:W-:Y:S02]  /*5da0*/  @!P5 IMAD.IADD R11, R11, 0x1, -R21 ;  /* 0x000000010b0bd824 */ /* 0x000fe400078e0a15 */
[----:B------:R-:W-:Y:S01]  /*5db0*/  IMAD R10, R21, R2, R10 ;  /* 0x00000002150a7224 */ /* 0x000fe200078e020a */
[----:B------:R-:W-:Y:S01]  /*5dc0*/  IABS R12, R4 ;  /* 0x00000004000c7213 */ /* 0x000fe20000000000 */
[----:B------:R-:W-:Y:S01]  /*5dd0*/  IMAD.HI.U32 R17, R23, R7, RZ ;  /* 0x0000000717117227 */ /* 0x000fe200078e00ff */
[----:B------:R-:W-:Y:S02]  /*5de0*/  LOP3.LUT R2, R19, 0x148, RZ, 0xfc, !PT ;  /* 0x0000014813027812 */ /* 0x000fe400078efcff */
[----:B------:R-:W-:Y:S01]  /*5df0*/  ISETP.GT.U32.AND P5, PT, R21, R10, PT ;  /* 0x0000000a1500720c */ /* 0x000fe20003fa4070 */
[----:B0-----:R-:W-:-:S02]  /*5e00*/  IMAD.MOV.U32 R0, RZ, RZ, R16 ;  /* 0x000000ffff007224 */ /* 0x001fc400078e0010 */
[----:B------:R-:W-:Y:S01]  /*5e10*/  @!P6 IMAD.IADD R3, R3, 0x1, -R21 ;  /* 0x000000010303e824 */ /* 0x000fe200078e0a15 */
[----:B------:R-:W-:Y:S01]  /*5e20*/  ISETP.GT.U32.AND P6, PT, R21, R11, PT ;  /* 0x0000000b1500720c */ /* 0x000fe20003fc4070 */
[----:B------:R-:W-:Y:S01]  /*5e30*/  @!P4 IMAD.MOV R0, RZ, RZ, -R0 ;  /* 0x000000ffff00c224 */ /* 0x000fe200078e0a00 */
[----:B------:R-:W-:Y:S01]  /*5e40*/  ISETP.GE.AND P4, PT, R5, RZ, PT ;  /* 0x000000ff0500720c */ /* 0x000fe20003f86270 */
[----:B------:R-:W-:Y:S01]  /*5e50*/  IMAD.MOV R17, RZ, RZ, -R17 ;  /* 0x000000ffff117224 */ /* 0x000fe200078e0a11 */
[----:B------:R-:W-:Y:S01]  /*5e60*/  IABS R5, R2 ;  /* 0x0000000200057213 */ /* 0x000fe20000000000 */
[C---:B------:R-:W-:Y:S01]  /*5e70*/  IMAD R15, R21.reuse, R14, R15 ;  /* 0x0000000e150f7224 */ /* 0x040fe200078e020f */
[----:B------:R0:W-:Y:S01]  /*5e80*/  STL [R1+0x2a8], R0 ;  /* 0x0002a80001007387 */ /* 0x0001e20000100800 */
[----:B------:R-:W-:Y:S02]  /*5e90*/  IMAD R7, R21, R17, R7 ;  /* 0x0000001115077224 */ /* 0x000fe400078e0207 */
[----:B------:R-:W-:-:S02]  /*5ea0*/  @!P5 IMAD.IADD R10, R10, 0x1, -R21 ;  /* 0x000000010a0ad824 */ /* 0x000fc400078e0a15 */
[----:B------:R-:W-:Y:S02]  /*5eb0*/  IMAD.MOV.U32 R14, RZ, RZ, R13 ;  /* 0x000000ffff0e7224 */ /* 0x000fe400078e000d */
[----:B------:R-:W-:Y:S01]  /*5ec0*/  @!P6 IMAD.IADD R11, R11, 0x1, -R21 ;  /* 0x000000010b0be824 */ /* 0x000fe200078e0a15 */
[C---:B------:R-:W-:Y:S01]  /*5ed0*/  ISETP.GT.U32.AND P6, PT, R21.reuse, R7, PT ;  /* 0x000000071500720c */ /* 0x040fe20003fc4070 */
[----:B------:R-:W-:Y:S01]  /*5ee0*/  @!P2 IMAD.MOV R14, RZ, RZ, -R14 ;  /* 0x000000ffff0ea224 */ /* 0x000fe200078e0a0e */
[----:B------:R-:W-:Y:S01]  /*5ef0*/  ISETP.GT.U32.AND P5, PT, R21, R10, PT ;  /* 0x0000000a1500720c */ /* 0x000fe20003fa4070 */
[----:B0-----:R-:W-:Y:S01]  /*5f00*/  IMAD.MOV.U32 R0, RZ, RZ, R9 ;  /* 0x000000ffff007224 */ /* 0x001fe200078e0009 */
[----:B------:R-:W-:Y:S01]  /*5f10*/  ISETP.GE.AND P2, PT, R6, RZ, PT ;  /* 0x000000ff0600720c */ /* 0x000fe20003f46270 */
[----:B------:R-:W-:-:S04]  /*5f20*/  IMAD.HI.U32 R9, R23, R12, RZ ;  /* 0x0000000c17097227 */ /* 0x000fc800078e00ff */
[----:B------:R-:W-:Y:S01]  /*5f30*/  @!P1 IMAD.MOV R0, RZ, RZ, -R0 ;  /* 0x000000ffff009224 */ /* 0x000fe200078e0a00 */
[----:B------:R-:W-:Y:S01]  /*5f40*/  ISETP.GT.U32.AND P1, PT, R21, R3, PT ;  /* 0x000000031500720c */ /* 0x000fe20003f24070 */
[----:B------:R-:W-:Y:S02]  /*5f50*/  IMAD.MOV R9, RZ, RZ, -R9 ;  /* 0x000000ffff097224 */ /* 0x000fe400078e0a09 */
[----:B------:R-:W-:Y:S01]  /*5f60*/  @!P6 IMAD.IADD R7, R7, 0x1, -R21 ;  /* 0x000000010707e824 */ /* 0x000fe200078e0a15 */
[----:B------:R0:W-:Y:S01]  /*5f70*/  STL [R1+0x288], R0 ;  /* 0x0002880001007387 */ /* 0x0001e20000100800 */
[----:B------:R-:W-:Y:S01]  /*5f80*/  IMAD R12, R21, R9, R12 ;  /* 0x00000009150c7224 */ /* 0x000fe200078e020c */
[----:B------:R-:W-:Y:S01]  /*5f90*/  LOP3.LUT R9, R19, 0x140, RZ, 0xfc, !PT ;  /* 0x0000014013097812 */ /* 0x000fe200078efcff */
[----:B------:R-:W-:Y:S01]  /*5fa0*/  IMAD.HI.U32 R13, R23, R5, RZ ;  /* 0x00000005170d7227 */ /* 0x000fe200078e00ff */
[----:B------:R1:W-:Y:S02]  /*5fb0*/  STL [R1+0x28c], R14 ;  /* 0x00028c0e01007387 */ /* 0x0003e40000100800 */
[----:B------:R-:W-:Y:S01]  /*5fc0*/  ISETP.GT.U32.AND P6, PT, R21, R12, PT ;  /* 0x0000000c1500720c */ /* 0x000fe20003fc4070 */
[----:B------:R-:W-:-:S02]  /*5fd0*/  IMAD.MOV R13, RZ, RZ, -R13 ;  /* 0x000000ffff0d7224 */ /* 0x000fc400078e0a0d */
[----:B------:R-:W-:Y:S01]  /*5fe0*/  @!P1 IMAD.IADD R3, R3, 0x1, -R21 ;  /* 0x0000000103039824 */ /* 0x000fe200078e0a15 */
[----:B------:R-:W-:Y:S01]  /*5ff0*/  ISETP.GE.AND P1, PT, R8, RZ, PT ;  /* 0x000000ff0800720c */ /* 0x000fe20003f26270 */
[----:B0-----:R-:W-:Y:S01]  /*6000*/  IMAD.MOV.U32 R0, RZ, RZ, R11 ;  /* 0x000000ffff007224 */ /* 0x001fe200078e000b */
[----:B------:R-:W-:Y:S01]  /*6010*/  IABS R8, R9 ;  /* 0x0000000900087213 */ /* 0x000fe20000000000 */
[----:B------:R-:W-:Y:S01]  /*6020*/  @!P5 IMAD.IADD R10, R10, 0x1, -R21 ;  /* 0x000000010a0ad824 */ /* 0x000fe200078e0a15 */
[----:B------:R-:W-:Y:S01]  /*6030*/  ISETP.GE.AND P5, PT, R4, RZ, PT ;  /* 0x000000ff0400720c */ /* 0x000fe20003fa6270 */
[----:B------:R-:W-:Y:S01]  /*6040*/  @!P3 IMAD.MOV R0, RZ, RZ, -R0 ;  /* 0x000000ffff00b224 */ /* 0x000fe200078e0a00 */
[C---:B------:R-:W-:Y:S01]  /*6050*/  ISETP.GT.U32.AND P3, PT, R21.reuse, R15, PT ;  /* 0x0000000f1500720c */ /* 0x040fe20003f64070 */
[----:B------:R-:W-:Y:S01]  /*6060*/  IMAD R4, R21, R13, R5 ;  /* 0x0000000d15047224 */ /* 0x000fe200078e0205 */
[C---:B------:R-:W-:Y:S01]  /*6070*/  LOP3.LUT R13, R19.reuse, 0x146, RZ, 0xfc, !PT ;  /* 0x00000146130d7812 */ /* 0x040fe200078efcff */
[----:B------:R-:W-:Y:S01]  /*6080*/  @!P6 IMAD.IADD R12, R12, 0x1, -R21 ;  /* 0x000000010c0ce824 */ /* 0x000fe200078e0a15 */
[----:B------:R0:W-:Y:S01]  /*6090*/  STL [R1+0x290], R0 ;  /* 0x0002900001007387 */ /* 0x0001e20000100800 */
[C---:B-1----:R-:W-:Y:S01]  /*60a0*/  LOP3.LUT R14, R19.reuse, 0x144, RZ, 0xfc, !PT ;  /* 0x00000144130e7812 */ /* 0x042fe200078efcff */
[----:B------:R-:W-:Y:S01]  /*60b0*/  IMAD.MOV.U32 R18, RZ, RZ, R10 ;  /* 0x000000ffff127224 */ /* 0x000fe200078e000a */
[----:B------:R-:W-:-:S02]  /*60c0*/  LOP3.LUT R5, R19, 0x142, RZ, 0xfc, !PT ;  /* 0x0000014213057812 */ /* 0x000fc400078efcff */
[----:B------:R-:W-:Y:S01]  /*60d0*/  ISETP.GT.U32.AND P6, PT, R21, R12, PT ;  /* 0x0000000c1500720c */ /* 0x000fe20003fc4070 */
[----:B------:R-:W-:Y:S01]  /*60e0*/  @!P4 IMAD.MOV R18, RZ, RZ, -R18 ;  /* 0x000000ffff12c224 */ /* 0x000fe200078e0a12 */
[----:B------:R-:W-:Y:S02]  /*60f0*/  IABS R16, R14 ;  /* 0x0000000e00107213 */ /* 0x000fe40000000000 */
[----:B------:R-:W-:Y:S01]  /*6100*/  @!P3 IMAD.IADD R15, R15, 0x1, -R21 ;  /* 0x000000010f0fb824 */ /* 0x000fe200078e0a15 */
[----:B------:R-:W-:Y:S01]  /*6110*/  ISETP.GT.U32.AND P3, PT, R21, R7, PT ;  /* 0x000000071500720c */ /* 0x000fe20003f64070 */
[----:B0-----:R-:W-:Y:S01]  /*6120*/  IMAD.MOV.U32 R0, RZ, RZ, R3 ;  /* 0x000000ffff007224 */ /* 0x001fe200078e0003 */
[----:B------:R-:W-:Y:S01]  /*6130*/  IABS R3, R13 ;  /* 0x0000000d00037213 */ /* 0x000fe20000000000 */
[----:B------:R-:W-:Y:S01]  /*6140*/  IMAD.HI.U32 R17, R23, R16, RZ ;  /* 0x0000001017117227 */ /* 0x000fe200078e00ff */
[----:B------:R-:W-:-:S03]  /*6150*/  IABS R11, R5 ;  /* 0x00000005000b7213 */ /* 0x000fc60000000000 */
[----:B------:R-:W-:Y:S01]  /*6160*/  @!P0 IMAD.MOV R0, RZ, RZ, -R0 ;  /* 0x000000ffff008224 */ /* 0x000fe200078e0a00 */
[----:B------:R-:W-:Y:S01]  /*6170*/  ISETP.GT.U32.AND P0, PT, R21, R15, PT ;  /* 0x0000000f1500720c */ /* 0x000fe20003f04070 */
[----:B------:R-:W-:-:S03]  /*6180*/  IMAD.HI.U32 R6, R23, R3, RZ ;  /* 0x0000000317067227 */ /* 0x000fc600078e00ff */
[----:B------:R0:W-:Y:S01]  /*6190*/  STL [R1+0x294], R0 ;  /* 0x0002940001007387 */ /* 0x0001e20000100800 */
[----:B------:R-:W-:Y:S02]  /*61a0*/  IMAD.MOV R6, RZ, RZ, -R6 ;  /* 0x000000ffff067224 */ /* 0x000fe400078e0a06 */
[--C-:B------:R-:W-:Y:S01]  /*61b0*/  @!P3 IMAD.IADD R7, R7, 0x1, -R21.reuse ;  /* 0x000000010707b824 */ /* 0x100fe200078e0a15 */
[----:B------:R-:W-:Y:S01]  /*61c0*/  ISETP.GT.U32.AND P3, PT, R21, R4, PT ;  /* 0x000000041500720c */ /* 0x000fe20003f64070 */
[----:B------:R-:W-:Y:S01]  /*61d0*/  @!P6 IMAD.IADD R12, R12, 0x1, -R21 ;  /* 0x000000010c0ce824 */ /* 0x000fe200078e0a15 */
[----:B------:R-:W-:Y:S01]  /*61e0*/  STL [R1+0x248], R18 ;  /* 0x0002481201007387 */ /* 0x000fe20000100800 */
[----:B------:R-:W-:Y:S02]  /*61f0*/  IMAD.MOV R17, RZ, RZ, -R17 ;  /* 0x000000ffff117224 */ /* 0x000fe400078e0a11 */
[----:B------:R-:W-:Y:S01]  /*6200*/  @!P0 IMAD.IADD R15, R15, 0x1, -R21 ;  /* 0x000000010f0f8824 */ /* 0x000fe200078e0a15 */
[----:B------:R-:W-:Y:S01]  /*6210*/  ISETP.GE.AND P0, PT, R2, RZ, PT ;  /* 0x000000ff0200720c */ /* 0x000fe20003f06270 */
[----:B------:R-:W-:-:S02]  /*6220*/  IMAD R2, R21, R6, R3 ;  /* 0x0000000615027224 */ /* 0x000fc400078e0203 */
[----:B0-----:R-:W-:Y:S02]  /*6230*/  IMAD.MOV.U32 R0, RZ, RZ, R7 ;  /* 0x000000ffff007224 */ /* 0x001fe400078e0007 */
[----:B------:R-:W-:Y:S01]  /*6240*/  IMAD.HI.U32 R3, R23, R11, RZ ;  /* 0x0000000b17037227 */ /* 0x000fe200078e00ff */
[----:B------:R-:W-:-:S03]  /*6250*/  ISETP.GT.U32.AND P6, PT, R21, R2, PT ;  /* 0x000000021500720c */ /* 0x000fc60003fc4070 */
[----:B------:R-:W-:Y:S01]  /*6260*/  @!P3 IMAD.IADD R4, R4, 0x1, -R21 ;  /* 0x000000010404b824 */ /* 0x000fe200078e0a15 */
[----:B------:R-:W-:Y:S01]  /*6270*/  ISETP.GE.AND P3, PT, R13, RZ, PT ;  /* 0x000000ff0d00720c */ /* 0x000fe20003f66270 */
[----:B------:R-:W-:Y:S02]  /*6280*/  @!P2 IMAD.MOV R0, RZ, RZ, -R0 ;  /* 0x000000ffff00a224 */ /* 0x000fe400078e0a00 */
[----:B------:R-:W-:-:S03]  /*6290*/  IMAD.HI.U32 R6, R23, R8, RZ ;  /* 0x0000000817067227 */ /* 0x000fc600078e00ff */
[----:B------:R0:W-:Y:S01]  /*62a0*/  STL [R1+0x254], R0 ;  /* 0x0002540001007387 */ /* 0x0001e20000100800 */
[----:B------:R-:W-:Y:S02]  /*62b0*/  IMAD.MOV R3, RZ, RZ, -R3 ;  /* 0x000000ffff037224 */ /* 0x000fe400078e0a03 */
[----:B------:R-:W-:Y:S01]  /*62c0*/  @!P6 IMAD.IADD R2, R2, 0x1, -R21 ;  /* 0x000000010202e824 */ /* 0x000fe200078e0a15 */
[C---:B------:R-:W-:Y:S01]  /*62d0*/  ISETP.GT.U32.AND P6, PT, R21.reuse, R4, PT ;  /* 0x000000041500720c */ /* 0x040fe20003fc4070 */
[C---:B------:R-:W-:Y:S02]  /*62e0*/  IMAD R13, R21.reuse, R17, R16 ;  /* 0x00000011150d7224 */ /* 0x040fe400078e0210 */
[----:B------:R-:W-:Y:S01]  /*62f0*/  IMAD.MOV R6, RZ, RZ, -R6 ;  /* 0x000000ffff067224 */ /* 0x000fe200078e0a06 */
[C---:B------:R-:W-:Y:S01]  /*6300*/  ISETP.GT.U32.AND P2, PT, R21.reuse, R2, PT ;  /* 0x000000021500720c */ /* 0x040fe20003f44070 */
[----:B------:R-:W-:Y:S01]  /*6310*/  IMAD R11, R21, R3, R11 ;  /* 0x00000003150b7224 */ /* 0x000fe200078e020b */
[----:B------:R-:W-:Y:S01]  /*6320*/  LOP3.LUT R3, R19, 0x13e, RZ, 0xfc, !PT ;  /* 0x0000013e13037812 */ /* 0x000fe200078efcff */
[----:B0-----:R-:W-:Y:S01]  /*6330*/  IMAD.MOV.U32 R0, RZ, RZ, R12 ;  /* 0x000000ffff007224 */ /* 0x001fe200078e000c */
[C---:B------:R-:W-:Y:S01]  /*6340*/  ISETP.GT.U32.AND P4, PT, R21.reuse, R13, PT ;  /* 0x0000000d1500720c */ /* 0x040fe20003f84070 */
[C---:B------:R-:W-:Y:S01]  /*6350*/  IMAD R8, R21.reuse, R6, R8 ;  /* 0x0000000615087224 */ /* 0x040fe200078e0208 */
[----:B------:R-:W-:Y:S01]  /*6360*/  IABS R10, R3 ;  /* 0x00000003000a7213 */ /* 0x000fe20000000000 */
[----:B------:R-:W-:Y:S01]  /*6370*/  @!P1 IMAD.MOV R15, RZ, RZ, -R15 ;  /* 0x000000ffff0f9224 */ /* 0x000fe200078e0a0f */
[----:B------:R-:W-:Y:S01]  /*6380*/  ISETP.GT.U32.AND P1, PT, R21, R11, PT ;  /* 0x0000000b1500720c */ /* 0x000fe20003f24070 */
[----:B------:R-:W-:Y:S01]  /*6390*/  @!P5 IMAD.MOV R0, RZ, RZ, -R0 ;  /* 0x000000ffff00d224 */ /* 0x000fe200078e0a00 */
[----:B------:R-:W-:Y:S01]  /*63a0*/  LOP3.LUT R6, R19, 0x13c, RZ, 0xfc, !PT ;  /* 0x0000013c13067812 */ /* 0x000fe200078efcff */
[--C-:B------:R-:W-:Y:S01]  /*63b0*/  @!P6 IMAD.IADD R4, R4, 0x1, -R21.reuse ;  /* 0x000000010404e824 */ /* 0x100fe200078e0a15 */
[----:B------:R-:W-:Y:S01]  /*63c0*/  STL [R1+0x258], R15 ;  /* 0x0002580f01007387 */ /* 0x000fe20000100800 */
[----:B------:R-:W-:Y:S01]  /*63d0*/  ISETP.GT.U32.AND P6, PT, R21, R8, PT ;  /* 0x000000081500720c */ /* 0x000fe20003fc4070 */
[----:B------:R-:W-:Y:S01]  /*63e0*/  IMAD.HI.U32 R12, R23, R10, RZ ;  /* 0x0000000a170c7227 */ /* 0x000fe200078e00ff */
[----:B------:R-:W-:Y:S01]  /*63f0*/  IABS R7, R6 ;  /* 0x0000000600077213 */ /* 0x000fe20000000000 */
[----:B------:R0:W-:Y:S01]  /*6400*/  STL [R1+0x284], R0 ;  /* 0x0002840001007387 */ /* 0x0001e20000100800 */
[----:B------:R-:W-:Y:S01]  /*6410*/  ISETP.GE.AND P5, PT, R14, RZ, PT ;  /* 0x000000ff0e00720c */ /* 0x000fe20003fa6270 */
[----:B------:R-:W-:Y:S01]  /*6420*/  IMAD.MOV R12, RZ, RZ, -R12 ;  /* 0x000000ffff0c7224 */ /* 0x000fe200078e0a0c */
[----:B------:R-:W-:Y:S01]  /*6430*/  LOP3.LUT R14, R19, 0x12a, RZ, 0xfc, !PT ;  /* 0x0000012a130e7812 */ /* 0x000fe200078efcff */
[--C-:B------:R-:W-:Y:S01]  /*6440*/  @!P2 IMAD.IADD R2, R2, 0x1, -R21.reuse ;  /* 0x000000010202a824 */ /* 0x100fe200078e0a15 */
[----:B------:R-:W-:Y:S01]  /*6450*/  ISETP.GE.AND P2, PT, R5, RZ, PT ;  /* 0x000000ff0500720c */ /* 0x000fe20003f46270 */
[--C-:B------:R-:W-:Y:S01]  /*6460*/  @!P4 IMAD.IADD R13, R13, 0x1, -R21.reuse ;  /* 0x000000010d0dc824 */ /* 0x100fe200078e0a15 */
[----:B------:R-:W-:Y:S01]  /*6470*/  ISETP.GE.AND P4, PT, R9, RZ, PT ;  /* 0x000000ff0900720c */ /* 0x000fe20003f86270 */
[----:B------:R-:W-:-:S02]  /*6480*/  @!P1 IMAD.IADD R11, R11, 0x1, -R21 ;  /* 0x000000010b0b9824 */ /* 0x000fc400078e0a15 */
[----:B0-----:R-:W-:Y:S01]  /*6490*/  IMAD.MOV.U32 R0, RZ, RZ, R4 ;  /* 0x000000ffff007224 */ /* 0x001fe200078e0004 */
[C---:B------:R-:W-:Y:S01]  /*64a0*/  ISETP.GT.U32.AND P1, PT, R21.reuse, R13, PT ;  /* 0x0000000d1500720c */ /* 0x040fe20003f24070 */
[C---:B------:R-:W-:Y:S02]  /*64b0*/  IMAD R10, R21.reuse, R12, R10 ;  /* 0x0000000c150a7224 */ /* 0x040fe400078e020a */
[----:B------:R-:W-:Y:S02]  /*64c0*/  @!P0 IMAD.MOV R0, RZ, RZ, -R0 ;  /* 0x000000ffff008224 */ /* 0x000fe400078e0a00 */
[----:B------:R-:W-:Y:S01]  /*64d0*/  @!P6 IMAD.IADD R8, R8, 0x1, -R21 ;  /* 0x000000010808e824 */ /* 0x000fe200078e0a15 */
[----:B------:R-:W-:Y:S01]  /*64e0*/  ISETP.GT.U32.AND P6, PT, R21, R11, PT ;  /* 0x0000000b1500720c */ /* 0x000fe20003fc4070 */
[----:B------:R-:W-:Y:S01]  /*64f0*/  IMAD.HI.U32 R5, R23, R7, RZ ;  /* 0x0000000717057227 */ /* 0x000fe200078e00ff */
[----:B------:R0:W-:Y:S02]  /*6500*/  STL [R1+0x25c], R0 ;  /* 0x00025c0001007387 */ /* 0x0001e40000100800 */
[----:B------:R-:W-:Y:S01]  /*6510*/  ISETP.GT.U32.AND P0, PT, R21, R8, PT ;  /* 0x000000081500720c */ /* 0x000fe20003f04070 */
[----:B------:R-:W-:Y:S01]  /*6520*/  IMAD.MOV R4, RZ, RZ, -R5 ;  /* 0x000000ffff047224 */ /* 0x000fe200078e0a05 */
[----:B------:R-:W-:Y:S01]  /*6530*/  LOP3.LUT R5, R19, 0x13a, RZ, 0xfc, !PT ;  /* 0x0000013a13057812 */ /* 0x000fe200078efcff */
[----:B------:R-:W-:Y:S01]  /*6540*/  @!P1 IMAD.IADD R13, R13, 0x1, -R21 ;  /* 0x000000010d0d9824 */ /* 0x000fe200078e0a15 */
[----:B------:R-:W-:Y:S01]  /*6550*/  ISETP.GE.AND P1, PT, R3, RZ, PT ;  /* 0x000000ff0300720c */ /* 0x000fe20003f26270 */
[----:B------:R-:W-:Y:S01]  /*6560*/  IMAD R7, R21, R4, R7 ;  /* 0x0000000415077224 */ /* 0x000fe200078e0207 */
[----:B------:R-:W-:Y:S01]  /*6570*/  IABS R4, R5 ;  /* 0x0000000500047213 */ /* 0x000fe20000000000 */
[----:B0-----:R-:W-:Y:S01]  /*6580*/  IMAD.MOV.U32 R0, RZ, RZ, R2 ;  /* 0x000000ffff007224 */ /* 0x001fe200078e0002 */
[----:B------:R-:W-:Y:S01]  /*6590*/  LOP3.LUT R2, R19, 0x138, RZ, 0xfc, !PT ;  /* 0x0000013813027812 */ /* 0x000fe200078efcff */
[----:B------:R-:W-:Y:S01]  /*65a0*/  @!P6 IMAD.IADD R11, R11, 0x1, -R21 ;  /* 0x000000010b0be824 */ /* 0x000fe200078e0a15 */
[C---:B------:R-:W-:Y:S01]  /*65b0*/  ISETP.GT.U32.AND P6, PT, R21.reuse, R7, PT ;  /* 0x000000071500720c */ /* 0x040fe20003fc4070 */
[----:B------:R-:W-:Y:S01]  /*65c0*/  @!P3 IMAD.MOV R0, RZ, RZ, -R0 ;  /* 0x000000ffff00b224 */ /* 0x000fe200078e0a00 */
[----:B------:R-:W-:Y:S01]  /*65d0*/  ISETP.GT.U32.AND P3, PT, R21, R10, PT ;  /* 0x0000000a1500720c */ /* 0x000fe20003f64070 */
[----:B------:R-:W-:Y:S01]  /*65e0*/  IMAD.HI.U32 R12, R23, R4, RZ ;  /* 0x00000004170c7227 */ /* 0x000fe200078e00ff */
[----:B------:R-:W-:-:S02]  /*65f0*/  IABS R3, R2 ;  /* 0x0000000200037213 */ /* 0x000fc40000000000 */
[----:B------:R0:W-:Y:S01]  /*6600*/  STL [R1+0x280], R0 ;  /* 0x0002800001007387 */ /* 0x0001e20000100800 */
[----:B------:R-:W-:Y:S02]  /*6610*/  IMAD.MOV R12, RZ, RZ, -R12 ;  /* 0x000000ffff0c7224 */ /* 0x000fe400078e0a0c */
[----:B------:R-:W-:Y:S01]  /*6620*/  @!P0 IMAD.IADD R8, R8, 0x1, -R21 ;  /* 0x0000000108088824 */ /* 0x000fe200078e0a15 */
[----:B------:R-:W-:Y:S01]  /*6630*/  ISETP.GE.AND P0, PT, R6, RZ, PT ;  /* 0x000000ff0600720c */ /* 0x000fe20003f06270 */
[----:B------:R-:W-:Y:S01]  /*6640*/  IMAD R4, R21, R12, R4 ;  /* 0x0000000c15047224 */ /* 0x000fe200078e0204 */
[----:B------:R-:W-:Y:S01]  /*6650*/  LOP3.LUT R6, R19, 0x136, RZ, 0xfc, !PT ;  /* 0x0000013613067812 */ /* 0x000fe200078efcff */
[----:B------:R-:W-:Y:S02]  /*6660*/  @!P2 IMAD.MOV R11, RZ, RZ, -R11 ;  /* 0x000000ffff0ba224 */ /* 0x000fe400078e0a0b */
[----:B------:R-:W-:Y:S01]  /*6670*/  @!P3 IMAD.IADD R10, R10, 0x1, -R21 ;  /* 0x000000010a0ab824 */ /* 0x000fe200078e0a15 */
[----:B------:R-:W-:Y:S01]  /*6680*/  ISETP.GE.AND P3, PT, R5, RZ, PT ;  /* 0x000000ff0500720c */ /* 0x000fe20003f66270 */
[----:B0-----:R-:W-:Y:S01]  /*6690*/  IMAD.MOV.U32 R0, RZ, RZ, R13 ;  /* 0x000000ffff007224 */ /* 0x001fe200078e000d */
[----:B------:R-:W-:Y:S01]  /*66a0*/  IABS R5, R6 ;  /* 0x0000000600057213 */ /* 0x000fe20000000000 */
[----:B------:R-:W-:Y:S01]  /*66b0*/  @!P6 IMAD.IADD R7, R7, 0x1, -R21 ;  /* 0x000000010707e824 */ /* 0x000fe200078e0a15 */
[C---:B------:R-:W-:Y:S01]  /*66c0*/  ISETP.GT.U32.AND P2, PT, R21.reuse, R4, PT ;  /* 0x000000041500720c */ /* 0x040fe20003f44070 */
[----:B------:R-:W-:Y:S01]  /*66d0*/  @!P5 IMAD.MOV R0, RZ, RZ, -R0 ;  /* 0x000000ffff00d224 */ /* 0x000fe200078e0a00 */
[----:B------:R-:W-:Y:S01]  /*66e0*/  ISETP.GT.U32.AND P5, PT, R21, R10, PT ;  /* 0x0000000a1500720c */ /* 0x000fe20003fa4070 */
[----:B------:R-:W-:Y:S01]  /*66f0*/  IMAD.HI.U32 R9, R23, R3, RZ ;  /* 0x0000000317097227 */ /* 0x000fe200078e00ff */
[----:B------:R-:W-:-:S02]  /*6700*/  ISETP.GT.U32.AND P6, PT, R21, R7, PT ;  /* 0x000000071500720c */ /* 0x000fc40003fc4070 */
[----:B------:R0:W-:Y:S01]  /*6710*/  STL [R1+0x260], R0 ;  /* 0x0002600001007387 */ /* 0x0001e20000100800 */
[----:B------:R-:W-:-:S03]  /*6720*/  IMAD.MOV R9, RZ, RZ, -R9 ;  /* 0x000000ffff097224 */ /* 0x000fc600078e0a09 */
[----:B------:R1:W-:Y:S01]  /*6730*/  STL [R1+0x278], R11 ;  /* 0x0002780b01007387 */ /* 0x0003e20000100800 */
[----:B------:R-:W-:Y:S01]  /*6740*/  IMAD R3, R21, R9, R3 ;  /* 0x0000000915037224 */ /* 0x000fe200078e0203 */
[----:B------:R-:W-:Y:S01]  /*6750*/  LOP3.LUT R9, R19, 0x132, RZ, 0xfc, !PT ;  /* 0x0000013213097812 */ /* 0x000fe200078efcff */
[--C-:B------:R-:W-:Y:S02]  /*6760*/  @!P2 IMAD.IADD R4, R4, 0x1, -R21.reuse ;  /* 0x000000010404a824 */ /* 0x100fe400078e0a15 */
[----:B------:R-:W-:Y:S01]  /*6770*/  @!P5 IMAD.IADD R10, R10, 0x1, -R21 ;  /* 0x000000010a0ad824 */ /* 0x000fe200078e0a15 */
[C---:B------:R-:W-:Y:S01]  /*6780*/  ISETP.GT.U32.AND P5, PT, R21.reuse, R3, PT ;  /* 0x000000031500720c */ /* 0x040fe20003fa4070 */
[----:B0-----:R-:W-:Y:S01]  /*6790*/  IMAD.MOV.U32 R0, RZ, RZ, R8 ;  /* 0x000000ffff007224 */ /* 0x001fe200078e0008 */
[----:B------:R-:W-:Y:S01]  /*67a0*/  ISETP.GT.U32.AND P2, PT, R21, R4, PT ;  /* 0x000000041500720c */ /* 0x000fe20003f44070 */
[----:B------:R-:W-:Y:S01]  /*67b0*/  IMAD.HI.U32 R8, R23, R5, RZ ;  /* 0x0000000517087227 */ /* 0x000fe200078e00ff */
[----:B------:R-:W-:-:S03]  /*67c0*/  IABS R18, R9 ;  /* 0x0000000900127213 */ /* 0x000fc60000000000 */
[----:B------:R-:W-:Y:S01]  /*67d0*/  @!P4 IMAD.MOV R0, RZ, RZ, -R0 ;  /* 0x000000ffff00c224 */ /* 0x000fe200078e0a00 */
[----:B------:R-:W-:Y:S01]  /*67e0*/  ISETP.GE.AND P4, PT, R2, RZ, PT ;  /* 0x000000ff0200720c */ /* 0x000fe20003f86270 */
[----:B------:R-:W-:Y:S01]  /*67f0*/  IMAD.MOV R2, RZ, RZ, -R8 ;  /* 0x000000ffff027224 */ /* 0x000fe200078e0a08 */
[----:B------:R-:W-:Y:S01]  /*6800*/  LOP3.LUT R8, R19, 0x130, RZ, 0xfc, !PT ;  /* 0x0000013013087812 */ /* 0x000fe200078efcff */
[----:B-1----:R-:W-:Y:S01]  /*6810*/  IMAD.MOV.U32 R11, RZ, RZ, R10 ;  /* 0x000000ffff0b7224 */ /* 0x002fe200078e000a */
[----:B------:R0:W-:Y:S01]  /*6820*/  STL [R1+0x27c], R0 ;  /* 0x00027c0001007387 */ /* 0x0001e20000100800 */
[----:B------:R-:W-:Y:S01]  /*6830*/  IMAD R5, R21, R2, R5 ;  /* 0x0000000215057224 */ /* 0x000fe200078e0205 */
[----:B------:R-:W-:Y:S01]  /*6840*/  IABS R2, R8 ;  /* 0x0000000800027213 */ /* 0x000fe20000000000 */
[----:B------:R-:W-:Y:S02]  /*6850*/  @!P1 IMAD.MOV R11, RZ, RZ, -R11 ;  /* 0x000000ffff0b9224 */ /* 0x000fe400078e0a0b */
[--C-:B------:R-:W-:Y:S01]  /*6860*/  @!P6 IMAD.IADD R7, R7, 0x1, -R21.reuse ;  /* 0x000000010707e824 */ /* 0x100fe200078e0a15 */
[----:B------:R-:W-:Y:S01]  /*6870*/  ISETP.GT.U32.AND P1, PT, R21, R5, PT ;  /* 0x000000051500720c */ /* 0x000fe20003f24070 */
[--C-:B------:R-:W-:Y:S01]  /*6880*/  @!P5 IMAD.IADD R3, R3, 0x1, -R21.reuse ;  /* 0x000000010303d824 */ /* 0x100fe200078e0a15 */
[----:B------:R-:W-:Y:S01]  /*6890*/  ISETP.GE.AND P6, PT, R6, RZ, PT ;  /* 0x000000ff0600720c */ /* 0x000fe20003fc6270 */
[----:B------:R-:W-:Y:S01]  /*68a0*/  @!P2 IMAD.IADD R4, R4, 0x1, -R21 ;  /* 0x000000010404a824 */ /* 0x000fe200078e0a15 */
[----:B------:R-:W-:Y:S01]  /*68b0*/  LOP3.LUT R6, R19, 0x134, RZ, 0xfc, !PT ;  /* 0x0000013413067812 */ /* 0x000fe200078efcff */
[----:B0-----:R-:W-:Y:S01]  /*68c0*/  IMAD.MOV.U32 R0, RZ, RZ, R7 ;  /* 0x000000ffff007224 */ /* 0x001fe200078e0007 */
[----:B------:R-:W-:Y:S01]  /*68d0*/  ISETP.GE.AND P2, PT, R9, RZ, PT ;  /* 0x000000ff0900720c */ /* 0x000fe20003f46270 */
[----:B------:R-:W-:Y:S01]  /*68e0*/  IMAD.HI.U32 R7, R23, R18, RZ ;  /* 0x0000001217077227 */ /* 0x000fe200078e00ff */
[----:B------:R-:W-:Y:S01]  /*68f0*/  IABS R17, R6 ;  /* 0x0000000600117213 */ /* 0x000fe20000000000 */
[----:B------:R0:W-:Y:S01]  /*6900*/  STL [R1+0x270], R11 ;  /* 0x0002700b01007387 */ /* 0x0001e20000100800 */
[----:B------:R-:W-:Y:S01]  /*6910*/  ISETP.GT.U32.AND P5, PT, R21, R3, PT ;  /* 0x000000031500720c */ /* 0x000fe20003fa4070 */
[----:B------:R-:W-:-:S02]  /*6920*/  IMAD.MOV R7, RZ, RZ, -R7 ;  /* 0x000000ffff077224 */ /* 0x000fc400078e0a07 */
[----:B------:R-:W-:-:S04]  /*6930*/  IMAD.HI.U32 R10, R23, R17, RZ ;  /* 0x00000011170a7227 */ /* 0x000fc800078e00ff */
[----:B------:R-:W-:Y:S02]  /*6940*/  @!P1 IMAD.IADD R5, R5, 0x1, -R21 ;  /* 0x0000000105059824 */ /* 0x000fe400078e0a15 */
[----:B------:R-:W-:Y:S02]  /*6950*/  IMAD.MOV R9, RZ, RZ, -R10 ;  /* 0x000000ffff097224 */ /* 0x000fe400078e0a0a */
[----:B0-----:R-:W-:Y:S01]  /*6960*/  IMAD.MOV.U32 R11, RZ, RZ, R4 ;  /* 0x000000ffff0b7224 */ /* 0x001fe200078e0004 */
[C---:B------:R-:W-:Y:S01]  /*6970*/  ISETP.GT.U32.AND P1, PT, R21.reuse, R5, PT ;  /* 0x000000051500720c */ /* 0x040fe20003f24070 */
[----:B------:R-:W-:Y:S01]  /*6980*/  IMAD R17, R21, R9, R17 ;  /* 0x0000000915117224 */ /* 0x000fe200078e0211 */
[C---:B------:R-:W-:Y:S01]  /*6990*/  LOP3.LUT R9, R19.reuse, 0x12e, RZ, 0xfc, !PT ;  /* 0x0000012e13097812 */ /* 0x040fe200078efcff */
[----:B------:R-:W-:Y:S01]  /*69a0*/  @!P3 IMAD.MOV R11, RZ, RZ, -R11 ;  /* 0x000000ffff0bb224 */ /* 0x000fe200078e0a0b */
[----:B------:R-:W-:Y:S01]  /*69b0*/  LOP3.LUT R4, R19, 0x128, RZ, 0xfc, !PT ;  /* 0x0000012813047812 */ /* 0x000fe200078efcff */
[C---:B------:R-:W-:Y:S01]  /*69c0*/  IMAD R18, R21.reuse, R7, R18 ;  /* 0x0000000715127224 */ /* 0x040fe200078e0212 */
[----:B------:R-:W-:Y:S01]  /*69d0*/  ISETP.GT.U32.AND P3, PT, R21, R17, PT ;  /* 0x000000111500720c */ /* 0x000fe20003f64070 */
[----:B------:R-:W-:Y:S01]  /*69e0*/  @!P0 IMAD.MOV R0, RZ, RZ, -R0 ;  /* 0x000000ffff008224 */ /* 0x000fe200078e0a00 */
[----:B------:R-:W-:Y:S01]  /*69f0*/  ISETP.GE.AND P0, PT, R6, RZ, PT ;  /* 0x000000ff0600720c */ /* 0x000fe20003f06270 */
[----:B------:R-:W-:Y:S01]  /*6a00*/  @!P5 IMAD.IADD R3, R3, 0x1, -R21 ;  /* 0x000000010303d824 */ /* 0x000fe200078e0a15 */
[----:B------:R-:W-:Y:S01]  /*6a10*/  ISETP.GE.AND P5, PT, R8, RZ, PT ;  /* 0x000000ff0800720c */ /* 0x000fe20003fa6270 */
[----:B------:R-:W-:Y:S01]  /*6a20*/  IMAD.HI.U32 R6, R23, R2, RZ ;  /* 0x0000000217067227 */ /* 0x000fe200078e00ff */
[----:B------:R0:W-:Y:S01]  /*6a30*/  STL [R1+0x274], R0 ;  /* 0x0002740001007387 */ /* 0x0001e20000100800 */
[----:B------:R-:W-:-:S02]  /*6a40*/  LOP3.LUT R8, R19, 0x12c, RZ, 0xfc, !PT ;  /* 0x0000012c13087812 */ /* 0x000fc400078efcff */
[--C-:B------:R-:W-:Y:S01]  /*6a50*/  @!P1 IMAD.IADD R5, R5, 0x1, -R21.reuse ;  /* 0x0000000105059824 */ /* 0x100fe200078e0a15 */
[----:B------:R-:W-:Y:S01]  /*6a60*/  ISETP.GT.U32.AND P1, PT, R21, R18, PT ;  /* 0x000000121500720c */ /* 0x000fe20003f24070 */
[----:B------:R-:W-:Y:S01]  /*6a70*/  IMAD.MOV R6, RZ, RZ, -R6 ;  /* 0x000000ffff067224 */ /* 0x000fe200078e0a06 */
[----:B------:R1:W-:Y:S01]  /*6a80*/  STL [R1+0x268], R11 ;  /* 0x0002680b01007387 */ /* 0x0003e20000100800 */
[----:B------:R-:W-:Y:S01]  /*6a90*/  @!P3 IMAD.IADD R17, R17, 0x1, -R21 ;  /* 0x000000011111b824 */ /* 0x000fe200078e0a15 */
[----:B------:R-:W-:Y:S01]  /*6aa0*/  IABS R12, R8 ;  /* 0x00000008000c7213 */ /* 0x000fe20000000000 */
[C---:B------:R-:W-:Y:S01]  /*6ab0*/  IMAD R2, R21.reuse, R6, R2 ;  /* 0x0000000615027224 */ /* 0x040fe200078e0202 */
[----:B------:R-:W-:Y:S01]  /*6ac0*/  IABS R6, R14 ;  /* 0x0000000e00067213 */ /* 0x000fe20000000000 */
[----:B0-----:R-:W-:Y:S01]  /*6ad0*/  IMAD.MOV.U32 R0, RZ, RZ, R3 ;  /* 0x000000ffff007224 */ /* 0x001fe200078e0003 */
[----:B------:R-:W-:Y:S01]  /*6ae0*/  ISETP.GT.U32.AND P3, PT, R21, R17, PT ;  /* 0x000000111500720c */ /* 0x000fe20003f64070 */
[----:B------:R-:W-:Y:S01]  /*6af0*/  IMAD.HI.U32 R7, R23, R12, RZ ;  /* 0x0000000c17077227 */ /* 0x000fe200078e00ff */
[----:B------:R-:W-:-:S03]  /*6b00*/  IABS R13, R4 ;  /* 0x00000004000d7213 */ /* 0x000fc60000000000 */
[----:B------:R-:W-:Y:S01]  /*6b10*/  @!P4 IMAD.MOV R0, RZ, RZ, -R0 ;  /* 0x000000ffff00c224 */ /* 0x000fe200078e0a00 */
[----:B------:R-:W-:Y:S01]  /*6b20*/  ISETP.GE.AND P4, PT, R9, RZ, PT ;  /* 0x000000ff0900720c */ /* 0x000fe20003f86270 */
[----:B------:R-:W-:Y:S01]  /*6b30*/  @!P1 IMAD.IADD R18, R18, 0x1, -R21 ;  /* 0x0000000112129824 */ /* 0x000fe200078e0a15 */
[----:B------:R-:W-:Y:S01]  /*6b40*/  IABS R9, R9 ;  /* 0x0000000900097213 */ /* 0x000fe20000000000 */
[----:B------:R-:W-:Y:S01]  /*6b50*/  IMAD.MOV R7, RZ, RZ, -R7 ;  /* 0x000000ffff077224 */ /* 0x000fe200078e0a07 */
[----:B------:R0:W-:Y:S01]  /*6b60*/  STL [R1+0x26c], R0 ;  /* 0x00026c0001007387 */ /* 0x0001e20000100800 */
[----:B-1----:R-:W-:Y:S01]  /*6b70*/  IMAD.HI.U32 R11, R23, R6, RZ ;  /* 0x00000006170b7227 */ /* 0x002fe200078e00ff */
[----:B------:R-:W-:-:S03]  /*6b80*/  ISETP.GT.U32.AND P1, PT, R21, R18, PT ;  /* 0x000000121500720c */ /* 0x000fc60003f24070 */
[----:B------:R-:W-:-:S04]  /*6b90*/  IMAD.HI.U32 R10, R23, R9, RZ ;  /* 0x00000009170a7227 */ /* 0x000fc800078e00ff */
[----:B------:R-:W-:Y:S02]  /*6ba0*/  IMAD.MOV R10, RZ, RZ, -R10 ;  /* 0x000000ffff0a7224 */ /* 0x000fe400078e0a0a */
[----:B0-----:R-:W-:Y:S02]  /*6bb0*/  IMAD.MOV.U32 R0, RZ, RZ, R5 ;  /* 0x000000ffff007224 */ /* 0x001fe400078e0005 */
[----:B------:R-:W-:Y:S01]  /*6bc0*/  @!P3 IMAD.IADD R17, R17, 0x1, -R21 ;  /* 0x000000011111b824 */ /* 0x000fe200078e0a15 */
[----:B------:R-:W-:Y:S01]  /*6bd0*/  ISETP.GE.AND P3, PT, R8, RZ, PT ;  /* 0x000000ff0800720c */ /* 0x000fe20003f66270 */
[----:B------:R-:W-:Y:S01]  /*6be0*/  @!P6 IMAD.MOV R0, RZ, RZ, -R0 ;  /* 0x000000ffff00e224 */ /* 0x000fe200078e0a00 */
[C---:B------:R-:W-:Y:S01]  /*6bf0*/  ISETP.GT.U32.AND P6, PT, R21.reuse, R2, PT ;  /* 0x000000021500720c */ /* 0x040fe20003fc4070 */
[----:B------:R-:W-:Y:S01]  /*6c00*/  IMAD R8, R21, R10, R9 ;  /* 0x0000000a15087224 */ /* 0x000fe200078e0209 */
[----:B------:R-:W-:Y:S01]  /*6c10*/  LOP3.LUT R10, R19, 0x126, RZ, 0xfc, !PT ;  /* 0x00000126130a7812 */ /* 0x000fe200078efcff */
[C---:B------:R-:W-:Y:S01]  /*6c20*/  IMAD R12, R21.reuse, R7, R12 ;  /* 0x00000007150c7224 */ /* 0x040fe200078e020c */
[----:B------:R0:W-:Y:S01]  /*6c30*/  STL [R1+0x264], R0 ;  /* 0x0002640001007387 */ /* 0x0001e20000100800 */
[----:B------:R-:W-:Y:S01]  /*6c40*/  @!P1 IMAD.IADD R18, R18, 0x1, -R21 ;  /* 0x0000000112129824 */ /* 0x000fe200078e0a15 */
[----:B------:R-:W-:Y:S01]  /*6c50*/  ISETP.GT.U32.AND P1, PT, R21, R8, PT ;  /* 0x000000081500720c */ /* 0x000fe20003f24070 */
[----:B------:R-:W-:Y:S01]  /*6c60*/  IMAD.MOV R5, RZ, RZ, -R11 ;  /* 0x000000ffff057224 */ /* 0x000fe200078e0a0b */
[----:B------:R-:W-:Y:S01]  /*6c70*/  IABS R7, R10 ;  /* 0x0000000a00077213 */ /* 0x000fe20000000000 */
[----:B------:R-:W-:Y:S01]  /*6c80*/  IMAD.HI.U32 R3, R23, R13, RZ ;  /* 0x0000000d17037227 */ /* 0x000fe200078e00ff */
[----:B------:R-:W-:-:S02]  /*6c90*/  LOP3.LUT R9, R19, 0x122, RZ, 0xfc, !PT ;  /* 0x0000012213097812 */ /* 0x000fc400078efcff */
[----:B------:R-:W-:Y:S01]  /*6ca0*/  LOP3.LUT R11, R19, 0x120, RZ, 0xfc, !PT ;  /* 0x00000120130b7812 */ /* 0x000fe200078efcff */
[----:B------:R-:W-:Y:S01]  /*6cb0*/  @!P6 IMAD.IADD R2, R2, 0x1, -R21 ;  /* 0x000000010202e824 */ /* 0x000fe200078e0a15 */
[C---:B------:R-:W-:Y:S01]  /*6cc0*/  ISETP.GT.U32.AND P6, PT, R21.reuse, R12, PT ;  /* 0x0000000c1500720c */ /* 0x040fe20003fc4070 */
[----:B------:R-:W-:Y:S01]  /*6cd0*/  IMAD R6, R21, R5, R6 ;  /* 0x0000000515067224 */ /* 0x000fe200078e0206 */
[----:B------:R-:W-:Y:S01]  /*6ce0*/  LOP3.LUT R5, R19, 0x124, RZ, 0xfc, !PT ;  /* 0x0000012413057812 */ /* 0x000fe200078efcff */
[----:B0-----:R-:W-:Y:S01]  /*6cf0*/  IMAD.MOV.U32 R0, RZ, RZ, R17 ;  /* 0x000000ffff007224 */ /* 0x001fe200078e0011 */
[----:B------:R-:W-:Y:S01]  /*6d00*/  IABS R16, R9 ;  /* 0x0000000900107213 */ /* 0x000fe20000000000 */
[----:B------:R-:W-:Y:S01]  /*6d10*/  @!P1 IMAD.IADD R8, R8, 0x1, -R21 ;  /* 0x0000000108089824 */ /* 0x000fe200078e0a15 */
[----:B------:R-:W-:Y:S01]  /*6d20*/  IABS R15, R5 ;  /* 0x00000005000f7213 */ /* 0x000fe20000000000 */
[----:B------:R-:W-:Y:S01]  /*6d30*/  @!P0 IMAD.MOV R0, RZ, RZ, -R0 ;  /* 0x000000ffff008224 */ /* 0x000fe200078e0a00 */
[----:B------:R-:W-:Y:S01]  /*6d40*/  ISETP.GT.U32.AND P1, PT, R21, R2, PT ;  /* 0x000000021500720c */ /* 0x000fe20003f24070 */
[----:B------:R-:W-:Y:S01]  /*6d50*/  IMAD.HI.U32 R20, R23, R7, RZ ;  /* 0x0000000717147227 */ /* 0x000fe200078e00ff */
[----:B------:R-:W-:-:S02]  /*6d60*/  ISETP.GT.U32.AND P0, PT, R21, R8, PT ;  /* 0x000000081500720c */ /* 0x000fc40003f04070 */
[----:B------:R0:W-:Y:S01]  /*6d70*/  STL [R1+0x250], R0 ;  /* 0x0002500001007387 */ /* 0x0001e20000100800 */
[----:B------:R-:W-:Y:S02]  /*6d80*/  @!P6 IMAD.IADD R12, R12, 0x1, -R21 ;  /* 0x000000010c0ce824 */ /* 0x000fe400078e0a15 */
[----:B------:R-:W-:Y:S02]  /*6d90*/  IMAD.MOV R3, RZ, RZ, -R3 ;  /* 0x000000ffff037224 */ /* 0x000fe400078e0a03 */
[----:B------:R-:W-:Y:S01]  /*6da0*/  IMAD.HI.U32 R17, R23, R15, RZ ;  /* 0x0000000f17117227 */ /* 0x000fe200078e00ff */
[----:B------:R-:W-:-:S03]  /*6db0*/  ISETP.GT.U32.AND P6, PT, R21, R12, PT ;  /* 0x0000000c1500720c */ /* 0x000fc60003fc4070 */
[----:B------:R-:W-:Y:S02]  /*6dc0*/  IMAD.MOV R20, RZ, RZ, -R20 ;  /* 0x000000ffff147224 */ /* 0x000fe400078e0a14 */
[----:B0-----:R-:W-:Y:S02]  /*6dd0*/  IMAD.MOV.U32 R0, RZ, RZ, R18 ;  /* 0x000000ffff007224 */ /* 0x001fe400078e0012 */
[C---:B------:R-:W-:Y:S01]  /*6de0*/  IMAD R13, R21.reuse, R3, R13 ;  /* 0x00000003150d7224 */ /* 0x040fe200078e020d */
[----:B------:R-:W-:Y:S01]  /*6df0*/  IABS R3, R11 ;  /* 0x0000000b00037213 */ /* 0x000fe20000000000 */
[----:B------:R-:W-:Y:S02]  /*6e00*/  IMAD.MOV R17, RZ, RZ, -R17 ;  /* 0x000000ffff117224 */ /* 0x000fe400078e0a11 */
[----:B------:R-:W-:Y:S01]  /*6e10*/  @!P2 IMAD.MOV R0, RZ, RZ, -R0 ;  /* 0x000000ffff00a224 */ /* 0x000fe200078e0a00 */
[C---:B------:R-:W-:Y:S01]  /*6e20*/  ISETP.GT.U32.AND P2, PT, R21.reuse, R6, PT ;  /* 0x000000061500720c */ /* 0x040fe20003f44070 */
[----:B------:R-:W-:-:S02]  /*6e30*/  IMAD R7, R21, R20, R7 ;  /* 0x0000001415077224 */ /* 0x000fc400078e0207 */
[----:B------:R-:W-:Y:S01]  /*6e40*/  @!P1 IMAD.IADD R2, R2, 0x1, -R21 ;  /* 0x0000000102029824 */ /* 0x000fe200078e0a15 */
[C---:B------:R-:W-:Y:S01]  /*6e50*/  ISETP.GT.U32.AND P1, PT, R21.reuse, R13, PT ;  /* 0x0000000d1500720c */ /* 0x040fe20003f24070 */
[C---:B------:R-:W-:Y:S01]  /*6e60*/  IMAD R15, R21.reuse, R17, R15 ;  /* 0x00000011150f7224 */ /* 0x040fe200078e020f */
[----:B------:R0:W-:Y:S01]  /*6e70*/  STL [R1+0x24c], R0 ;  /* 0x00024c0001007387 */ /* 0x0001e20000100800 */
[--C-:B------:R-:W-:Y:S01]  /*6e80*/  @!P0 IMAD.IADD R8, R8, 0x1, -R21.reuse ;  /* 0x0000000108088824 */ /* 0x100fe200078e0a15 */
[C---:B------:R-:W-:Y:S01]  /*6e90*/  ISETP.GT.U32.AND P0, PT, R21.reuse, R7, PT ;  /* 0x000000071500720c */ /* 0x040fe20003f04070 */
[----:B------:R-:W-:Y:S01]  /*6ea0*/  @!P6 IMAD.IADD R12, R12, 0x1, -R21 ;  /* 0x000000010c0ce824 */ /* 0x000fe200078e0a15 */
[----:B------:R-:W-:Y:S01]  /*6eb0*/  ISETP.GT.U32.AND P6, PT, R21, R15, PT ;  /* 0x0000000f1500720c */ /* 0x000fe20003fc4070 */
[----:B------:R-:W-:Y:S02]  /*6ec0*/  IMAD.MOV.U32 R22, RZ, RZ, R2 ;  /* 0x000000ffff167224 */ /* 0x000fe400078e0002 */
[----:B------:R-:W-:-:S04]  /*6ed0*/  IMAD.HI.U32 R18, R23, R16, RZ ;  /* 0x0000001017127227 */ /* 0x000fc800078e00ff */
[----:B0-----:R-:W-:Y:S02]  /*6ee0*/  IMAD.MOV.U32 R0, RZ, RZ, R8 ;  /* 0x000000ffff007224 */ /* 0x001fe400078e0008 */
[----:B------:R-:W-:Y:S02]  /*6ef0*/  @!P5 IMAD.MOV R22, RZ, RZ, -R22 ;  /* 0x000000ffff16d224 */ /* 0x000fe400078e0a16 */
[--C-:B------:R-:W-:Y:S01]  /*6f00*/  @!P2 IMAD.IADD R6, R6, 0x1, -R21.reuse ;  /* 0x000000010606a824 */ /* 0x100fe200078e0a15 */
[----:B------:R-:W-:Y:S01]  /*6f10*/  ISETP.GE.AND P2, PT, R14, RZ, PT ;  /* 0x000000ff0e00720c */ /* 0x000fe20003f46270 */
[----:B------:R-:W-:Y:S01]  /*6f20*/  @!P4 IMAD.MOV R0, RZ, RZ, -R0 ;  /* 0x000000ffff00c224 */ /* 0x000fe200078e0a00 */
[----:B------:R-:W-:Y:S01]  /*6f30*/  STL [R1+0x244], R22 ;  /* 0x0002441601007387 */ /* 0x000fe20000100800 */
[--C-:B------:R-:W-:Y:S01]  /*6f40*/  @!P1 IMAD.IADD R13, R13, 0x1, -R21.reuse ;  /* 0x000000010d0d9824 */ /* 0x100fe200078e0a15 */
[----:B------:R-:W-:Y:S01]  /*6f50*/  LOP3.LUT R14, R19, 0x11e, RZ, 0xfc, !PT ;  /* 0x0000011e130e7812 */ /* 0x000fe200078efcff */
[----:B------:R-:W-:Y:S01]  /*6f60*/  IMAD.MOV R18, RZ, RZ, -R18 ;  /* 0x000000ffff127224 */ /* 0x000fe200078e0a12 */
[----:B------:R0:W-:Y:S01]  /*6f70*/  STL [R1+0x240], R0 ;  /* 0x0002400001007387 */ /* 0x0001e20000100800 */
[--C-:B------:R-:W-:Y:S01]  /*6f80*/  @!P0 IMAD.IADD R7, R7, 0x1, -R21.reuse ;  /* 0x0000000107078824 */ /* 0x100fe200078e0a15 */
[----:B------:R-:W-:Y:S01]  /*6f90*/  ISETP.GT.U32.AND P0, PT, R21, R6, PT ;  /* 0x000000061500720c */ /* 0x000fe20003f04070 */
[----:B------:R-:W-:Y:S01]  /*6fa0*/  @!P6 IMAD.IADD R15, R15, 0x1, -R21 ;  /* 0x000000010f0fe824 */ /* 0x000fe200078e0a15 */
[C---:B------:R-:W-:Y:S01]  /*6fb0*/  ISETP.GT.U32.AND P5, PT, R21.reuse, R13, PT ;  /* 0x0000000d1500720c */ /* 0x040fe20003fa4070 */
[C---:B------:R-:W-:Y:S01]  /*6fc0*/  IMAD R16, R21.reuse, R18, R16 ;  /* 0x0000001215107224 */ /* 0x040fe200078e0210 */
[----:B------:R-:W-:Y:S01]  /*6fd0*/  ISETP.GT.U32.AND P6, PT, R21, R7, PT ;  /* 0x000000071500720c */ /* 0x000fe20003fc4070 */
[----:B------:R-:W-:Y:S01]  /*6fe0*/  IMAD.HI.U32 R20, R23, R3, RZ ;  /* 0x0000000317147227 */ /* 0x000fe200078e00ff */
[----:B------:R-:W-:-:S02]  /*6ff0*/  ISETP.GT.U32.AND P4, PT, R21, R15, PT ;  /* 0x0000000f1500720c */ /* 0x000fc40003f84070 */
[----:B------:R-:W-:Y:S01]  /*7000*/  ISETP.GE.AND P1, PT, R4, RZ, PT ;  /* 0x000000ff0400720c */ /* 0x000fe20003f26270 */
[----:B0-----:R-:W-:Y:S01]  /*7010*/  IMAD.MOV.U32 R0, RZ, RZ, R12 ;  /* 0x000000ffff007224 */ /* 0x001fe200078e000c */
[----:B------:R-:W-:Y:S01]  /*7020*/  LOP3.LUT R4, R19, 0x11c, RZ, 0xfc, !PT ;  /* 0x0000011c13047812 */ /* 0x000fe200078efcff */
[----:B------:R-:W-:Y:S01]  /*7030*/  IMAD.MOV R20, RZ, RZ, -R20 ;  /* 0x000000ffff147224 */ /* 0x000fe200078e0a14 */
[----:B------:R-:W-:Y:S01]  /*7040*/  IABS R8, R14 ;  /* 0x0000000e00087213 */ /* 0x000fe20000000000 */
[----:B------:R-:W-:Y:S01]  /*7050*/  @!P3 IMAD.MOV R0, RZ, RZ, -R0 ;  /* 0x000000ffff00b224 */ /* 0x000fe200078e0a00 */
[C---:B------:R-:W-:Y:S01]  /*7060*/  ISETP.GT.U32.AND P3, PT, R21.reuse, R16, PT ;  /* 0x000000101500720c */ /* 0x040fe20003f64070 */
[----:B------:R-:W-:Y:S01]  /*7070*/  IMAD R3, R21, R20, R3 ;  /* 0x0000001415037224 */ /* 0x000fe200078e0203 */
[----:B------:R-:W-:Y:S01]  /*7080*/  IABS R2, R4 ;  /* 0x0000000400027213 */ /* 0x000fe20000000000 */
[--C-:B------:R-:W-:Y:S01]  /*7090*/  @!P0 IMAD.IADD R6, R6, 0x1, -R21.reuse ;  /* 0x0000000106068824 */ /* 0x100fe200078e0a15 */
[----:B------:R-:W-:Y:S01]  /*70a0*/  ISETP.GE.AND P0, PT, R10, RZ, PT ;  /* 0x000000ff0a00720c */ /* 0x000fe20003f06270 */
[----:B------:R-:W-:Y:S01]  /*70b0*/  @!P5 IMAD.IADD R13, R13, 0x1, -R21 ;  /* 0x000000010d0dd824 */ /* 0x000fe200078e0a15 */
[----:B------:R-:W-:Y:S01]  /*70c0*/  ISETP.GT.U32.AND P5, PT, R21, R3, PT ;  /* 0x000000031500720c */ /* 0x000fe20003fa4070 */
[----:B------:R-:W-:Y:S01]  /*70d0*/  IMAD.HI.U32 R10, R23, R8, RZ ;  /* 0x00000008170a7227 */ /* 0x000fe200078e00ff */
[----:B------:R0:W-:Y:S03]  /*70e0*/  STL [R1+0x23c], R0 ;  /* 0x00023c0001007387 */ /* 0x0001e60000100800 */
[----:B------:R-:W-:-:S02]  /*70f0*/  IMAD.MOV.U32 R12, RZ, RZ, R6 ;  /* 0x000000ffff0c7224 */ /* 0x000fc400078e0006 */
[--C-:B------:R-:W-:Y:S01]  /*7100*/  @!P6 IMAD.IADD R7, R7, 0x1, -R21.reuse ;  /* 0x000000010707e824 */ /* 0x100fe200078e0a15 */
[----:B------:R-:W-:Y:S01]  /*7110*/  ISETP.GE.AND P6, PT, R5, RZ, PT ;  /* 0x000000ff0500720c */ /* 0x000fe20003fc6270 */
[--C-:B------:R-:W-:Y:S01]  /*7120*/  @!P4 IMAD.IADD R15, R15, 0x1, -R21.reuse ;  /* 0x000000010f0fc824 */ /* 0x100fe200078e0a15 */
[----:B------:R-:W-:Y:S01]  /*7130*/  ISETP.GE.AND P4, PT, R9, RZ, PT ;  /* 0x000000ff0900720c */ /* 0x000fe20003f86270 */
[----:B------:R-:W-:Y:S01]  /*7140*/  @!P3 IMAD.IADD R16, R16, 0x1, -R21 ;  /* 0x000000011010b824 */ /* 0x000fe200078e0a15 */
[----:B------:R-:W-:Y:S01]  /*7150*/  ISETP.GE.AND P3, PT, R11, RZ, PT ;  /* 0x000000ff0b00720c */ /* 0x000fe20003f66270 */
[----:B0-----:R-:W-:Y:S01]  /*7160*/  IMAD.MOV.U32 R0, RZ, RZ, R13 ;  /* 0x000000ffff007224 */ /* 0x001fe200078e000d */
[----:B------:R-:W-:Y:S01]  /*7170*/  LOP3.LUT R13, R19, 0x10c, RZ, 0xfc, !PT ;  /* 0x0000010c130d7812 */ /* 0x000fe200078efcff */
[----:B------:R-:W-:-:S04]  /*7180*/  IMAD.HI.U32 R5, R23, R2, RZ ;  /* 0x0000000217057227 */ /* 0x000fc800078e00ff */
[----:B------:R-:W-:Y:S01]  /*7190*/  IMAD.MOV R9, RZ, RZ, -R10 ;  /* 0x000000ffff097224 */ /* 0x000fe200078e0a0a */
[----:B------:R-:W-:Y:S01]  /*71a0*/  LOP3.LUT R10, R19, 0x116, RZ, 0xfc, !PT ;  /* 0x00000116130a7812 */ /* 0x000fe200078efcff */
[----:B------:R-:W-:Y:S01]  /*71b0*/  @!P2 IMAD.MOV R12, RZ, RZ, -R12 ;  /* 0x000000ffff0ca224 */ /* 0x000fe200078e0a0c */
[C---:B------:R-:W-:Y:S01]  /*71c0*/  ISETP.GT.U32.AND P2, PT, R21.reuse, R16, PT ;  /* 0x000000101500720c */ /* 0x040fe20003f44070 */
[----:B------:R-:W-:Y:S01]  /*71d0*/  @!P1 IMAD.MOV R0, RZ, RZ, -R0 ;  /* 0x000000ffff009224 */ /* 0x000fe200078e0a00 */
[----:B------:R-:W-:Y:S01]  /*71e0*/  ISETP.GE.AND P1, PT, R14, RZ, PT ;  /* 0x000000ff0e00720c */ /* 0x000fe20003f26270 */
[----:B------:R-:W-:Y:S01]  /*71f0*/  IMAD.MOV R5, RZ, RZ, -R5 ;  /* 0x000000ffff057224 */ /* 0x000fe200078e0a05 */
[----:B------:R-:W-:Y:S01]  /*7200*/  STL [R1+0x238], R12 ;  /* 0x0002380c01007387 */ /* 0x000fe20000100800 */
[----:B------:R-:W-:Y:S01]  /*7210*/  IMAD R6, R21, R9, R8 ;  /* 0x0000000915067224 */ /* 0x000fe200078e0208 */
[----:B------:R-:W-:Y:S01]  /*7220*/  LOP3.LUT R9, R19, 0x112, RZ, 0xfc, !PT ;  /* 0x0000011213097812 */ /* 0x000fe200078efcff */
[----:B------:R-:W-:Y:S01]  /*7230*/  @!P5 IMAD.IADD R3, R3, 0x1, -R21 ;  /* 0x000000010303d824 */ /* 0x000fe200078e0a15 */
[----:B------:R0:W-:Y:S01]  /*7240*/  STL [R1+0x234], R0 ;  /* 0x0002340001007387 */ /* 0x0001e20000100800 */
[----:B------:R-:W-:Y:S01]  /*7250*/  IMAD R5, R21, R5, R2 ;  /* 0x0000000515057224 */ /* 0x000fe200078e0202 */
[----:B------:R-:W-:Y:S01]  /*7260*/  LOP3.LUT R2, R19, 0x118, RZ, 0xfc, !PT ;  /* 0x0000011813027812 */ /* 0x000fe200078efcff */
[----:B------:R-:W-:Y:S01]  /*7270*/  @!P0 IMAD.MOV R7, RZ, RZ, -R7 ;  /* 0x000000ffff078224 */ /* 0x000fe200078e0a07 */
[C---:B------:R-:W-:Y:S01]  /*7280*/  ISETP.GT.U32.AND P0, PT, R21.reuse, R6, PT ;  /* 0x000000061500720c */ /* 0x040fe20003f04070 */
[----:B------:R-:W-:Y:S01]  /*7290*/  @!P2 IMAD.IADD R16, R16, 0x1, -R21 ;  /* 0x000000011010a824 */ /* 0x000fe200078e0a15 */
[----:B------:R-:W-:-:S02]  /*72a0*/  ISETP.GT.U32.AND P5, PT, R21, R3, PT ;  /* 0x000000031500720c */ /* 0x000fc40003fa4070 */
[----:B------:R1:W-:Y:S01]  /*72b0*/  STL [R1+0x20c], R7 ;  /* 0x00020c0701007387 */ /* 0x0003e20000100800 */
[----:B------:R-:W-:Y:S01]  /*72c0*/  ISETP.GE.AND P2, PT, R4, RZ, PT ;  /* 0x000000ff0400720c */ /* 0x000fe20003f46270 */
[----:B0-----:R-:W-:Y:S01]  /*72d0*/  IMAD.MOV.U32 R0, RZ, RZ, R15 ;  /* 0x000000ffff007224 */ /* 0x001fe200078e000f */
[----:B------:R-:W-:Y:S02]  /*72e0*/  IABS R4, R2 ;  /* 0x0000000200047213 */ /* 0x000fe40000000000 */
[----:B------:R-:W-:Y:S01]  /*72f0*/  IABS R12, R13 ;  /* 0x0000000d000c7213 */ /* 0x000fe20000000000 */
[----:B------:R-:W-:Y:S01]  /*7300*/  @!P6 IMAD.MOV R0, RZ, RZ, -R0 ;  /* 0x000000ffff00e224 */ /* 0x000fe200078e0a00 */
[----:B------:R-:W-:Y:S02]  /*7310*/  ISETP.GT.U32.AND P6, PT, R21, R5, PT ;  /* 0x000000051500720c */ /* 0x000fe40003fc4070 */
[--C-:B------:R-:W-:Y:S01]  /*7320*/  @!P0 IMAD.IADD R6, R6, 0x1, -R21.reuse ;  /* 0x0000000106068824 */ /* 0x100fe200078e0a15 */
[----:B-1----:R-:W-:Y:S01]  /*7330*/  LOP3.LUT R7, R19, 0x11a, RZ, 0xfc, !PT ;  /* 0x0000011a13077812 */ /* 0x002fe200078efcff */
[----:B------:R0:W-:Y:S01]  /*7340*/  STL [R1+0x4], R0 ;  /* 0x0000040001007387 */ /* 0x0001e20000100800 */
[----:B------:R-:W-:Y:S01]  /*7350*/  @!P5 IMAD.IADD R3, R3, 0x1, -R21 ;  /* 0x000000010303d824 */ /* 0x000fe200078e0a15 */
[----:B------:R-:W-:Y:S01]  /*7360*/  ISETP.GE.AND P0, PT, R2, RZ, PT ;  /* 0x000000ff0200720c */ /* 0x000fe20003f06270 */
[----:B------:R-:W-:Y:S01]  /*7370*/  IMAD.HI.U32 R2, R23, R4, RZ ;  /* 0x0000000417027227 */ /* 0x000fe200078e00ff */
[----:B------:R-:W-:-:S02]  /*7380*/  IABS R11, R7 ;  /* 0x00000007000b7213 */ /* 0x000fc40000000000 */
[----:B------:R-:W-:Y:S01]  /*7390*/  ISETP.GE.AND P5, PT, R7, RZ, PT ;  /* 0x000000ff0700720c */ /* 0x000fe20003fa6270 */
[----:B------:R-:W-:Y:S02]  /*73a0*/  IMAD.MOV R2, RZ, RZ, -R2 ;  /* 0x000000ffff027224 */ /* 0x000fe400078e0a02 */
[----:B------:R-:W-:Y:S01]  /*73b0*/  @!P6 IMAD.IADD R5, R5, 0x1, -R21 ;  /* 0x000000010505e824 */ /* 0x000fe200078e0a15 */
[----:B------:R-:W-:Y:S01]  /*73c0*/  ISETP.GT.U32.AND P6, PT, R21, R6, PT ;  /* 0x000000061500720c */ /* 0x000fe20003fc4070 */
[----:B0-----:R-:W-:Y:S01]  /*73d0*/  IMAD.MOV.U32 R0, RZ, RZ, R16 ;  /* 0x000000ffff007224 */ /* 0x001fe200078e0010 */
[----:B------:R-:W-:Y:S01]  /*73e0*/  LOP3.LUT R16, R19, 0x10e, RZ, 0xfc, !PT ;  /* 0x0000010e13107812 */ /* 0x000fe200078efcff */
[----:B------:R-:W-:-:S04]  /*73f0*/  IMAD.HI.U32 R7, R23, R11, RZ ;  /* 0x0000000b17077227 */ /* 0x000fc800078e00ff */
[----:B------:R-:W-:Y:S01]  /*7400*/  @!P4 IMAD.MOV R0, RZ, RZ, -R0 ;  /* 0x000000ffff00c224 */ /* 0x000fe200078e0a00 */
[C---:B------:R-:W-:Y:S01]  /*7410*/  ISETP.GT.U32.AND P4, PT, R21.reuse, R5, PT ;  /* 0x000000051500720c */ /* 0x040fe20003f84070 */
[----:B------:R-:W-:Y:S01]  /*7420*/  IMAD R4, R21, R2, R4 ;  /* 0x0000000215047224 */ /* 0x000fe200078e0204 */
[----:B------:R-:W-:Y:S02]  /*7430*/  LOP3.LUT R2, R19, 0x110, RZ, 0xfc, !PT ;  /* 0x0000011013027812 */ /* 0x000fe400078efcff */
[----:B------:R0:W-:Y:S01]  /*7440*/  STL [R1+0x214], R0 ;  /* 0x0002140001007387 */ /* 0x0001e20000100800 */
[----:B------:R-:W-:-:S04]  /*7450*/  @!P6 IMAD.IADD R6, R6, 0x1, -R21 ;  /* 0x000000010606e824 */ /* 0x000fc800078e0a15 */
[----:B------:R-:W-:-:S04]  /*7460*/  IMAD.MOV.U32 R8, RZ, RZ, R6 ;  /* 0x000000ffff087224 */ /* 0x000fc800078e0006 */
[----:B------:R-:W-:Y:S01]  /*7470*/  @!P1 IMAD.MOV R8, RZ, RZ, -R8 ;  /* 0x000000ffff089224 */ /* 0x000fe200078e0a08 */
[----:B------:R-:W-:Y:S01]  /*7480*/  ISETP.GT.U32.AND P1, PT, R21, R4, PT ;  /* 0x000000041500720c */ /* 0x000fe20003f24070 */
[----:B0-----:R-:W-:Y:S02]  /*7490*/  IMAD.MOV.U32 R0, RZ, RZ, R3 ;  /* 0x000000ffff007224 */ /* 0x001fe400078e0003 */
[----:B------:R-:W-:Y:S01]  /*74a0*/  IMAD.MOV R3, RZ, RZ, -R7 ;  /* 0x000000ffff037224 */ /* 0x000fe200078e0a07 */
[----:B------:R-:W-:Y:S01]  /*74b0*/  LOP3.LUT R7, R19, 0x114, RZ, 0xfc, !PT ;  /* 0x0000011413077812 */ /* 0x000fe200078efcff */
[----:B------:R-:W-:Y:S01]  /*74c0*/  @!P3 IMAD.MOV R0, RZ, RZ, -R0 ;  /* 0x000000ffff00b224 */ /* 0x000fe200078e0a00 */
[----:B------:R-:W-:Y:S01]  /*74d0*/  ISETP.GE.AND P3, PT, R10, RZ, PT ;  /* 0x000000ff0a00720c */ /* 0x000fe20003f66270 */
[----:B------:R-:W-:Y:S01]  /*74e0*/  IMAD R11, R21, R3, R11 ;  /* 0x00000003150b7224 */ /* 0x000fe200078e020b */
[----:B------:R-:W-:Y:S01]  /*74f0*/  IABS R10, R10 ;  /* 0x0000000a000a7213 */ /* 0x000fe20000000000 */
[----:B------:R-:W-:Y:S01]  /*7500*/  @!P4 IMAD.IADD R5, R5, 0x1, -R21 ;  /* 0x000000010505c824 */ /* 0x000fe200078e0a15 */
[----:B------:R0:W-:Y:S01]  /*7510*/  STL [R1+0x218], R0 ;  /* 0x0002180001007387 */ /* 0x0001e20000100800 */
[----:B------:R-:W-:-:S02]  /*7520*/  ISETP.GE.AND P4, PT, R7, RZ, PT ;  /* 0x000000ff0700720c */ /* 0x000fc40003f86270 */
[----:B------:R-:W-:Y:S01]  /*7530*/  ISETP.GT.U32.AND P6, PT, R21, R11, PT ;  /* 0x0000000b1500720c */ /* 0x000fe20003fc4070 */
[----:B------:R-:W-:Y:S01]  /*7540*/  IMAD.HI.U32 R3, R23, R10, RZ ;  /* 0x0000000a17037227 */ /* 0x000fe200078e00ff */
[----:B------:R1:W-:Y:S01]  /*7550*/  STL [R1+0x21c], R8 ;  /* 0x00021c0801007387 */ /* 0x0003e20000100800 */
[----:B------:R-:W-:Y:S02]  /*7560*/  IABS R7, R7 ;  /* 0x0000000700077213 */ /* 0x000fe40000000000 */
[----:B------:R-:W-:Y:S02]  /*7570*/  IMAD.MOV R6, RZ, RZ, -R3 ;  /* 0x000000ffff067224 */ /* 0x000fe400078e0a03 */
[----:B0-----:R-:W-:Y:S02]  /*7580*/  IMAD.MOV.U32 R0, RZ, RZ, R5 ;  /* 0x000000ffff007224 */ /* 0x001fe400078e0005 */
[--C-:B------:R-:W-:Y:S02]  /*7590*/  @!P1 IMAD.IADD R4, R4, 0x1, -R21.reuse ;  /* 0x0000000104049824 */ /* 0x100fe400078e0a15 */
[----:B------:R-:W-:Y:S01]  /*75a0*/  @!P2 IMAD.MOV R0, RZ, RZ, -R0 ;  /* 0x000000ffff00a224 */ /* 0x000fe200078e0a00 */
[----:B------:R-:W-:Y:S01]  /*75b0*/  ISETP.GE.AND P2, PT, R9, RZ, PT ;  /* 0x000000ff0900720c */ /* 0x000fe20003f46270 */
[----:B------:R-:W-:Y:S01]  /*75c0*/  @!P6 IMAD.IADD R11, R11, 0x1, -R21 ;  /* 0x000000010b0be824 */ /* 0x000fe200078e0a15 */
[----:B------:R-:W-:Y:S01]  /*75d0*/  IABS R9, R9 ;  /* 0x0000000900097213 */ /* 0x000fe20000000000 */
[----:B------:R-:W-:Y:S01]  /*75e0*/  IMAD R10, R21, R6, R10 ;  /* 0x00000006150a7224 */ /* 0x000fe200078e020a */
[----:B-1----:R-:W-:Y:S01]  /*75f0*/  IABS R8, R2 ;  /* 0x0000000200087213 */ /* 0x002fe20000000000 */
[----:B------:R-:W-:Y:S01]  /*7600*/  IMAD.HI.U32 R3, R23, R7, RZ ;  /* 0x0000000717037227 */ /* 0x000fe200078e00ff */
[C---:B------:R-:W-:Y:S01]  /*7610*/  ISETP.GT.U32.AND P6, PT, R21.reuse, R11, PT ;  /* 0x0000000b1500720c */ /* 0x040fe20003fc4070 */
[----:B------:R0:W-:Y:S01]  /*7620*/  STL [R1+0x230], R0 ;  /* 0x0002300001007387 */ /* 0x0001e20000100800 */
[----:B------:R-:W-:Y:S01]  /*7630*/  ISETP.GT.U32.AND P1, PT, R21, R4, PT ;  /* 0x000000041500720c */ /* 0x000fe20003f24070 */
[----:B------:R-:W-:-:S04]  /*7640*/  IMAD.HI.U32 R5, R23, R9, RZ ;  /* 0x0000000917057227 */ /* 0x000fc800078e00ff */
[----:B------:R-:W-:-:S04]  /*7650*/  IMAD.HI.U32 R6, R23, R8, RZ ;  /* 0x0000000817067227 */ /* 0x000fc800078e00ff */
[----:B------:R-:W-:Y:S02]  /*7660*/  IMAD.MOV R5, RZ, RZ, -R5 ;  /* 0x000000ffff057224 */ /* 0x000fe400078e0a05 */
[----:B------:R-:W-:Y:S01]  /*7670*/  @!P6 IMAD.IADD R11, R11, 0x1, -R21 ;  /* 0x000000010b0be824 */ /* 0x000fe200078e0a15 */
[C---:B------:R-:W-:Y:S01]  /*7680*/  ISETP.GT.U32.AND P6, PT, R21.reuse, R10, PT ;  /* 0x0000000a1500720c */ /* 0x040fe20003fc4070 */
[----:B------:R-:W-:Y:S02]  /*7690*/  IMAD.MOV R3, RZ, RZ, -R3 ;  /* 0x000000ffff037224 */ /* 0x000fe400078e0a03 */
[----:B------:R-:W-:Y:S02]  /*76a0*/  IMAD.MOV R6, RZ, RZ, -R6 ;  /* 0x000000ffff067224 */ /* 0x000fe400078e0a06 */
[C---:B------:R-:W-:Y:S02]  /*76b0*/  IMAD R9, R21.reuse, R5, R9 ;  /* 0x0000000515097224 */ /* 0x040fe400078e0209 */
[----:B------:R-:W-:Y:S01]  /*76c0*/  IMAD R7, R21, R3, R7 ;  /* 0x0000000315077224 */ /* 0x000fe200078e0207 */
[----:B------:R-:W-:Y:S01]  /*76d0*/  IABS R3, R16 ;  /* 0x0000001000037213 */ /* 0x000fe20000000000 */
[----:B0-----:R-:W-:-:S02]  /*76e0*/  IMAD.MOV.U32 R0, RZ, RZ, R11 ;  /* 0x000000ffff007224 */ /* 0x001fc400078e000b */
[----:B------:R-:W-:Y:S01]  /*76f0*/  IMAD R8, R21, R6, R8 ;  /* 0x0000000615087224 */ /* 0x000fe200078e0208 */
[----:B------:R-:W-:Y:S01]  /*7700*/  LOP3.LUT R6, R19, 0x10a, RZ, 0xfc, !PT ;  /* 0x0000010a13067812 */ /* 0x000fe200078efcff */
[--C-:B------:R-:W-:Y:S01]  /*7710*/  @!P1 IMAD.IADD R4, R4, 0x1, -R21.reuse ;  /* 0x0000000104049824 */ /* 0x100fe200078e0a15 */
[C---:B------:R-:W-:Y:S01]  /*7720*/  ISETP.GT.U32.AND P1, PT, R21.reuse, R9, PT ;  /* 0x000000091500720c */ /* 0x040fe20003f24070 */
[----:B------:R-:W-:Y:S01]  /*7730*/  @!P5 IMAD.MOV R0, RZ, RZ, -R0 ;  /* 0x000000ffff00d224 */ /* 0x000fe200078e0a00 */
[C---:B------:R-:W-:Y:S01]  /*7740*/  ISETP.GT.U32.AND P5, PT, R21.reuse, R7, PT ;  /* 0x000000071500720c */ /* 0x040fe20003fa4070 */
[----:B------:R-:W-:Y:S01]  /*7750*/  @!P6 IMAD.IADD R10, R10, 0x1, -R21 ;  /* 0x000000010a0ae824 */ /* 0x000fe200078e0a15 */
[----:B------:R-:W-:Y:S01]  /*7760*/  ISETP.GT.U32.AND P6, PT, R21, R8, PT ;  /* 0x000000081500720c */ /* 0x000fe20003fc4070 */
[----:B------:R-:W-:Y:S01]  /*7770*/  IMAD.HI.U32 R5, R23, R3, RZ ;  /* 0x0000000317057227 */ /* 0x000fe200078e00ff */
[----:B------:R0:W-:Y:S01]  /*7780*/  STL [R1+0x22c], R0 ;  /* 0x00022c0001007387 */ /* 0x0001e20000100800 */
[----:B------:R-:W-:-:S02]  /*7790*/  IABS R15, R6 ;  /* 0x00000006000f7213 */ /* 0x000fc40000000000 */
[----:B------:R-:W-:-:S03]  /*77a0*/  IMAD.MOV R5, RZ, RZ, -R5 ;  /* 0x000000ffff057224 */ /* 0x000fc600078e0a05 */
[----:B------:R-:W-:-:S04]  /*77b0*/  IMAD.HI.U32 R11, R23, R15, RZ ;  /* 0x0000000f170b7227 */ /* 0x000fc800078e00ff */
[--C-:B------:R-:W-:Y:S02]  /*77c0*/  @!P1 IMAD.IADD R9, R9, 0x1, -R21.reuse ;  /* 0x0000000109099824 */ /* 0x100fe400078e0a15 */
[--C-:B------:R-:W-:Y:S01]  /*77d0*/  @!P5 IMAD.IADD R7, R7, 0x1, -R21.reuse ;  /* 0x000000010707d824 */ /* 0x100fe200078e0a15 */
[C---:B------:R-:W-:Y:S01]  /*77e0*/  ISETP.GT.U32.AND P5, PT, R21.reuse, R10, PT ;  /* 0x0000000a1500720c */ /* 0x040fe20003fa4070 */
[----:B------:R-:W-:Y:S01]  /*77f0*/  @!P6 IMAD.IADD R8, R8, 0x1, -R21 ;  /* 0x000000010808e824 */ /* 0x000fe200078e0a15 */
[C---:B------:R-:W-:Y:S01]  /*7800*/  ISETP.GT.U32.AND P6, PT, R21.reuse, R9, PT ;  /* 0x000000091500720c */ /* 0x040fe20003fc4070 */
[----:B0-----:R-:W-:Y:S01]  /*7810*/  IMAD.MOV.U32 R0, RZ, RZ, R4 ;  /* 0x000000ffff007224 */ /* 0x001fe200078e0004 */
[----:B------:R-:W-:Y:S01]  /*7820*/  ISETP.GT.U32.AND P1, PT, R21, R7, PT ;  /* 0x000000071500720c */ /* 0x000fe20003f24070 */
[----:B------:R-:W-:-:S04]  /*7830*/  IMAD.HI.U32 R4, R23, R12, RZ ;  /* 0x0000000c17047227 */ /* 0x000fc800078e00ff */
[----:B------:R-:W-:Y:S02]  /*7840*/  IMAD.MOV R4, RZ, RZ, -R4 ;  /* 0x000000ffff047224 */ /* 0x000fe400078e0a04 */
[----:B------:R-:W-:Y:S01]  /*7850*/  @!P0 IMAD.MOV R0, RZ, RZ, -R0 ;  /* 0x000000ffff008224 */ /* 0x000fe200078e0a00 */
[C---:B------:R-:W-:Y:S01]  /*7860*/  ISETP.GT.U32.AND P0, PT, R21.reuse, R8, PT ;  /* 0x000000081500720c */ /* 0x040fe20003f04070 */
[----:B------:R-:W-:Y:S01]  /*7870*/  IMAD R3, R21, R5, R3 ;  /* 0x0000000515037224 */ /* 0x000fe200078e0203 */
[----:B------:R-:W-:Y:S01]  /*7880*/  LOP3.LUT R5, R19, 0x108, RZ, 0xfc, !PT ;  /* 0x0000010813057812 */ /* 0x000fe200078efcff */
[----:B------:R-:W-:Y:S01]  /*7890*/  IMAD R12, R21, R4, R12 ;  /* 0x00000004150c7224 */ /* 0x000fe200078e020c */
[----:B------:R-:W-:Y:S01]  /*78a0*/  LOP3.LUT R4, R19, 0x106, RZ, 0xfc, !PT ;  /* 0x0000010613047812 */ /* 0x000fe200078efcff */
[--C-:B------:R-:W-:Y:S01]  /*78b0*/  @!P5 IMAD.IADD R10, R10, 0x1, -R21.reuse ;  /* 0x000000010a0ad824 */ /* 0x100fe200078e0a15 */
[----:B------:R-:W-:Y:S01]  /*78c0*/  ISETP.GT.U32.AND P5, PT, R21, R3, PT ;  /* 0x000000031500720c */ /* 0x000fe20003fa4070 */
[--C-:B------:R-:W-:Y:S01]  /*78d0*/  @!P6 IMAD.IADD R9, R9, 0x1, -R21.reuse ;  /* 0x000000010909e824 */ /* 0x100fe200078e0a15 */
[----:B------:R-:W-:Y:S01]  /*78e0*/  ISETP.GT.U32.AND P6, PT, R21, R12, PT ;  /* 0x0000000c1500720c */ /* 0x000fe20003fc4070 */
[--C-:B------:R-:W-:Y:S01]  /*78f0*/  @!P1 IMAD.IADD R7, R7, 0x1, -R21.reuse ;  /* 0x0000000107079824 */ /* 0x100fe200078e0a15 */
[----:B------:R0:W-:Y:S01]  /*7900*/  STL [R1+0x224], R0 ;  /* 0x0002240001007387 */ /* 0x0001e20000100800 */
[----:B------:R-:W-:Y:S01]  /*7910*/  IMAD.MOV.U32 R17, RZ, RZ, R10 ;  /* 0x000000ffff117224 */ /* 0x000fe200078e000a */
[----:B------:R-:W-:Y:S01]  /*7920*/  ISETP.GE.AND P1, PT, R2, RZ, PT ;  /* 0x000000ff0200720c */ /* 0x000fe20003f26270 */
[----:B------:R-:W-:Y:S01]  /*7930*/  @!P0 IMAD.IADD R8, R8, 0x1, -R21 ;  /* 0x0000000108088824 */ /* 0x000fe200078e0a15 */
[----:B------:R-:W-:Y:S01]  /*7940*/  ISETP.GE.AND P0, PT, R16, RZ, PT ;  /* 0x000000ff1000720c */ /* 0x000fe20003f06270 */
[----:B------:R-:W-:Y:S01]  /*7950*/  IMAD.MOV R11, RZ, RZ, -R11 ;  /* 0x000000ffff0b7224 */ /* 0x000fe200078e0a0b */
[----:B------:R-:W-:Y:S01]  /*7960*/  IABS R16, R4 ;  /* 0x0000000400107213 */ /* 0x000fe20000000000 */
[----:B------:R-:W-:Y:S01]  /*7970*/  @!P3 IMAD.MOV R17, RZ, RZ, -R17 ;  /* 0x000000ffff11b224 */ /* 0x000fe200078e0a11 */
[----:B------:R-:W-:Y:S01]  /*7980*/  IABS R14, R5 ;  /* 0x00000005000e7213 */ /* 0x000fe20000000000 */
[--C-:B------:R-:W-:Y:S01]  /*7990*/  @!P5 IMAD.IADD R3, R3, 0x1, -R21.reuse ;  /* 0x000000010303d824 */ /* 0x100fe200078e0a15 */
[----:B------:R-:W-:Y:S01]  /*79a0*/  ISETP.GE.AND P5, PT, R13, RZ, PT ;  /* 0x000000ff0d00720c */ /* 0x000fe20003fa6270 */
[----:B------:R-:W-:Y:S01]  /*79b0*/  @!P6 IMAD.IADD R12, R12, 0x1, -R21 ;  /* 0x000000010c0ce824 */ /* 0x000fe200078e0a15 */
[----:B------:R-:W-:Y:S01]  /*79c0*/  STL [R1+0x1f0], R17 ;  /* 0x0001f01101007387 */ /* 0x000fe20000100800 */
[----:B------:R-:W-:Y:S01]  /*79d0*/  IMAD.MOV.U32 R13, RZ, RZ, R16 ;  /* 0x000000ffff0d7224 */ /* 0x000fe200078e0010 */
[C---:B------:R-:W-:Y:S01]  /*79e0*/  ISETP.GT.U32.AND P3, PT, R21.reuse, R3, PT ;  /* 0x000000031500720c */ /* 0x040fe20003f64070 */
[----:B0-----:R-:W-:Y:S01]  /*79f0*/  IMAD.MOV.U32 R0, RZ, RZ, R7 ;  /* 0x000000ffff007224 */ /* 0x001fe200078e0007 */
[----:B------:R-:W-:Y:S01]  /*7a00*/  ISETP.GT.U32.AND P6, PT, R21, R12, PT ;  /* 0x0000000c1500720c */ /* 0x000fe20003fc4070 */
[----:B------:R-:W-:-:S04]  /*7a10*/  IMAD.HI.U32 R10, R23, R13, RZ ;  /* 0x0000000d170a7227 */ /* 0x000fc800078e00ff */
[----:B------:R-:W-:Y:S02]  /*7a20*/  IMAD.MOV R7, RZ, RZ, -R10 ;  /* 0x000000ffff077224 */ /* 0x000fe400078e0a0a */
[C---:B------:R-:W-:Y:S02]  /*7a30*/  IMAD R15, R21.reuse, R11, R15 ;  /* 0x0000000b150f7224 */ /* 0x040fe400078e020f */
[C---:B------:R-:W-:Y:S02]  /*7a40*/  IMAD R13, R21.reuse, R7, R13 ;  /* 0x00000007150d7224 */ /* 0x040fe400078e020d */
[----:B------:R-:W-:Y:S01]  /*7a50*/  @!P4 IMAD.MOV R0, RZ, RZ, -R0 ;  /* 0x000000ffff00c224 */ /* 0x000fe200078e0a00 */
[C---:B------:R-:W-:Y:S01]  /*7a60*/  ISETP.GT.U32.AND P4, PT, R21.reuse, R15, PT ;  /* 0x0000000f1500720c */ /* 0x040fe20003f84070 */
[--C-:B------:R-:W-:Y:S01]  /*7a70*/  @!P6 IMAD.IADD R12, R12, 0x1, -R21.reuse ;  /* 0x000000010c0ce824 */ /* 0x100fe200078e0a15 */
[----:B------:R-:W-:Y:S01]  /*7a80*/  ISETP.GT.U32.AND P6, PT, R21, R13, PT ;  /* 0x0000000d1500720c */ /* 0x000fe20003fc4070 */
[----:B------:R-:W-:Y:S01]  /*7a90*/  IMAD.HI.U32 R2, R23, R14, RZ ;  /* 0x0000000e17027227 */ /* 0x000fe200078e00ff */
[----:B------:R0:W-:Y:S03]  /*7aa0*/  STL [R1+0x1f4], R0 ;  /* 0x0001f40001007387 */ /* 0x0001e60000100800 */
[----:B------:R-:W-:Y:S01]  /*7ab0*/  @!P3 IMAD.IADD R3, R3, 0x1, -R21 ;  /* 0x000000010303b824 */ /* 0x000fe200078e0a15 */
[----:B------:R-:W-:Y:S01]  /*7ac0*/  ISETP.GE.AND P3, PT, R5, RZ, PT ;  /* 0x000000ff0500720c */ /* 0x000fe20003f66270 */
[----:B------:R-:W-:Y:S01]  /*7ad0*/  IMAD.MOV R2, RZ, RZ, -R2 ;  /* 0x000000ffff027224 */ /* 0x000fe200078e0a02 */
[----:B------:R-:W-:Y:S01]  /*7ae0*/  LOP3.LUT R5, R19, 0x102, RZ, 0xfc, !PT ;  /* 0x0000010213057812 */ /* 0x000fe200078efcff */
[----:B------:R-:W-:Y:S01]  /*7af0*/  @!P2 IMAD.MOV R9, RZ, RZ, -R9 ;  /* 0x000000ffff09a224 */ /* 0x000fe200078e0a09 */
[----:B------:R-:W-:Y:S01]  /*7b00*/  ISETP.GE.AND P2, PT, R6, RZ, PT ;  /* 0x000000ff0600720c */ /* 0x000fe20003f46270 */
[--C-:B------:R-:W-:Y:S01]  /*7b10*/  @!P4 IMAD.IADD R15, R15, 0x1, -R21.reuse ;  /* 0x000000010f0fc824 */ /* 0x100fe200078e0a15 */
[----:B------:R-:W-:Y:S01]  /*7b20*/  ISETP.GE.AND P4, PT, R4, RZ, PT ;  /* 0x000000ff0400720c */ /* 0x000fe20003f86270 */
[----:B0-----:R-:W-:Y:S01]  /*7b30*/  IMAD.MOV.U32 R0, RZ, RZ, R8 ;  /* 0x000000ffff007224 */ /* 0x001fe200078e0008 */
[----:B------:R-:W-:Y:S01]  /*7b40*/  IABS R4, R5 ;  /* 0x0000000500047213 */ /* 0x000fe20000000000 */
[----:B------:R-:W-:Y:S01]  /*7b50*/  @!P6 IMAD.IADD R13, R13, 0x1, -R21 ;  /* 0x000000010d0de824 */ /* 0x000fe200078e0a15 */
[----:B------:R-:W-:Y:S01]  /*7b60*/  STL [R1+0x1f8], R9 ;  /* 0x0001f80901007387 */ /* 0x000fe20000100800 */
[----:B------:R-:W-:Y:S01]  /*7b70*/  @!P1 IMAD.MOV R0, RZ, RZ, -R0 ;  /* 0x000000ffff009224 */ /* 0x000fe200078e0a00 */
[----:B------:R-:W-:Y:S01]  /*7b80*/  LOP3.LUT R8, R19, 0x100, RZ, 0xfc, !PT ;  /* 0x0000010013087812 */ /* 0x000fe200078efcff */
[----:B------:R-:W-:Y:S01]  /*7b90*/  IMAD R14, R21, R2, R14 ;  /* 0x00000002150e7224 */ /* 0x000fe200078e020e */
[----:B------:R-:W-:Y:S01]  /*7ba0*/  LOP3.LUT R2, R19, 0x104, RZ, 0xfc, !PT ;  /* 0x0000010413027812 */ /* 0x000fe200078efcff */
[----:B------:R-:W-:Y:S01]  /*7bb0*/  IMAD.HI.U32 R6, R23, R4, RZ ;  /* 0x0000000417067227 */ /* 0x000fe200078e00ff */
[----:B------:R0:W-:Y:S01]  /*7bc0*/  STL [R1+0x1fc], R0 ;  /* 0x0001fc0001007387 */ /* 0x0001e20000100800 */
[----:B------:R-:W-:-:S02]  /*7bd0*/  ISETP.GT.U32.AND P6, PT, R21, R13, PT ;  /* 0x0000000d1500720c */ /* 0x000fc40003fc4070 */
[----:B------:R-:W-:Y:S01]  /*7be0*/  IABS R10, R2 ;  /* 0x00000002000a7213 */ /* 0x000fe20000000000 */
[----:B------:R-:W-:Y:S01]  /*7bf0*/  IMAD.MOV R6, RZ, RZ, -R6 ;  /* 0x000000ffff067224 */ /* 0x000fe200078e0a06 */
[----:B------:R-:W-:Y:S01]  /*7c00*/  ISETP.GT.U32.AND P1, PT, R21, R14, PT ;  /* 0x0000000e1500720c */ /* 0x000fe20003f24070 */
[----:B------:R-:W-:Y:S01]  /*7c10*/  IMAD.MOV.U32 R17, RZ, RZ, R12 ;  /* 0x000000ffff117224 */ /* 0x000fe200078e000c */
[----:B------:R-:W-:Y:S01]  /*7c20*/  IABS R11, R8 ;  /* 0x00000008000b7213 */ /* 0x000fe20000000000 */
[----:B------:R-:W-:-:S04]  /*7c30*/  IMAD.HI.U32 R7, R23, R10, RZ ;  /* 0x0000000a17077227 */ /* 0x000fc800078e00ff */
[----:B0-----:R-:W-:Y:S01]  /*7c40*/  IMAD.MOV.U32 R0, RZ, RZ, R3 ;  /* 0x000000ffff007224 */ /* 0x001fe200078e0003 */
[----:B------:R-:W-:Y:S01]  /*7c50*/  LOP3.LUT R3, R19, 0xfe, RZ, 0xfc, !PT ;  /* 0x000000fe13037812 */ /* 0x000fe200078efcff */
[----:B------:R-:W-:Y:S01]  /*7c60*/  IMAD R4, R21, R6, R4 ;  /* 0x0000000615047224 */ /* 0x000fe200078e0204 */
[----:B------:R-:W-:Y:S01]  /*7c70*/  LOP3.LUT R6, R19, 0xfc, RZ, 0xfc, !PT ;  /* 0x000000fc13067812 */ /* 0x000fe200078efcff */
[----:B------:R-:W-:Y:S01]  /*7c80*/  @!P0 IMAD.MOV R0, RZ, RZ, -R0 ;  /* 0x000000ffff008224 */ /* 0x000fe200078e0a00 */
[----:B------:R-:W-:Y:S01]  /*7c90*/  ISETP.GT.U32.AND P0, PT, R21, R15, PT ;  /* 0x0000000f1500720c */ /* 0x000fe20003f04070 */
[----:B------:R-:W-:Y:S01]  /*7ca0*/  IMAD.MOV R7, RZ, RZ, -R7 ;  /* 0x000000ffff077224 */ /* 0x000fe200078e0a07 */
[----:B------:R-:W-:Y:S01]  /*7cb0*/  IABS R9, R6 ;  /* 0x0000000600097213 */ /* 0x000fe20000000000 */
[--C-:B------:R-:W-:Y:S01]  /*7cc0*/  @!P6 IMAD.IADD R13, R13, 0x1, -R21.reuse ;  /* 0x000000010d0de824 */ /* 0x100fe200078e0a15 */
[C---:B------:R-:W-:Y:S01]  /*7cd0*/  ISETP.GT.U32.AND P6, PT, R21.reuse, R4, PT ;  /* 0x000000041500720c */ /* 0x040fe20003fc4070 */
[----:B------:R-:W-:Y:S01]  /*7ce0*/  IMAD R10, R21, R7, R10 ;  /* 0x00000007150a7224 */ /* 0x000fe200078e020a */
[----:B------:R0:W-:Y:S01]  /*7cf0*/  STL [R1+0x200], R0 ;  /* 0x0002000001007387 */ /* 0x0001e20000100800 */
[----:B------:R-:W-:Y:S01]  /*7d00*/  @!P1 IMAD.IADD R14, R14, 0x1, -R21 ;  /* 0x000000010e0e9824 */ /* 0x000fe200078e0a15 */
[----:B------:R-:W-:Y:S01]  /*7d10*/  IABS R7, R3 ;  /* 0x0000000300077213 */ /* 0x000fe20000000000 */
[----:B------:R-:W-:-:S03]  /*7d20*/  IMAD.HI.U32 R12, R23, R9, RZ ;  /* 0x00000009170c7227 */ /* 0x000fc600078e00ff */
[----:B------:R-:W-:Y:S01]  /*7d30*/  ISETP.GT.U32.AND P1, PT, R21, R14, PT ;  /* 0x0000000e1500720c */ /* 0x000fe20003f24070 */
[----:B------:R-:W-:Y:S01]  /*7d40*/  @!P0 IMAD.IADD R15, R15, 0x1, -R21 ;  /* 0x000000010f0f8824 */ /* 0x000fe200078e0a15 */
[----:B------:R-:W-:Y:S01]  /*7d50*/  ISETP.GT.U32.AND P0, PT, R21, R10, PT ;  /* 0x0000000a1500720c */ /* 0x000fe20003f04070 */
[----:B------:R-:W-:-:S04]  /*7d60*/  IMAD.HI.U32 R16, R23, R11, RZ ;  /* 0x0000000b17107227 */ /* 0x000fc800078e00ff */
[----:B------:R-:W-:Y:S02]  /*7d70*/  @!P6 IMAD.IADD R4, R4, 0x1, -R21 ;  /* 0x000000010404e824 */ /* 0x000fe400078e0a15 */
[----:B0-----:R-:W-:Y:S02]  /*7d80*/  IMAD.MOV.U32 R0, RZ, RZ, R15 ;  /* 0x000000ffff007224 */ /* 0x001fe400078e000f */
[----:B------:R-:W-:Y:S01]  /*7d90*/  @!P5 IMAD.MOV R17, RZ, RZ, -R17 ;  /* 0x000000ffff11d224 */ /* 0x000fe200078e0a11 */
[----:B------:R-:W-:Y:S01]  /*7da0*/  ISETP.GT.U32.AND P6, PT, R21, R4, PT ;  /* 0x000000041500720c */ /* 0x000fe20003fc4070 */
[--C-:B------:R-:W-:Y:S01]  /*7db0*/  @!P1 IMAD.IADD R14, R14, 0x1, -R21.reuse ;  /* 0x000000010e0e9824 */ /* 0x100fe200078e0a15 */
[----:B------:R-:W-:Y:S01]  /*7dc0*/  ISETP.GE.AND P1, PT, R2, RZ, PT ;  /* 0x000000ff0200720c */ /* 0x000fe20003f26270 */
[----:B------:R-:W-:Y:S01]  /*7dd0*/  @!P0 IMAD.IADD R10, R10, 0x1, -R21 ;  /* 0x000000010a0a8824 */ /* 0x000fe200078e0a15 */
[----:B------:R-:W-:Y:S01]  /*7de0*/  STL [R1+0x16c], R17 ;  /* 0x00016c1101007387 */ /* 0x000fe20000100800 */
[----:B------:R-:W-:Y:S01]  /*7df0*/  IMAD.MOV R12, RZ, RZ, -R12 ;  /* 0x000000ffff0c7224 */ /* 0x000fe200078e0a0c */
[----:B------:R-:W-:Y:S01]  /*7e00*/  ISETP.GE.AND P0, PT, R5, RZ, PT ;  /* 0x000000ff0500720c */ /* 0x000fe20003f06270 */
[----:B------:R-:W-:Y:S01]  /*7e10*/  @!P2 IMAD.MOV R0, RZ, RZ, -R0 ;  /* 0x000000ffff00a224 */ /* 0x000fe200078e0a00 */
[----:B------:R-:W-:Y:S01]  /*7e20*/  ISETP.GT.U32.AND P5, PT, R21, R10, PT ;  /* 0x0000000a1500720c */ /* 0x000fe20003fa4070 */
[----:B------:R-:W-:Y:S01]  /*7e30*/  IMAD.MOV R16, RZ, RZ, -R16 ;  /* 0x000000ffff107224 */ /* 0x000fe200078e0a10 */
[----:B------:R-:W-:Y:S01]  /*7e40*/  LOP3.LUT R5, R19, 0xfa, RZ, 0xfc, !PT ;  /* 0x000000fa13057812 */ /* 0x000fe200078efcff */
[----:B------:R-:W-:Y:S01]  /*7e50*/  @!P3 IMAD.MOV R14, RZ, RZ, -R14 ;  /* 0x000000ffff0eb224 */ /* 0x000fe200078e0a0e */
[----:B------:R-:W-:Y:S01]  /*7e60*/  ISETP.GE.AND P3, PT, R8, RZ, PT ;  /* 0x000000ff0800720c */ /* 0x000fe20003f66270 */
[----:B------:R-:W-:Y:S01]  /*7e70*/  IMAD R8, R21, R12, R9 ;  /* 0x0000000c15087224 */ /* 0x000fe200078e0209 */
[----:B------:R0:W-:Y:S01]  /*7e80*/  STL [R1+0x170], R0 ;  /* 0x0001700001007387 */ /* 0x0001e20000100800 */
[----:B------:R-:W-:-:S03]  /*7e90*/  IMAD.HI.U32 R2, R23, R7, RZ ;  /* 0x0000000717027227 */ /* 0x000fc600078e00ff */
[----:B------:R-:W-:Y:S01]  /*7ea0*/  STL [R1+0x180], R14 ;  /* 0x0001800e01007387 */ /* 0x000fe20000100800 */
[----:B------:R-:W-:Y:S01]  /*7eb0*/  IMAD R11, R21, R16, R11 ;  /* 0x00000010150b7224 */ /* 0x000fe200078e020b */
[----:B------:R-:W-:Y:S01]  /*7ec0*/  LOP3.LUT R16, R19, 0xd0, RZ, 0xfc, !PT ;  /* 0x000000d013107812 */ /* 0x000fe200078efcff */
[----:B------:R-:W-:Y:S01]  /*7ed0*/  @!P6 IMAD.IADD R4, R4, 0x1, -R21 ;  /* 0x000000010404e824 */ /* 0x000fe200078e0a15 */
[C---:B------:R-:W-:Y:S01]  /*7ee0*/  ISETP.GT.U32.AND P6, PT, R21.reuse, R8, PT ;  /* 0x000000081500720c */ /* 0x040fe20003fc4070 */
[----:B------:R-:W-:Y:S01]  /*7ef0*/  IMAD.MOV R2, RZ, RZ, -R2 ;  /* 0x000000ffff027224 */ /* 0x000fe200078e0a02 */
[C---:B------:R-:W-:Y:S01]  /*7f00*/  ISETP.GT.U32.AND P2, PT, R21.reuse, R11, PT ;  /* 0x0000000b1500720c */ /* 0x040fe20003f44070 */
[----:B0-----:R-:W-:Y:S01]  /*7f10*/  IMAD.MOV.U32 R0, RZ, RZ, R13 ;  /* 0x000000ffff007224 */ /* 0x001fe200078e000d */
[----:B------:R-:W-:Y:S01]  /*7f20*/  IABS R17, R16 ;  /* 0x0000001000117213 */ /* 0x000fe20000000000 */
[----:B------:R-:W-:Y:S01]  /*7f30*/  IMAD R7, R21, R2, R7 ;  /* 0x0000000215077224 */ /* 0x000fe200078e0207 */
[----:B------:R-:W-:Y:S01]  /*7f40*/  IABS R2, R5 ;  /* 0x0000000500027213 */ /* 0x000fe20000000000 */
[----:B------:R-:W-:-:S02]  /*7f50*/  @!P4 IMAD.MOV R0, RZ, RZ, -R0 ;  /* 0x000000ffff00c224 */ /* 0x000fc400078e0a00 */
[--C-:B------:R-:W-:Y:S01]  /*7f60*/  @!P5 IMAD.IADD R10, R10, 0x1, -R21.reuse ;  /* 0x000000010a0ad824 */ /* 0x100fe200078e0a15 */
[----:B------:R-:W-:Y:S01]  /*7f70*/  ISETP.GT.U32.AND P4, PT, R21, R7, PT ;  /* 0x000000071500720c */ /* 0x000fe20003f84070 */
[----:B------:R-:W-:Y:S01]  /*7f80*/  IMAD.HI.U32 R9, R23, R2, RZ ;  /* 0x0000000217097227 */ /* 0x000fe200078e00ff */
[----:B------:R0:W-:Y:S01]  /*7f90*/  STL [R1+0x1dc], R0 ;  /* 0x0001dc0001007387 */ /* 0x0001e20000100800 */
[----:B------:R-:W-:Y:S02]  /*7fa0*/  ISETP.GE.AND P5, PT, R3, RZ, PT ;  /* 0x000000ff0300720c */ /* 0x000fe40003fa6270 */
[----:B------:R-:W-:Y:S01]  /*7fb0*/  LOP3.LUT R3, R19, 0xf8, RZ, 0xfc, !PT ;  /* 0x000000f813037812 */ /* 0x000fe200078efcff */
[--C-:B------:R-:W-:Y:S02]  /*7fc0*/  @!P6 IMAD.IADD R8, R8, 0x1, -R21.reuse ;  /* 0x000000010808e824 */ /* 0x100fe400078e0a15 */
[----:B------:R-:W-:Y:S01]  /*7fd0*/  @!P2 IMAD.IADD R11, R11, 0x1, -R21 ;  /* 0x000000010b0ba824 */ /* 0x000fe200078e0a15 */
[----:B------:R-:W-:Y:S01]  /*7fe0*/  ISETP.GE.AND P2, PT, R6, RZ, PT ;  /* 0x000000ff0600720c */ /* 0x000fe20003f46270 */
[----:B------:R-:W-:Y:S01]  /*7ff0*/  IMAD.MOV R9, RZ, RZ, -R9 ;  /* 0x000000ffff097224 */ /* 0x000fe200078e0a09 */
[----:B------:R-:W-:Y:S01]  /*8000*/  ISETP.GT.U32.AND P6, PT, R21, R8, PT ;  /* 0x000000081500720c */ /* 0x000fe20003fc4070 */
[----:B0-----:R-:W-:Y:S01]  /*8010*/  IMAD.MOV.U32 R0, RZ, RZ, R10 ;  /* 0x000000ffff007224 */ /* 0x001fe200078e000a */
[----:B------:R-:W-:Y:S01]  /*8020*/  IABS R10, R3 ;  /* 0x00000003000a7213 */ /* 0x000fe20000000000 */
[----:B------:R-:W-:Y:S01]  /*8030*/  @!P4 IMAD.IADD R7, R7, 0x1, -R21 ;  /* 0x000000010707c824 */ /* 0x000fe200078e0a15 */
[----:B------:R-:W-:Y:S01]  /*8040*/  LOP3.LUT R6, R19, 0xf6, RZ, 0xfc, !PT ;  /* 0x000000f613067812 */ /* 0x000fe200078efcff */
[----:B------:R-:W-:Y:S01]  /*8050*/  @!P1 IMAD.MOV R0, RZ, RZ, -R0 ;  /* 0x000000ffff009224 */ /* 0x000fe200078e0a00 */
[C---:B------:R-:W-:Y:S01]  /*8060*/  ISETP.GT.U32.AND P1, PT, R21.reuse, R11, PT ;  /* 0x0000000b1500720c */ /* 0x040fe20003f24070 */
[C---:B------:R-:W-:Y:S01]  /*8070*/  IMAD R2, R21.reuse, R9, R2 ;  /* 0x0000000915027224 */ /* 0x040fe200078e0202 */
[----:B------:R-:W-:Y:S01]  /*8080*/  ISETP.GT.U32.AND P4, PT, R21, R7, PT ;  /* 0x000000071500720c */ /* 0x000fe20003f84070 */
[----:B------:R-:W-:Y:S01]  /*8090*/  IMAD.HI.U32 R22, R23, R17, RZ ;  /* 0x0000001117167227 */ /* 0x000fe200078e00ff */
[----:B------:R0:W-:Y:S01]  /*80a0*/  STL [R1+0x1e4], R0 ;  /* 0x0001e40001007387 */ /* 0x0001e20000100800 */
[----:B------:R-:W-:-:S02]  /*80b0*/  IABS R9, R6 ;  /* 0x0000000600097213 */ /* 0x000fc40000000000 */
[----:B------:R-:W-:Y:S02]  /*80c0*/  @!P6 IMAD.IADD R8, R8, 0x1, -R21 ;  /* 0x000000010808e824 */ /* 0x000fe400078e0a15 */
[----:B------:R-:W-:Y:S02]  /*80d0*/  IMAD.MOV R22, RZ, RZ, -R22 ;  /* 0x000000ffff167224 */ /* 0x000fe400078e0a16 */
[----:B------:R-:W-:-:S04]  /*80e0*/  IMAD.HI.U32 R13, R23, R9, RZ ;  /* 0x00000009170d7227 */ /* 0x000fc800078e00ff */
[----:B0-----:R-:W-:Y:S02]  /*80f0*/  IMAD.MOV.U32 R0, RZ, RZ, R4 ;  /* 0x000000ffff007224 */ /* 0x001fe400078e0004 */
[----:B------:R-:W-:-:S04]  /*8100*/  IMAD.HI.U32 R4, R23, R10, RZ ;  /* 0x0000000a17047227 */ /* 0x000fc800078e00ff */
[----:B------:R-:W-:Y:S02]  /*8110*/  IMAD.MOV R4, RZ, RZ, -R4 ;  /* 0x000000ffff047224 */ /* 0x000fe400078e0a04 */
[--C-:B------:R-:W-:Y:S01]  /*8120*/  @!P1 IMAD.IADD R11, R11, 0x1, -R21.reuse ;  /* 0x000000010b0b9824 */ /* 0x100fe200078e0a15 */
[C---:B------:R-:W-:Y:S01]  /*8130*/  ISETP.GT.U32.AND P1, PT, R21.reuse, R2, PT ;  /* 0x000000021500720c */ /* 0x040fe20003f24070 */
[----:B------:R-:W-:Y:S01]  /*8140*/  IMAD R10, R21, R4, R10 ;  /* 0x00000004150a7224 */ /* 0x000fe200078e020a */
[----:B------:R-:W-:Y:S01]  /*8150*/  LOP3.LUT R4, R19, 0xf2, RZ, 0xfc, !PT ;  /* 0x000000f213047812 */ /* 0x000fe200078efcff */
[----:B------:R-:W-:Y:S01]  /*8160*/  @!P0 IMAD.MOV R0, RZ, RZ, -R0 ;  /* 0x000000ffff008224 */ /* 0x000fe200078e0a00 */
[----:B------:R-:W-:Y:S01]  /*8170*/  ISETP.GE.AND P0, PT, R5, RZ, PT ;  /* 0x000000ff0500720c */ /* 0x000fe20003f06270 */
[----:B------:R-:W-:Y:S01]  /*8180*/  @!P4 IMAD.IADD R7, R7, 0x1, -R21 ;  /* 0x000000010707c824 */ /* 0x000fe200078e0a15 */
[----:B------:R-:W-:Y:S01]  /*8190*/  ISETP.GT.U32.AND P6, PT, R21, R10, PT ;  /* 0x0000000a1500720c */ /* 0x000fe20003fc4070 */
[----:B------:R-:W-:Y:S01]  /*81a0*/  IMAD.MOV R13, RZ, RZ, -R13 ;  /* 0x000000ffff0d7224 */ /* 0x000fe200078e0a0d */
[----:B------:R-:W-:Y:S01]  /*81b0*/  ISETP.GE.AND P4, PT, R3, RZ, PT ;  /* 0x000000ff0300720c */ /* 0x000fe20003f86270 */
[----:B------:R0:W-:Y:S01]  /*81c0*/  STL [R1+0x1ec], R0 ;  /* 0x0001ec0001007387 */ /* 0x0001e20000100800 */
[----:B------:R-:W-:Y:S01]  /*81d0*/  LOP3.LUT R3, R19, 0xf4, RZ, 0xfc, !PT ;  /* 0x000000f413037812 */ /* 0x000fe200078efcff */
[C---:B------:R-:W-:Y:S01]  /*81e0*/  IMAD R9, R21.reuse, R13, R9 ;  /* 0x0000000d15097224 */ /* 0x040fe200078e0209 */
[----:B------:R-:W-:Y:S01]  /*81f0*/  IABS R12, R4 ;  /* 0x00000004000c7213 */ /* 0x000fe20000000000 */
[----:B------:R-:W-:Y:S01]  /*8200*/  @!P1 IMAD.IADD R2, R2, 0x1, -R21 ;  /* 0x0000000102029824 */ /* 0x000fe200078e0a15 */
[----:B------:R-:W-:Y:S01]  /*8210*/  IABS R5, R3 ;  /* 0x0000000300057213 */ /* 0x000fe20000000000 */
[----:B------:R-:W-:-:S03]  /*8220*/  IMAD R17, R21, R22, R17 ;  /* 0x0000001615117224 */ /* 0x000fc600078e0211 */
[C---:B------:R-:W-:Y:S01]  /*8230*/  ISETP.GT.U32.AND P1, PT, R21.reuse, R2, PT ;  /* 0x000000021500720c */ /* 0x040fe20003f24070 */
[----:B0-----:R-:W-:Y:S02]  /*8240*/  IMAD.MOV.U32 R0, RZ, RZ, R11 ;  /* 0x000000ffff007224 */ /* 0x001fe400078e000b */
[----:B------:R-:W-:Y:S02]  /*8250*/  @!P6 IMAD.IADD R10, R10, 0x1, -R21 ;  /* 0x000000010a0ae824 */ /* 0x000fe400078e0a15 */
[----:B------:R-:W-:Y:S01]  /*8260*/  @!P3 IMAD.MOV R0, RZ, RZ, -R0 ;  /* 0x000000ffff00b224 */ /* 0x000fe200078e0a00 */
[----:B------:R-:W-:Y:S01]  /*8270*/  ISETP.GE.AND P3, PT, R6, RZ, PT ;  /* 0x000000ff0600720c */ /* 0x000fe20003f66270 */
[----:B------:R-:W-:Y:S01]  /*8280*/  IMAD.MOV.U32 R11, RZ, RZ, R7 ;  /* 0x000000ffff0b7224 */ /* 0x000fe200078e0007 */
[----:B------:R-:W-:Y:S01]  /*8290*/  ISETP.GT.U32.AND P6, PT, R21, R10, PT ;  /* 0x0000000a1500720c */ /* 0x000fe20003fc4070 */
[----:B------:R-:W-:Y:S01]  /*82a0*/  IMAD.HI.U32 R6, R23, R5, RZ ;  /* 0x0000000517067227 */ /* 0x000fe200078e00ff */
[----:B------:R0:W-:Y:S03]  /*82b0*/  STL [R1+0x1e8], R0 ;  /* 0x0001e80001007387 */ /* 0x0001e60000100800 */
[----:B------:R-:W-:Y:S01]  /*82c0*/  @!P5 IMAD.MOV R11, RZ, RZ, -R11 ;  /* 0x000000ffff0bd224 */ /* 0x000fe200078e0a0b */
[----:B------:R-:W-:Y:S01]  /*82d0*/  ISETP.GT.U32.AND P5, PT, R21, R9, PT ;  /* 0x000000091500720c */ /* 0x000fe20003fa4070 */
[----:B------:R-:W-:-:S02]  /*82e0*/  IMAD.MOV R6, RZ, RZ, -R6 ;  /* 0x000000ffff067224 */ /* 0x000fc400078e0a06 */
[----:B------:R-:W-:Y:S01]  /*82f0*/  IMAD.HI.U32 R7, R23, R12, RZ ;  /* 0x0000000c17077227 */ /* 0x000fe200078e00ff */
[----:B------:R1:W-:Y:S03]  /*8300*/  STL [R1+0x1bc], R11 ;  /* 0x0001bc0b01007387 */ /* 0x0003e60000100800 */
[C---:B------:R-:W-:Y:S02]  /*8310*/  IMAD R5, R21.reuse, R6, R5 ;  /* 0x0000000615057224 */ /* 0x040fe400078e0205 */
[----:B------:R-:W-:Y:S02]  /*8320*/  @!P6 IMAD.IADD R10, R10, 0x1, -R21 ;  /* 0x000000010a0ae824 */ /* 0x000fe400078e0a15 */
[----:B------:R-:W-:Y:S01]  /*8330*/  IMAD.MOV R7, RZ, RZ, -R7 ;  /* 0x000000ffff077224 */ /* 0x000fe200078e0a07 */
[----:B------:R-:W-:Y:S01]  /*8340*/  ISETP.GT.U32.AND P6, PT, R21, R5, PT ;  /* 0x000000051500720c */ /* 0x000fe20003fc4070 */
[--C-:B------:R-:W-:Y:S01]  /*8350*/  @!P1 IMAD.IADD R2, R2, 0x1, -R21.reuse ;  /* 0x0000000102029824 */ /* 0x100fe200078e0a15 */
[----:B------:R-:W-:Y:S01]  /*8360*/  ISETP.GE.AND P1, PT, R4, RZ, PT ;  /* 0x000000ff0400720c */ /* 0x000fe20003f26270 */
[----:B------:R-:W-:-:S02]  /*8370*/  @!P5 IMAD.IADD R9, R9, 0x1, -R21 ;  /* 0x000000010909d824 */ /* 0x000fc400078e0a15 */
[----:B0-----:R-:W-:Y:S01]  /*8380*/  IMAD.MOV.U32 R0, RZ, RZ, R8 ;  /* 0x000000ffff007224 */ /* 0x001fe200078e0008 */
[----:B------:R-:W-:Y:S01]  /*8390*/  LOP3.LUT R8, R19, 0xf0, RZ, 0xfc, !PT ;  /* 0x000000f013087812 */ /* 0x000fe200078efcff */
[C---:B------:R-:W-:Y:S01]  /*83a0*/  IMAD R12, R21.reuse, R7, R12 ;  /* 0x00000007150c7224 */ /* 0x040fe200078e020c */
[----:B------:R-:W-:Y:S01]  /*83b0*/  ISETP.GT.U32.AND P5, PT, R21, R9, PT ;  /* 0x000000091500720c */ /* 0x000fe20003fa4070 */
[----:B-1----:R-:W-:Y:S01]  /*83c0*/  IMAD.MOV.U32 R11, RZ, RZ, R2 ;  /* 0x000000ffff0b7224 */ /* 0x002fe200078e0002 */
[----:B------:R-:W-:Y:S01]  /*83d0*/  LOP3.LUT R7, R19, 0xee, RZ, 0xfc, !PT ;  /* 0x000000ee13077812 */ /* 0x000fe200078efcff */
[----:B------:R-:W-:Y:S01]  /*83e0*/  @!P2 IMAD.MOV R0, RZ, RZ, -R0 ;  /* 0x000000ffff00a224 */ /* 0x000fe200078e0a00 */
[----:B------:R-:W-:Y:S01]  /*83f0*/  IABS R4, R8 ;  /* 0x0000000800047213 */ /* 0x000fe20000000000 */
[----:B------:R-:W-:Y:S01]  /*8400*/  @!P0 IMAD.MOV R11, RZ, RZ, -R11 ;  /* 0x000000ffff0b8224 */ /* 0x000fe200078e0a0b */
[----:B------:R-:W-:Y:S01]  /*8410*/  ISETP.GT.U32.AND P0, PT, R21, R12, PT ;  /* 0x0000000c1500720c */ /* 0x000fe20003f04070 */
[----:B------:R-:W-:Y:S01]  /*8420*/  @!P6 IMAD.IADD R5, R5, 0x1, -R21 ;  /* 0x000000010505e824 */ /* 0x000fe200078e0a15 */
[----:B------:R0:W-:Y:S01]  /*8430*/  STL [R1+0x1c0], R0 ;  /* 0x0001c00001007387 */ /* 0x0001e20000100800 */
[----:B------:R-:W-:-:S02]  /*8440*/  IABS R6, R7 ;  /* 0x0000000700067213 */ /* 0x000fc40000000000 */
[----:B------:R-:W-:Y:S01]  /*8450*/  ISETP.GE.AND P2, PT, R3, RZ, PT ;  /* 0x000000ff0300720c */ /* 0x000fe20003f46270 */
[----:B------:R-:W-:Y:S01]  /*8460*/  STL [R1+0x1d8], R11 ;  /* 0x0001d80b01007387 */ /* 0x000fe20000100800 */
[----:B------:R-:W-:Y:S01]  /*8470*/  ISETP.GT.U32.AND P6, PT, R21, R5, PT ;  /* 0x000000051500720c */ /* 0x000fe20003fc4070 */
[----:B------:R-:W-:Y:S01]  /*8480*/  @!P5 IMAD.IADD R9, R9, 0x1, -R21 ;  /* 0x000000010909d824 */ /* 0x000fe200078e0a15 */
[----:B------:R-:W-:Y:S01]  /*8490*/  ISETP.GE.AND P5, PT, R7, RZ, PT ;  /* 0x000000ff0700720c */ /* 0x000fe20003fa6270 */
[----:B------:R-:W-:Y:S01]  /*84a0*/  IMAD.HI.U32 R7, R23, R6, RZ ;  /* 0x0000000617077227 */ /* 0x000fe200078e00ff */
[----:B------:R-:W-:-:S03]  /*84b0*/  LOP3.LUT R3, R19, 0xec, RZ, 0xfc, !PT ;  /* 0x000000ec13037812 */ /* 0x000fc600078efcff */
[----:B0-----:R-:W-:Y:S01]  /*84c0*/  IMAD.MOV.U32 R0, RZ, RZ, R10 ;  /* 0x000000ffff007224 */ /* 0x001fe200078e000a */
[----:B------:R-:W-:Y:S01]  /*84d0*/  IABS R2, R3 ;  /* 0x0000000300027213 */ /* 0x000fe20000000000 */
        /* <DEDUP_REMOVED lines=9> */
[----:B------:R-:W-:Y:S02]  /*8570*/  IMAD R4, R21, R10, R4 ;  /* 0x0000000a15047224 */ /* 0x000fe400078e0204 */
[----:B------:R-:W-:-:S03]  /*8580*/  IMAD.HI.U32 R8, R23, R2, RZ ;  /* 0x0000000217087227 */ /* 0x000fc600078e00ff */
[----:B------:R-:W-:Y:S01]  /*8590*/  ISETP.GT.U32.AND P6, PT, R21, R4, PT ;  /* 0x000000041500720c */ /* 0x000fe20003fc4070 */
[----:B0-----:R-:W-:Y:S02]  /*85a0*/  IMAD.MOV.U32 R0, RZ, RZ, R9 ;  /* 0x000000ffff007224 */ /* 0x001fe400078e0009 */
[----:B------:R-:W-:Y:S02]  /*85b0*/  IMAD.MOV R8, RZ, RZ, -R8 ;  /* 0x000000ffff087224 */ /* 0x000fe400078e0a08 */
[----:B------:R-:W-:Y:S01]  /*85c0*/  @!P3 IMAD.MOV R0, RZ, RZ, -R0 ;  /* 0x000000ffff00b224 */ /* 0x000fe200078e0a00 */
[----:B------:R-:W-:Y:S01]  /*85d0*/  ISETP.GE.AND P3, PT, R3, RZ, PT ;  /* 0x000000ff0300720c */ /* 0x000fe20003f66270 */
[----:B------:R-:W-:Y:S01]  /*85e0*/  IMAD R3, R21, R7, R6 ;  /* 0x0000000715037224 */ /* 0x000fe200078e0206 */
[----:B------:R-:W-:Y:S01]  /*85f0*/  LOP3.LUT R7, R19, 0xe4, RZ, 0xfc, !PT ;  /* 0x000000e413077812 */ /* 0x000fe200078efcff */
[--C-:B------:R-:W-:Y:S01]  /*8600*/  @!P0 IMAD.IADD R12, R12, 0x1, -R21.reuse ;  /* 0x000000010c0c8824 */ /* 0x100fe200078e0a15 */
[----:B------:R0:W-:Y:S01]  /*8610*/  STL [R1+0x1c8], R0 ;  /* 0x0001c80001007387 */ /* 0x0001e20000100800 */
[----:B------:R-:W-:Y:S01]  /*8620*/  IMAD R2, R21, R8, R2 ;  /* 0x0000000815027224 */ /* 0x000fe200078e0202 */
[----:B------:R-:W-:Y:S01]  /*8630*/  LOP3.LUT R8, R19, 0xea, RZ, 0xfc, !PT ;  /* 0x000000ea13087812 */ /* 0x000fe200078efcff */
[----:B------:R-:W-:Y:S01]  /*8640*/  @!P6 IMAD.IADD R4, R4, 0x1, -R21 ;  /* 0x000000010404e824 */ /* 0x000fe200078e0a15 */
[----:B------:R-:W-:-:S02]  /*8650*/  IABS R11, R7 ;  /* 0x00000007000b7213 */ /* 0x000fc40000000000 */
[----:B------:R-:W-:Y:S02]  /*8660*/  ISETP.GE.AND P0, PT, R8, RZ, PT ;  /* 0x000000ff0800720c */ /* 0x000fe40003f06270 */
[----:B------:R-:W-:Y:S01]  /*8670*/  ISETP.GT.U32.AND P6, PT, R21, R4, PT ;  /* 0x000000041500720c */ /* 0x000fe20003fc4070 */
[----:B0-----:R-:W-:Y:S01]  /*8680*/  IMAD.MOV.U32 R0, RZ, RZ, R5 ;  /* 0x000000ffff007224 */ /* 0x001fe200078e0005 */
[----:B------:R-:W-:Y:S02]  /*8690*/  IABS R8, R8 ;  /* 0x0000000800087213 */ /* 0x000fe40000000000 */
[----:B------:R-:W-:Y:S01]  /*86a0*/  LOP3.LUT R5, R19, 0xe8, RZ, 0xfc, !PT ;  /* 0x000000e813057812 */ /* 0x000fe200078efcff */
[----:B------:R-:W-:Y:S01]  /*86b0*/  @!P2 IMAD.MOV R0, RZ, RZ, -R0 ;  /* 0x000000ffff00a224 */ /* 0x000fe200078e0a00 */
[----:B------:R-:W-:Y:S02]  /*86c0*/  ISETP.GT.U32.AND P2, PT, R21, R3, PT ;  /* 0x000000031500720c */ /* 0x000fe40003f44070 */
[----:B------:R-:W-:-:S02]  /*86d0*/  IABS R9, R5 ;  /* 0x0000000500097213 */ /* 0x000fc40000000000 */
[----:B------:R0:W-:Y:S01]  /*86e0*/  STL [R1+0x1cc], R0 ;  /* 0x0001cc0001007387 */ /* 0x0001e20000100800 */
[----:B------:R-:W-:Y:S02]  /*86f0*/  LOP3.LUT R6, R19, 0xe6, RZ, 0xfc, !PT ;  /* 0x000000e613067812 */ /* 0x000fe400078efcff */
[----:B------:R-:W-:Y:S01]  /*8700*/  @!P6 IMAD.IADD R4, R4, 0x1, -R21 ;  /* 0x000000010404e824 */ /* 0x000fe200078e0a15 */
[----:B------:R-:W-:Y:S01]  /*8710*/  ISETP.GE.AND P6, PT, R5, RZ, PT ;  /* 0x000000ff0500720c */ /* 0x000fe20003fc6270 */
[----:B------:R-:W-:Y:S01]  /*8720*/  IMAD.HI.U32 R5, R23, R11, RZ ;  /* 0x0000000b17057227 */ /* 0x000fe200078e00ff */
[----:B------:R-:W-:-:S03]  /*8730*/  IABS R10, R6 ;  /* 0x00000006000a7213 */ /* 0x000fc60000000000 */
[----:B------:R-:W-:Y:S02]  /*8740*/  IMAD.MOV.U32 R15, RZ, RZ, R4 ;  /* 0x000000ffff0f7224 */ /* 0x000fe400078e0004 */
[----:B0-----:R-:W-:Y:S02]  /*8750*/  IMAD.MOV.U32 R0, RZ, RZ, R12 ;  /* 0x000000ffff007224 */ /* 0x001fe400078e000c */
[----:B------:R-:W-:Y:S02]  /*8760*/  @!P2 IMAD.IADD R3, R3, 0x1, -R21 ;  /* 0x000000010303a824 */ /* 0x000fe400078e0a15 */
[----:B------:R-:W-:Y:S01]  /*8770*/  @!P1 IMAD.MOV R0, RZ, RZ, -R0 ;  /* 0x000000ffff009224 */ /* 0x000fe200078e0a00 */
[----:B------:R-:W-:Y:S01]  /*8780*/  ISETP.GT.U32.AND P1, PT, R21, R2, PT ;  /* 0x000000021500720c */ /* 0x000fe20003f24070 */
[----:B------:R-:W-:Y:S01]  /*8790*/  IMAD.HI.U32 R12, R23, R8, RZ ;  /* 0x00000008170c7227 */ /* 0x000fe200078e00ff */
[----:B------:R-:W-:Y:S02]  /*87a0*/  ISETP.GT.U32.AND P2, PT, R21, R3, PT ;  /* 0x000000031500720c */ /* 0x000fe40003f44070 */
[----:B------:R0:W-:Y:S01]  /*87b0*/  STL [R1+0x1c4], R0 ;  /* 0x0001c40001007387 */ /* 0x0001e20000100800 */
[----:B------:R-:W-:-:S02]  /*87c0*/  IMAD.MOV R12, RZ, RZ, -R12 ;  /* 0x000000ffff0c7224 */ /* 0x000fc400078e0a0c */
[----:B------:R-:W-:Y:S02]  /*87d0*/  @!P4 IMAD.MOV R15, RZ, RZ, -R15 ;  /* 0x000000ffff0fc224 */ /* 0x000fe400078e0a0f */
[----:B------:R-:W-:Y:S02]  /*87e0*/  IMAD R8, R21, R12, R8 ;  /* 0x0000000c15087224 */ /* 0x000fe400078e0208 */
[----:B------:R-:W-:Y:S01]  /*87f0*/  IMAD.MOV R4, RZ, RZ, -R5 ;  /* 0x000000ffff047224 */ /* 0x000fe200078e0a05 */
[----:B------:R-:W-:Y:S01]  /*8800*/  STL [R1+0x1b4], R15 ;  /* 0x0001b40f01007387 */ /* 0x000fe20000100800 */
[--C-:B------:R-:W-:Y:S01]  /*8810*/  @!P1 IMAD.IADD R2, R2, 0x1, -R21.reuse ;  /* 0x0000000102029824 */ /* 0x100fe200078e0a15 */
[----:B------:R-:W-:Y:S01]  /*8820*/  LOP3.LUT R5, R19, 0xde, RZ, 0xfc, !PT ;  /* 0x000000de13057812 */ /* 0x000fe200078efcff */
[----:B------:R-:W-:Y:S01]  /*8830*/  @!P2 IMAD.IADD R3, R3, 0x1, -R21 ;  /* 0x000000010303a824 */ /* 0x000fe200078e0a15 */
[----:B------:R-:W-:Y:S01]  /*8840*/  ISETP.GT.U32.AND P2, PT, R21, R8, PT ;  /* 0x000000081500720c */ /* 0x000fe20003f44070 */
[----:B------:R-:W-:Y:S01]  /*8850*/  IMAD.HI.U32 R13, R23, R9, RZ ;  /* 0x00000009170d7227 */ /* 0x000fe200078e00ff */
[----:B------:R-:W-:-:S03]  /*8860*/  ISETP.GT.U32.AND P1, PT, R21, R2, PT ;  /* 0x000000021500720c */ /* 0x000fc60003f24070 */
[----:B0-----:R-:W-:Y:S01]  /*8870*/  IMAD.MOV.U32 R0, RZ, RZ, R3 ;  /* 0x000000ffff007224 */ /* 0x001fe200078e0003 */
[----:B------:R-:W-:Y:S01]  /*8880*/  LOP3.LUT R3, R19, 0xe2, RZ, 0xfc, !PT ;  /* 0x000000e213037812 */ /* 0x000fe200078efcff */
[----:B------:R-:W-:Y:S01]  /*8890*/  IMAD R11, R21, R4, R11 ;  /* 0x00000004150b7224 */ /* 0x000fe200078e020b */
[----:B------:R-:W-:Y:S01]  /*88a0*/  LOP3.LUT R4, R19, 0xe0, RZ, 0xfc, !PT ;  /* 0x000000e013047812 */ /* 0x000fe200078efcff */
[----:B------:R-:W-:Y:S01]  /*88b0*/  @!P5 IMAD.MOV R0, RZ, RZ, -R0 ;  /* 0x000000ffff00d224 */ /* 0x000fe200078e0a00 */
[----:B------:R-:W-:Y:S01]  /*88c0*/  ISETP.GE.AND P5, PT, R6, RZ, PT ;  /* 0x000000ff0600720c */ /* 0x000fe20003fa6270 */
[----:B------:R-:W-:Y:S02]  /*88d0*/  IMAD.MOV R13, RZ, RZ, -R13 ;  /* 0x000000ffff0d7224 */ /* 0x000fe400078e0a0d */
[----:B------:R-:W-:Y:S01]  /*88e0*/  IMAD.HI.U32 R14, R23, R10, RZ ;  /* 0x0000000a170e7227 */ /* 0x000fe200078e00ff */
[----:B------:R0:W-:Y:S03]  /*88f0*/  STL [R1+0x1a8], R0 ;  /* 0x0001a80001007387 */ /* 0x0001e60000100800 */
[----:B------:R-:W-:-:S02]  /*8900*/  @!P1 IMAD.IADD R2, R2, 0x1, -R21 ;  /* 0x0000000102029824 */ /* 0x000fc400078e0a15 */
[C---:B------:R-:W-:Y:S01]  /*8910*/  IMAD R13, R21.reuse, R13, R9 ;  /* 0x0000000d150d7224 */ /* 0x040fe200078e0209 */
[----:B------:R-:W-:Y:S01]  /*8920*/  IABS R9, R3 ;  /* 0x0000000300097213 */ /* 0x000fe20000000000 */
        /* <DEDUP_REMOVED lines=10> */
[----:B------:R-:W-:-:S02]  /*89d0*/  ISETP.GT.U32.AND P1, PT, R21, R10, PT ;  /* 0x0000000a1500720c */ /* 0x000fc40003f24070 */
[----:B------:R-:W-:Y:S01]  /*89e0*/  IABS R14, R5 ;  /* 0x00000005000e7213 */ /* 0x000fe20000000000 */
[----:B------:R-:W-:Y:S01]  /*89f0*/  IMAD.MOV R6, RZ, RZ, -R6 ;  /* 0x000000ffff067224 */ /* 0x000fe200078e0a06 */
[----:B------:R0:W-:Y:S01]  /*8a00*/  STL [R1+0x1a4], R0 ;  /* 0x0001a40001007387 */ /* 0x0001e20000100800 */
[----:B------:R-:W-:Y:S02]  /*8a10*/  @!P4 IMAD.IADD R13, R13, 0x1, -R21 ;  /* 0x000000010d0dc824 */ /* 0x000fe400078e0a15 */
[----:B------:R-:W-:Y:S02]  /*8a20*/  IMAD R9, R21, R6, R9 ;  /* 0x0000000615097224 */ /* 0x000fe400078e0209 */
[----:B------:R-:W-:Y:S01]  /*8a30*/  IMAD.HI.U32 R6, R23, R2, RZ ;  /* 0x0000000217067227 */ /* 0x000fe200078e00ff */
[----:B------:R-:W-:-:S03]  /*8a40*/  ISETP.GT.U32.AND P4, PT, R21, R13, PT ;  /* 0x0000000d1500720c */ /* 0x000fc60003f84070 */
[--C-:B------:R-:W-:Y:S02]  /*8a50*/  @!P3 IMAD.IADD R11, R11, 0x1, -R21.reuse ;  /* 0x000000010b0bb824 */ /* 0x100fe400078e0a15 */
[--C-:B------:R-:W-:Y:S01]  /*8a60*/  @!P2 IMAD.IADD R8, R8, 0x1, -R21.reuse ;  /* 0x000000010808a824 */ /* 0x100fe200078e0a15 */
[----:B------:R-:W-:Y:S01]  /*8a70*/  ISETP.GE.AND P2, PT, R7, RZ, PT ;  /* 0x000000ff0700720c */ /* 0x000fe20003f46270 */
[----:B------:R-:W-:Y:S01]  /*8a80*/  IMAD.MOV R6, RZ, RZ, -R6 ;  /* 0x000000ffff067224 */ /* 0x000fe200078e0a06 */
[C---:B------:R-:W-:Y:S01]  /*8a90*/  ISETP.GT.U32.AND P3, PT, R21.reuse, R11, PT ;  /* 0x0000000b1500720c */ /* 0x040fe20003f64070 */
[--C-:B------:R-:W-:Y:S02]  /*8aa0*/  @!P1 IMAD.IADD R10, R10, 0x1, -R21.reuse ;  /* 0x000000010a0a9824 */ /* 0x100fe400078e0a15 */
[----:B------:R-:W-:Y:S02]  /*8ab0*/  IMAD.MOV.U32 R12, RZ, RZ, R8 ;  /* 0x000000ffff0c7224 */ /* 0x000fe400078e0008 */
[C---:B------:R-:W-:Y:S01]  /*8ac0*/  IMAD R8, R21.reuse, R6, R2 ;  /* 0x0000000615087224 */ /* 0x040fe200078e0202 */
[----:B------:R-:W-:Y:S01]  /*8ad0*/  ISETP.GT.U32.AND P1, PT, R21, R10, PT ;  /* 0x0000000a1500720c */ /* 0x000fe20003f24070 */
[----:B------:R-:W-:Y:S01]  /*8ae0*/  @!P4 IMAD.IADD R13, R13, 0x1, -R21 ;  /* 0x000000010d0dc824 */ /* 0x000fe200078e0a15 */
[----:B------:R-:W-:Y:S01]  /*8af0*/  ISETP.GT.U32.AND P4, PT, R21, R9, PT ;  /* 0x000000091500720c */ /* 0x000fe20003f84070 */
[----:B------:R-:W-:Y:S01]  /*8b00*/  IMAD.HI.U32 R7, R23, R14, RZ ;  /* 0x0000000e17077227 */ /* 0x000fe200078e00ff */
[----:B------:R-:W-:-:S02]  /*8b10*/  LOP3.LUT R2, R19, 0xdc, RZ, 0xfc, !PT ;  /* 0x000000dc13027812 */ /* 0x000fc400078efcff */
[----:B------:R-:W-:Y:S01]  /*8b20*/  LOP3.LUT R6, R19, 0xd6, RZ, 0xfc, !PT ;  /* 0x000000d613067812 */ /* 0x000fe200078efcff */
[----:B------:R-:W-:Y:S01]  /*8b30*/  @!P3 IMAD.IADD R11, R11, 0x1, -R21 ;  /* 0x000000010b0bb824 */ /* 0x000fe200078e0a15 */
[----:B------:R-:W-:Y:S01]  /*8b40*/  ISETP.GT.U32.AND P3, PT, R21, R8, PT ;  /* 0x000000081500720c */ /* 0x000fe20003f64070 */
[----:B------:R-:W-:Y:S01]  /*8b50*/  @!P0 IMAD.MOV R12, RZ, RZ, -R12 ;  /* 0x000000ffff0c8224 */ /* 0x000fe200078e0a0c */
[----:B------:R-:W-:Y:S01]  /*8b60*/  ISETP.GE.AND P0, PT, R3, RZ, PT ;  /* 0x000000ff0300720c */ /* 0x000fe20003f06270 */
[----:B------:R-:W-:Y:S01]  /*8b70*/  IMAD.MOV R7, RZ, RZ, -R7 ;  /* 0x000000ffff077224 */ /* 0x000fe200078e0a07 */
[----:B------:R-:W-:Y:S01]  /*8b80*/  LOP3.LUT R3, R19, 0xda, RZ, 0xfc, !PT ;  /* 0x000000da13037812 */ /* 0x000fe200078efcff */
[----:B------:R-:W-:Y:S01]  /*8b90*/  @!P1 IMAD.IADD R10, R10, 0x1, -R21 ;  /* 0x000000010a0a9824 */ /* 0x000fe200078e0a15 */
[----:B------:R-:W-:Y:S01]  /*8ba0*/  ISETP.GE.AND P1, PT, R5, RZ, PT ;  /* 0x000000ff0500720c */ /* 0x000fe20003f26270 */
[----:B0-----:R-:W-:Y:S01]  /*8bb0*/  IMAD.MOV.U32 R0, RZ, RZ, R13 ;  /* 0x000000ffff007224 */ /* 0x001fe200078e000d */
[----:B------:R-:W-:Y:S01]  /*8bc0*/  IABS R5, R2 ;  /* 0x0000000200057213 */ /* 0x000fe20000000000 */
[----:B------:R0:W-:Y:S01]  /*8bd0*/  STL [R1+0x1a0], R12 ;  /* 0x0001a00c01007387 */ /* 0x0001e20000100800 */
[----:B------:R-:W-:Y:S01]  /*8be0*/  IMAD R14, R21, R7, R14 ;  /* 0x00000007150e7224 */ /* 0x000fe200078e020e */
[----:B------:R-:W-:Y:S01]  /*8bf0*/  LOP3.LUT R13, R19, 0xd4, RZ, 0xfc, !PT ;  /* 0x000000d4130d7812 */ /* 0x000fe200078efcff */
[----:B------:R-:W-:-:S02]  /*8c00*/  @!P4 IMAD.IADD R9, R9, 0x1, -R21 ;  /* 0x000000010909c824 */ /* 0x000fc400078e0a15 */
[----:B------:R-:W-:Y:S02]  /*8c10*/  @!P3 IMAD.IADD R8, R8, 0x1, -R21 ;  /* 0x000000010808b824 */ /* 0x000fe400078e0a15 */
[----:B------:R-:W-:Y:S01]  /*8c20*/  IMAD.HI.U32 R7, R23, R5, RZ ;  /* 0x0000000517077227 */ /* 0x000fe200078e00ff */
[C---:B------:R-:W-:Y:S02]  /*8c30*/  ISETP.GT.U32.AND P4, PT, R21.reuse, R9, PT ;  /* 0x000000091500720c */ /* 0x040fe40003f84070 */
[----:B------:R-:W-:Y:S01]  /*8c40*/  ISETP.GT.U32.AND P3, PT, R21, R8, PT ;  /* 0x000000081500720c */ /* 0x000fe20003f64070 */
[----:B0-----:R-:W-:Y:S01]  /*8c50*/  IMAD.MOV.U32 R12, RZ, RZ, R10 ;  /* 0x000000ffff0c7224 */ /* 0x001fe200078e000a */
[----:B------:R-:W-:Y:S01]  /*8c60*/  IABS R10, R6 ;  /* 0x00000006000a7213 */ /* 0x000fe20000000000 */
[----:B------:R-:W-:Y:S01]  /*8c70*/  @!P6 IMAD.MOV R0, RZ, RZ, -R0 ;  /* 0x000000ffff00e224 */ /* 0x000fe200078e0a00 */
[----:B------:R-:W-:Y:S01]  /*8c80*/  ISETP.GE.AND P6, PT, R4, RZ, PT ;  /* 0x000000ff0400720c */ /* 0x000fe20003fc6270 */
[----:B------:R-:W-:Y:S01]  /*8c90*/  @!P5 IMAD.MOV R12, RZ, RZ, -R12 ;  /* 0x000000ffff0cd224 */ /* 0x000fe200078e0a0c */
[----:B------:R-:W-:Y:S01]  /*8ca0*/  ISETP.GE.AND P5, PT, R2, RZ, PT ;  /* 0x000000ff0200720c */ /* 0x000fe20003fa6270 */
[----:B------:R-:W-:Y:S01]  /*8cb0*/  IMAD.MOV R7, RZ, RZ, -R7 ;  /* 0x000000ffff077224 */ /* 0x000fe200078e0a07 */
[----:B------:R0:W-:Y:S01]  /*8cc0*/  STL [R1+0x184], R0 ;  /* 0x0001840001007387 */ /* 0x0001e20000100800 */
[----:B------:R-:W-:-:S02]  /*8cd0*/  LOP3.LUT R2, R19, 0xd8, RZ, 0xfc, !PT ;  /* 0x000000d813027812 */ /* 0x000fc400078efcff */
[----:B------:R-:W-:Y:S01]  /*8ce0*/  IMAD R5, R21, R7, R5 ;  /* 0x0000000715057224 */ /* 0x000fe200078e0205 */
[----:B------:R1:W-:Y:S01]  /*8cf0*/  STL [R1+0x198], R12 ;  /* 0x0001980c01007387 */ /* 0x0003e20000100800 */
[--C-:B------:R-:W-:Y:S01]  /*8d00*/  @!P3 IMAD.IADD R8, R8, 0x1, -R21.reuse ;  /* 0x000000010808b824 */ /* 0x100fe200078e0a15 */
[----:B------:R-:W-:Y:S01]  /*8d10*/  IABS R4, R2 ;  /* 0x0000000200047213 */ /* 0x000fe20000000000 */
[----:B------:R-:W-:Y:S01]  /*8d20*/  @!P4 IMAD.IADD R9, R9, 0x1, -R21 ;  /* 0x000000010909c824 */ /* 0x000fe200078e0a15 */
[C---:B------:R-:W-:Y:S01]  /*8d30*/  ISETP.GT.U32.AND P3, PT, R21.reuse, R5, PT ;  /* 0x000000051500720c */ /* 0x040fe20003f64070 */
[----:B0-----:R-:W-:Y:S01]  /*8d40*/  IMAD.MOV.U32 R0, RZ, RZ, R11 ;  /* 0x000000ffff007224 */ /* 0x001fe200078e000b */
[----:B------:R-:W-:Y:S01]  /*8d50*/  ISETP.GT.U32.AND P4, PT, R21, R14, PT ;  /* 0x0000000e1500720c */ /* 0x000fe20003f84070 */
[----:B------:R-:W-:Y:S01]  /*8d60*/  IMAD.MOV.U32 R11, RZ, RZ, R9 ;  /* 0x000000ffff0b7224 */ /* 0x000fe200078e0009 */
[----:B------:R-:W-:Y:S01]  /*8d70*/  LOP3.LUT R9, R19, 0xcc, RZ, 0xfc, !PT ;  /* 0x000000cc13097812 */ /* 0x000fe200078efcff */
[----:B------:R-:W-:Y:S01]  /*8d80*/  @!P2 IMAD.MOV R0, RZ, RZ, -R0 ;  /* 0x000000ffff00a224 */ /* 0x000fe200078e0a00 */
[----:B-1----:R-:W-:Y:S01]  /*8d90*/  IABS R12, R3 ;  /* 0x00000003000c7213 */ /* 0x002fe20000000000 */
[----:B------:R-:W-:Y:S01]  /*8da0*/  @!P0 IMAD.MOV R11, RZ, RZ, -R11 ;  /* 0x000000ffff0b8224 */ /* 0x000fe200078e0a0b */
[----:B------:R-:W-:Y:S01]  /*8db0*/  ISETP.GE.AND P2, PT, R3, RZ, PT ;  /* 0x000000ff0300720c */ /* 0x000fe20003f46270 */
[C---:B------:R-:W-:Y:S01]  /*8dc0*/  IMAD.HI.U32 R7, R23.reuse, R4, RZ ;  /* 0x0000000417077227 */ /* 0x040fe200078e00ff */
[----:B------:R0:W-:Y:S03]  /*8dd0*/  STL [R1+0x19c], R0 ;  /* 0x00019c0001007387 */ /* 0x0001e60000100800 */
[----:B------:R-:W-:Y:S01]  /*8de0*/  IMAD.HI.U32 R3, R23, R12, RZ ;  /* 0x0000000c17037227 */ /* 0x000fe200078e00ff */
[----:B------:R1:W-:Y:S03]  /*8df0*/  STL [R1+0x18c], R11 ;  /* 0x00018c0b01007387 */ /* 0x0003e60000100800 */
[----:B------:R-:W-:-:S02]  /*8e00*/  IMAD.MOV R3, RZ, RZ, -R3 ;  /* 0x000000ffff037224 */ /* 0x000fc400078e0a03 */
[----:B------:R-:W-:Y:S02]  /*8e10*/  @!P3 IMAD.IADD R5, R5, 0x1, -R21 ;  /* 0x000000010505b824 */ /* 0x000fe400078e0a15 */
[C---:B------:R-:W-:Y:S02]  /*8e20*/  IMAD R12, R21.reuse, R3, R12 ;  /* 0x00000003150c7224 */ /* 0x040fe400078e020c */
[----:B0-----:R-:W-:Y:S01]  /*8e30*/  IMAD.MOV.U32 R0, RZ, RZ, R8 ;  /* 0x000000ffff007224 */ /* 0x001fe200078e0008 */
[C---:B------:R-:W-:Y:S01]  /*8e40*/  ISETP.GT.U32.AND P3, PT, R21.reuse, R5, PT ;  /* 0x000000051500720c */ /* 0x040fe20003f64070 */
[----:B------:R-:W-:Y:S01]  /*8e50*/  IMAD.MOV R7, RZ, RZ, -R7 ;  /* 0x000000ffff077224 */ /* 0x000fe200078e0a07 */
[C---:B------:R-:W-:Y:S01]  /*8e60*/  ISETP.GT.U32.AND P0, PT, R21.reuse, R12, PT ;  /* 0x0000000c1500720c */ /* 0x040fe20003f04070 */
[----:B------:R-:W-:Y:S01]  /*8e70*/  @!P6 IMAD.MOV R0, RZ, RZ, -R0 ;  /* 0x000000ffff00e224 */ /* 0x000fe200078e0a00 */
[----:B------:R-:W-:Y:S01]  /*8e80*/  ISETP.GE.AND P6, PT, R2, RZ, PT ;  /* 0x000000ff0200720c */ /* 0x000fe20003fc6270 */
[--C-:B------:R-:W-:Y:S01]  /*8e90*/  @!P4 IMAD.IADD R14, R14, 0x1, -R21.reuse ;  /* 0x000000010e0ec824 */ /* 0x100fe200078e0a15 */
[----:B------:R-:W-:Y:S01]  /*8ea0*/  IABS R8, R9 ;  /* 0x0000000900087213 */ /* 0x000fe20000000000 */
[----:B------:R-:W-:Y:S01]  /*8eb0*/  IMAD R2, R21, R7, R4 ;  /* 0x0000000715027224 */ /* 0x000fe200078e0204 */
[----:B------:R-:W-:Y:S01]  /*8ec0*/  IABS R7, R13 ;  /* 0x0000000d00077213 */ /* 0x000fe20000000000 */
[----:B------:R-:W-:Y:S01]  /*8ed0*/  IMAD.HI.U32 R3, R23, R10, RZ ;  /* 0x0000000a17037227 */ /* 0x000fe200078e00ff */
[----:B------:R-:W-:Y:S01]  /*8ee0*/  ISETP.GT.U32.AND P4, PT, R21, R14, PT ;  /* 0x0000000e1500720c */ /* 0x000fe20003f84070 */
[----:B------:R0:W-:Y:S01]  /*8ef0*/  STL [R1+0x194], R0 ;  /* 0x0001940001007387 */ /* 0x0001e20000100800 */
[----:B------:R-:W-:Y:S01]  /*8f00*/  LOP3.LUT R4, R19, 0xce, RZ, 0xfc, !PT ;  /* 0x000000ce13047812 */ /* 0x000fe200078efcff */
[--C-:B------:R-:W-:Y:S01]  /*8f10*/  @!P3 IMAD.IADD R5, R5, 0x1, -R21.reuse ;  /* 0x000000010505b824 */ /* 0x100fe200078e0a15 */
[----:B------:R-:W-:Y:S01]  /*8f20*/  ISETP.GT.U32.AND P3, PT, R21, R2, PT ;  /* 0x000000021500720c */ /* 0x000fe20003f64070 */
[----:B------:R-:W-:-:S02]  /*8f30*/  @!P0 IMAD.IADD R12, R12, 0x1, -R21 ;  /* 0x000000010c0c8824 */ /* 0x000fc400078e0a15 */
[----:B------:R-:W-:Y:S02]  /*8f40*/  IMAD.MOV R3, RZ, RZ, -R3 ;  /* 0x000000ffff037224 */ /* 0x000fe400078e0a03 */
[----:B-1----:R-:W-:Y:S01]  /*8f50*/  IMAD.HI.U32 R11, R23, R7, RZ ;  /* 0x00000007170b7227 */ /* 0x002fe200078e00ff */
[----:B------:R-:W-:-:S03]  /*8f60*/  ISETP.GT.U32.AND P0, PT, R21, R12, PT ;  /* 0x0000000c1500720c */ /* 0x000fc60003f04070 */
[----:B------:R-:W-:Y:S01]  /*8f70*/  IMAD R10, R21, R3, R10 ;  /* 0x00000003150a7224 */ /* 0x000fe200078e020a */
[----:B------:R-:W-:Y:S01]  /*8f80*/  LOP3.LUT R3, R19, 0xd2, RZ, 0xfc, !PT ;  /* 0x000000d213037812 */ /* 0x000fe200078efcff */
[----:B------:R-:W-:Y:S02]  /*8f90*/  IMAD.MOV R11, RZ, RZ, -R11 ;  /* 0x000000ffff0b7224 */ /* 0x000fe400078e0a0b */
[----:B------:R-:W-:Y:S01]  /*8fa0*/  @!P4 IMAD.IADD R14, R14, 0x1, -R21 ;  /* 0x000000010e0ec824 */ /* 0x000fe200078e0a15 */
[----:B------:R-:W-:Y:S01]  /*8fb0*/  IABS R20, R3 ;  /* 0x0000000300147213 */ /* 0x000fe20000000000 */
[C---:B------:R-:W-:Y:S01]  /*8fc0*/  IMAD R7, R21.reuse, R11, R7 ;  /* 0x0000000b15077224 */ /* 0x040fe200078e0207 */
[----:B------:R-:W-:Y:S01]  /*8fd0*/  ISETP.GE.AND P4, PT, R6, RZ, PT ;  /* 0x000000ff0600720c */ /* 0x000fe20003f86270 */
[--C-:B------:R-:W-:Y:S01]  /*8fe0*/  @!P3 IMAD.IADD R2, R2, 0x1, -R21.reuse ;  /* 0x000000010202b824 */ /* 0x100fe200078e0a15 */
[----:B------:R-:W-:Y:S01]  /*8ff0*/  IABS R6, R4 ;  /* 0x0000000400067213 */ /* 0x000fe20000000000 */
[----:B------:R-:W-:Y:S01]  /*9000*/  @!P0 IMAD.IADD R12, R12, 0x1, -R21 ;  /* 0x000000010c0c8824 */ /* 0x000fe200078e0a15 */
[----:B------:R-:W-:Y:S01]  /*9010*/  ISETP.GT.U32.AND P0, PT, R21, R10, PT ;  /* 0x0000000a1500720c */ /* 0x000fe20003f04070 */
[----:B------:R-:W-:Y:S01]  /*9020*/  IMAD.HI.U32 R18, R23, R20, RZ ;  /* 0x0000001417127227 */ /* 0x000fe200078e00ff */
[----:B------:R-:W-:-:S03]  /*9030*/  ISETP.GT.U32.AND P3, PT, R21, R7, PT ;  /* 0x000000071500720c */ /* 0x000fc60003f64070 */
[----:B0-----:R-:W-:Y:S01]  /*9040*/  IMAD.MOV.U32 R0, RZ, RZ, R14 ;  /* 0x000000ffff007224 */ /* 0x001fe200078e000e */
[----:B------:R-:W-:Y:S01]  /*9050*/  LOP3.LUT R14, R19, 0xc8, RZ, 0xfc, !PT ;  /* 0x000000c8130e7812 */ /* 0x000fe200078efcff */
[----:B------:R-:W-:Y:S02]  /*9060*/  IMAD.MOV R18, RZ, RZ, -R18 ;  /* 0x000000ffff127224 */ /* 0x000fe400078e0a12 */
[----:B------:R-:W-:Y:S01]  /*9070*/  @!P1 IMAD.MOV R0, RZ, RZ, -R0 ;  /* 0x000000ffff009224 */ /* 0x000fe200078e0a00 */
[C---:B------:R-:W-:Y:S01]  /*9080*/  ISETP.GT.U32.AND P1, PT, R21.reuse, R2, PT ;  /* 0x000000021500720c */ /* 0x040fe20003f24070 */
[----:B------:R-:W-:Y:S02]  /*9090*/  IMAD R18, R21, R18, R20 ;  /* 0x0000001215127224 */ /* 0x000fe400078e0214 */
[--C-:B------:R-:W-:Y:S01]  /*90a0*/  @!P0 IMAD.IADD R10, R10, 0x1, -R21.reuse ;  /* 0x000000010a0a8824 */ /* 0x100fe200078e0a15 */
[----:B------:R0:W-:Y:S01]  /*90b0*/  STL [R1+0x17c], R0 ;  /* 0x00017c0001007387 */ /* 0x0001e20000100800 */
[----:B------:R-:W-:Y:S01]  /*90c0*/  @!P3 IMAD.IADD R7, R7, 0x1, -R21 ;  /* 0x000000010707b824 */ /* 0x000fe200078e0a15 */
[----:B------:R-:W-:Y:S01]  /*90d0*/  ISETP.GT.U32.AND P0, PT, R21, R18, PT ;  /* 0x000000121500720c */ /* 0x000fe20003f04070 */
[----:B------:R-:W-:Y:S01]  /*90e0*/  IMAD.HI.U32 R15, R23, R6, RZ ;  /* 0x00000006170f7227 */ /* 0x000fe200078e00ff */
[----:B------:R-:W-:-:S03]  /*90f0*/  ISETP.GT.U32.AND P3, PT, R21, R10, PT ;  /* 0x0000000a1500720c */ /* 0x000fc60003f64070 */
[----:B------:R-:W-:-:S04]  /*9100*/  IMAD.HI.U32 R11, R23, R8, RZ ;  /* 0x00000008170b7227 */ /* 0x000fc800078e00ff */
[----:B0-----:R-:W-:Y:S01]  /*9110*/  IMAD.MOV.U32 R0, RZ, RZ, R5 ;  /* 0x000000ffff007224 */ /* 0x001fe200078e0005 */
[----:B------:R-:W-:Y:S01]  /*9120*/  IABS R5, R14 ;  /* 0x0000000e00057213 */ /* 0x000fe20000000000 */
[----:B------:R-:W-:Y:S02]  /*9130*/  IMAD.MOV R15, RZ, RZ, -R15 ;  /* 0x000000ffff0f7224 */ /* 0x000fe400078e0a0f */
[----:B------:R-:W-:Y:S01]  /*9140*/  @!P5 IMAD.MOV R0, RZ, RZ, -R0 ;  /* 0x000000ffff00d224 */ /* 0x000fe200078e0a00 */
[C---:B------:R-:W-:Y:S01]  /*9150*/  ISETP.GT.U32.AND P5, PT, R21.reuse, R7, PT ;  /* 0x000000071500720c */ /* 0x040fe20003fa4070 */
[----:B------:R-:W-:Y:S02]  /*9160*/  IMAD.MOV R11, RZ, RZ, -R11 ;  /* 0x000000ffff0b7224 */ /* 0x000fe400078e0a0b */
[C---:B------:R-:W-:Y:S01]  /*9170*/  IMAD R6, R21.reuse, R15, R6 ;  /* 0x0000000f15067224 */ /* 0x040fe200078e0206 */
[----:B------:R0:W-:Y:S01]  /*9180*/  STL [R1+0x178], R0 ;  /* 0x0001780001007387 */ /* 0x0001e20000100800 */
[----:B------:R-:W-:Y:S01]  /*9190*/  IMAD R8, R21, R11, R8 ;  /* 0x0000000b15087224 */ /* 0x000fe200078e0208 */
[----:B------:R-:W-:Y:S01]  /*91a0*/  LOP3.LUT R15, R19, 0xca, RZ, 0xfc, !PT ;  /* 0x000000ca130f7812 */ /* 0x000fe200078efcff */
[----:B------:R-:W-:-:S02]  /*91b0*/  @!P0 IMAD.IADD R18, R18, 0x1, -R21 ;  /* 0x0000000112128824 */ /* 0x000fc400078e0a15 */
[--C-:B------:R-:W-:Y:S01]  /*91c0*/  @!P1 IMAD.IADD R2, R2, 0x1, -R21.reuse ;  /* 0x0000000102029824 */ /* 0x100fe200078e0a15 */
[C---:B------:R-:W-:Y:S01]  /*91d0*/  ISETP.GT.U32.AND P1, PT, R21.reuse, R6, PT ;  /* 0x000000061500720c */ /* 0x040fe20003f24070 */
[--C-:B------:R-:W-:Y:S01]  /*91e0*/  @!P3 IMAD.IADD R10, R10, 0x1, -R21.reuse ;  /* 0x000000010a0ab824 */ /* 0x100fe200078e0a15 */
[----:B------:R-:W-:Y:S01]  /*91f0*/  ISETP.GT.U32.AND P0, PT, R21, R18, PT ;  /* 0x000000121500720c */ /* 0x000fe20003f04070 */
[----:B------:R-:W-:Y:S01]  /*9200*/  @!P5 IMAD.IADD R7, R7, 0x1, -R21 ;  /* 0x000000010707d824 */ /* 0x000fe200078e0a15 */
[----:B------:R-:W-:Y:S01]  /*9210*/  ISETP.GT.U32.AND P5, PT, R21, R8, PT ;  /* 0x000000081500720c */ /* 0x000fe20003fa4070 */
[----:B0-----:R-:W-:Y:S01]  /*9220*/  IMAD.MOV.U32 R0, RZ, RZ, R12 ;  /* 0x000000ffff007224 */ /* 0x001fe200078e000c */
[----:B------:R-:W-:Y:S01]  /*9230*/  IABS R11, R15 ;  /* 0x0000000f000b7213 */ /* 0x000fe20000000000 */
[----:B------:R-:W-:Y:S01]  /*9240*/  IMAD.MOV.U32 R20, RZ, RZ, R2 ;  /* 0x000000ffff147224 */ /* 0x000fe200078e0002 */
[----:B------:R-:W-:Y:S01]  /*9250*/  ISETP.GE.AND P3, PT, R13, RZ, PT ;  /* 0x000000ff0d00720c */ /* 0x000fe20003f66270 */
[----:B------:R-:W-:Y:S01]  /*9260*/  @!P2 IMAD.MOV R0, RZ, RZ, -R0 ;  /* 0x000000ffff00a224 */ /* 0x000fe200078e0a00 */
[----:B------:R-:W-:Y:S01]  /*9270*/  ISETP.GT.U32.AND P2, PT, R21, R17, PT ;  /* 0x000000111500720c */ /* 0x000fe20003f44070 */
[----:B------:R-:W-:Y:S01]  /*9280*/  IMAD.HI.U32 R12, R23, R11, RZ ;  /* 0x0000000b170c7227 */ /* 0x000fe200078e00ff */
[----:B------:R-:W-:-:S02]  /*9290*/  LOP3.LUT R2, R19, 0xc6, RZ, 0xfc, !PT ;  /* 0x000000c613027812 */ /* 0x000fc400078efcff */
[----:B------:R0:W-:Y:S01]  /*92a0*/  STL [R1+0x174], R0 ;  /* 0x0001740001007387 */ /* 0x0001e20000100800 */
[--C-:B------:R-:W-:Y:S01]  /*92b0*/  @!P1 IMAD.IADD R6, R6, 0x1, -R21.reuse ;  /* 0x0000000106069824 */ /* 0x100fe200078e0a15 */
[----:B------:R-:W-:Y:S01]  /*92c0*/  ISETP.GE.AND P1, PT, R4, RZ, PT ;  /* 0x000000ff0400720c */ /* 0x000fe20003f26270 */
[--C-:B------:R-:W-:Y:S01]  /*92d0*/  @!P0 IMAD.IADD R18, R18, 0x1, -R21.reuse ;  /* 0x0000000112128824 */ /* 0x100fe200078e0a15 */
[----:B------:R-:W-:Y:S01]  /*92e0*/  ISETP.GE.AND P0, PT, R3, RZ, PT ;  /* 0x000000ff0300720c */ /* 0x000fe20003f06270 */
[----:B------:R-:W-:Y:S01]  /*92f0*/  @!P5 IMAD.IADD R8, R8, 0x1, -R21 ;  /* 0x000000010808d824 */ /* 0x000fe200078e0a15 */
[----:B------:R-:W-:Y:S01]  /*9300*/  LOP3.LUT R3, R19, 0xc4, RZ, 0xfc, !PT ;  /* 0x000000c413037812 */ /* 0x000fe200078efcff */
[----:B------:R-:W-:-:S04]  /*9310*/  IMAD.HI.U32 R13, R23, R5, RZ ;  /* 0x00000005170d7227 */ /* 0x000fc800078e00ff */
[----:B------:R-:W-:Y:S01]  /*9320*/  @!P2 IMAD.IADD R17, R17, 0x1, -R21 ;  /* 0x000000011111a824 */ /* 0x000fe200078e0a15 */
[----:B------:R-:W-:Y:S01]  /*9330*/  ISETP.GE.AND P2, PT, R16, RZ, PT ;  /* 0x000000ff1000720c */ /* 0x000fe20003f46270 */
[----:B0-----:R-:W-:Y:S02]  /*9340*/  IMAD.MOV.U32 R0, RZ, RZ, R10 ;  /* 0x000000ffff007224 */ /* 0x001fe400078e000a */
[----:B------:R-:W-:Y:S01]  /*9350*/  @!P6 IMAD.MOV R20, RZ, RZ, -R20 ;  /* 0x000000ffff14e224 */ /* 0x000fe200078e0a14 */
[C---:B------:R-:W-:Y:S01]  /*9360*/  ISETP.GT.U32.AND P5, PT, R21.reuse, R17, PT ;  /* 0x000000111500720c */ /* 0x040fe20003fa4070 */
[----:B------:R-:W-:Y:S01]  /*9370*/  @!P4 IMAD.MOV R0, RZ, RZ, -R0 ;  /* 0x000000ffff00c224 */ /* 0x000fe200078e0a00 */
[C---:B------:R-:W-:Y:S01]  /*9380*/  ISETP.GT.U32.AND P4, PT, R21.reuse, R6, PT ;  /* 0x000000061500720c */ /* 0x040fe20003f84070 */
[----:B------:R-:W-:Y:S01]  /*9390*/  IMAD.MOV R12, RZ, RZ, -R12 ;  /* 0x000000ffff0c7224 */ /* 0x000fe200078e0a0c */
[----:B------:R-:W-:Y:S01]  /*93a0*/  STL [R1+0x168], R20 ;  /* 0x0001681401007387 */ /* 0x000fe20000100800 */
[----:B------:R-:W-:Y:S01]  /*93b0*/  IMAD.MOV R13, RZ, RZ, -R13 ;  /* 0x000000ffff0d7224 */ /* 0x000fe200078e0a0d */
[C---:B------:R-:W-:Y:S01]  /*93c0*/  ISETP.GT.U32.AND P6, PT, R21.reuse, R8, PT ;  /* 0x000000081500720c */ /* 0x040fe20003fc4070 */
[----:B------:R-:W-:Y:S01]  /*93d0*/  IMAD R11, R21, R12, R11 ;  /* 0x0000000c150b7224 */ /* 0x000fe200078e020b */
[----:B------:R0:W-:Y:S01]  /*93e0*/  STL [R1+0x15c], R0 ;  /* 0x00015c0001007387 */ /* 0x0001e20000100800 */
[----:B------:R-:W-:-:S02]  /*93f0*/  IMAD.MOV.U32 R4, RZ, RZ, R7 ;  /* 0x000000ffff047224 */ /* 0x000fc400078e0007 */
[C---:B------:R-:W-:Y:S02]  /*9400*/  IMAD R5, R21.reuse, R13, R5 ;  /* 0x0000000d15057224 */ /* 0x040fe400078e0205 */
[----:B------:R-:W-:Y:S01]  /*9410*/  @!P3 IMAD.MOV R4, RZ, RZ, -R4 ;  /* 0x000000ffff04b224 */ /* 0x000fe200078e0a04 */
[----:B------:R-:W-:Y:S01]  /*9420*/  ISETP.GT.U32.AND P3, PT, R21, R11, PT ;  /* 0x0000000b1500720c */ /* 0x000fe20003f64070 */
[--C-:B------:R-:W-:Y:S01]  /*9430*/  @!P5 IMAD.IADD R17, R17, 0x1, -R21.reuse ;  /* 0x000000011111d824 */ /* 0x100fe200078e0a15 */
[----:B------:R-:W-:Y:S01]  /*9440*/  ISETP.GT.U32.AND P5, PT, R21, R5, PT ;  /* 0x000000051500720c */ /* 0x000fe20003fa4070 */
[----:B------:R-:W-:Y:S01]  /*9450*/  @!P4 IMAD.IADD R6, R6, 0x1, -R21 ;  /* 0x000000010606c824 */ /* 0x000fe200078e0a15 */
[----:B------:R1:W-:Y:S01]  /*9460*/  STL [R1+0x158], R4 ;  /* 0x0001580401007387 */ /* 0x0003e20000100800 */
[----:B0-----:R-:W-:Y:S01]  /*9470*/  IMAD.MOV.U32 R0, RZ, RZ, R18 ;  /* 0x000000ffff007224 */ /* 0x001fe200078e0012 */
[----:B------:R-:W-:Y:S01]  /*9480*/  ISETP.GE.AND P4, PT, R15, RZ, PT ;  /* 0x000000ff0f00720c */ /* 0x000fe20003f86270 */
[----:B------:R-:W-:-:S02]  /*9490*/  IMAD.MOV.U32 R10, RZ, RZ, R17 ;  /* 0x000000ffff0a7224 */ /* 0x000fc400078e0011 */
[----:B------:R-:W-:Y:S01]  /*94a0*/  @!P0 IMAD.MOV R0, RZ, RZ, -R0 ;  /* 0x000000ffff008224 */ /* 0x000fe200078e0a00 */
[----:B------:R-:W-:Y:S01]  /*94b0*/  ISETP.GE.AND P0, PT, R9, RZ, PT ;  /* 0x000000ff0900720c */ /* 0x000fe20003f06270 */
[----:B------:R-:W-:Y:S01]  /*94c0*/  @!P2 IMAD.MOV R10, RZ, RZ, -R10 ;  /* 0x000000ffff0aa224 */ /* 0x000fe200078e0a0a */
[----:B------:R-:W-:Y:S01]  /*94d0*/  IABS R9, R2 ;  /* 0x0000000200097213 */ /* 0x000fe20000000000 */
[--C-:B------:R-:W-:Y:S01]  /*94e0*/  @!P6 IMAD.IADD R8, R8, 0x1, -R21.reuse ;  /* 0x000000010808e824 */ /* 0x100fe200078e0a15 */
[----:B------:R0:W-:Y:S01]  /*94f0*/  STL [R1+0x154], R0 ;  /* 0x0001540001007387 */ /* 0x0001e20000100800 */
[----:B------:R-:W-:Y:S01]  /*9500*/  @!P3 IMAD.IADD R11, R11, 0x1, -R21 ;  /* 0x000000010b0bb824 */ /* 0x000fe200078e0a15 */
[----:B-1----:R-:W-:Y:S01]  /*9510*/  IABS R4, R3 ;  /* 0x0000000300047213 */ /* 0x002fe20000000000 */
[----:B------:R-:W-:Y:S01]  /*9520*/  IMAD.HI.U32 R7, R23, R9, RZ ;  /* 0x0000000917077227 */ /* 0x000fe200078e00ff */
[----:B------:R-:W-:Y:S01]  /*9530*/  STL [R1+0x150], R10 ;  /* 0x0001500a01007387 */ /* 0x000fe20000100800 */
[----:B------:R-:W-:-:S02]  /*9540*/  ISETP.GE.AND P3, PT, R2, RZ, PT ;  /* 0x000000ff0200720c */ /* 0x000fc40003f66270 */
[----:B------:R-:W-:Y:S01]  /*9550*/  IMAD.MOV R7, RZ, RZ, -R7 ;  /* 0x000000ffff077224 */ /* 0x000fe200078e0a07 */
[----:B------:R-:W-:Y:S01]  /*9560*/  ISETP.GT.U32.AND P2, PT, R21, R11, PT ;  /* 0x0000000b1500720c */ /* 0x000fe20003f44070 */
[----:B------:R-:W-:Y:S01]  /*9570*/  @!P5 IMAD.IADD R5, R5, 0x1, -R21 ;  /* 0x000000010505d824 */ /* 0x000fe200078e0a15 */
[----:B------:R-:W-:Y:S01]  /*9580*/  ISETP.GE.AND P6, PT, R14, RZ, PT ;  /* 0x000000ff0e00720c */ /* 0x000fe20003fc6270 */
[----:B0-----:R-:W-:Y:S01]  /*9590*/  IMAD.MOV.U32 R0, RZ, RZ, R6 ;  /* 0x000000ffff007224 */ /* 0x001fe200078e0006 */
[----:B------:R-:W-:Y:S01]  /*95a0*/  ISETP.GE.AND P5, PT, R3, RZ, PT ;  /* 0x000000ff0300720c */ /* 0x000fe20003fa6270 */
[----:B------:R-:W-:Y:S01]  /*95b0*/  IMAD R9, R21, R7, R9 ;  /* 0x0000000715097224 */ /* 0x000fe200078e0209 */
[----:B------:R-:W-:Y:S01]  /*95c0*/  LOP3.LUT R3, R19, 0xc2, RZ, 0xfc, !PT ;  /* 0x000000c213037812 */ /* 0x000fe200078efcff */
[----:B------:R-:W-:Y:S01]  /*95d0*/  @!P1 IMAD.MOV R0, RZ, RZ, -R0 ;  /* 0x000000ffff009224 */ /* 0x000fe200078e0a00 */
[----:B------:R-:W-:Y:S01]  /*95e0*/  ISETP.GT.U32.AND P1, PT, R21, R5, PT ;  /* 0x000000051500720c */ /* 0x000fe20003f24070 */
[----:B------:R-:W-:-:S03]  /*95f0*/  IMAD.HI.U32 R2, R23, R4, RZ ;  /* 0x0000000417027227 */ /* 0x000fc600078e00ff */
[----:B------:R0:W-:Y:S01]  /*9600*/  STL [R1+0x14c], R0 ;  /* 0x00014c0001007387 */ /* 0x0001e20000100800 */
[----:B------:R-:W-:Y:S02]  /*9610*/  IMAD.MOV R2, RZ, RZ, -R2 ;  /* 0x000000ffff027224 */ /* 0x000fe400078e0a02 */
[--C-:B------:R-:W-:Y:S01]  /*9620*/  @!P2 IMAD.IADD R11, R11, 0x1, -R21.reuse ;  /* 0x000000010b0ba824 */ /* 0x100fe200078e0a15 */
[----:B------:R-:W-:Y:S01]  /*9630*/  ISETP.GE.AND P2, PT, R3, RZ, PT ;  /* 0x000000ff0300720c */ /* 0x000fe20003f46270 */
[----:B------:R-:W-:Y:S01]  /*9640*/  IMAD R14, R21, R2, R4 ;  /* 0x00000002150e7224 */ /* 0x000fe200078e0204 */
[----:B------:R-:W-:Y:S02]  /*9650*/  IABS R3, R3 ;  /* 0x0000000300037213 */ /* 0x000fe40000000000 */
[----:B------:R-:W-:Y:S01]  /*9660*/  LOP3.LUT R2, R19, 0xbe, RZ, 0xfc, !PT ;  /* 0x000000be13027812 */ /* 0x000fe200078efcff */
[----:B------:R-:W-:Y:S01]  /*9670*/  @!P1 IMAD.IADD R5, R5, 0x1, -R21 ;  /* 0x0000000105059824 */ /* 0x000fe200078e0a15 */
[----:B------:R-:W-:Y:S01]  /*9680*/  ISETP.GT.U32.AND P1, PT, R21, R14, PT ;  /* 0x0000000e1500720c */ /* 0x000fe20003f24070 */
[----:B0-----:R-:W-:Y:S01]  /*9690*/  IMAD.MOV.U32 R0, RZ, RZ, R8 ;  /* 0x000000ffff007224 */ /* 0x001fe200078e0008 */
[----:B------:R-:W-:Y:S01]  /*96a0*/  LOP3.LUT R4, R19, 0xc0, RZ, 0xfc, !PT ;  /* 0x000000c013047812 */ /* 0x000fe200078efcff */
[----:B------:R-:W-:Y:S01]  /*96b0*/  IMAD.HI.U32 R10, R23, R3, RZ ;  /* 0x00000003170a7227 */ /* 0x000fe200078e00ff */
[----:B------:R-:W-:-:S02]  /*96c0*/  IABS R6, R2 ;  /* 0x0000000200067213 */ /* 0x000fc40000000000 */
[----:B------:R-:W-:Y:S01]  /*96d0*/  IABS R7, R4 ;  /* 0x0000000400077213 */ /* 0x000fe20000000000 */
[----:B------:R-:W-:Y:S01]  /*96e0*/  @!P0 IMAD.MOV R0, RZ, RZ, -R0 ;  /* 0x000000ffff008224 */ /* 0x000fe200078e0a00 */
[----:B------:R-:W-:Y:S01]  /*96f0*/  ISETP.GT.U32.AND P0, PT, R21, R9, PT ;  /* 0x000000091500720c */ /* 0x000fe20003f04070 */
[----:B------:R-:W-:Y:S02]  /*9700*/  IMAD.MOV R10, RZ, RZ, -R10 ;  /* 0x000000ffff0a7224 */ /* 0x000fe400078e0a0a */
[----:B------:R-:W-:Y:S01]  /*9710*/  IMAD.HI.U32 R8, R23, R7, RZ ;  /* 0x0000000717087227 */ /* 0x000fe200078e00ff */
[----:B------:R0:W-:Y:S03]  /*9720*/  STL [R1+0x148], R0 ;  /* 0x0001480001007387 */ /* 0x0001e60000100800 */
[----:B------:R-:W-:Y:S02]  /*9730*/  @!P1 IMAD.IADD R14, R14, 0x1, -R21 ;  /* 0x000000010e0e9824 */ /* 0x000fe400078e0a15 */
[----:B------:R-:W-:-:S03]  /*9740*/  IMAD.MOV R8, RZ, RZ, -R8 ;  /* 0x000000ffff087224 */ /* 0x000fc600078e0a08 */
[----:B------:R-:W-:Y:S01]  /*9750*/  ISETP.GT.U32.AND P1, PT, R21, R14, PT ;  /* 0x0000000e1500720c */ /* 0x000fe20003f24070 */
[----:B------:R-:W-:Y:S01]  /*9760*/  @!P0 IMAD.IADD R9, R9, 0x1, -R21 ;  /* 0x0000000109098824 */ /* 0x000fe200078e0a15 */
[----:B------:R-:W-:Y:S01]  /*9770*/  ISETP.GE.AND P0, PT, R4, RZ, PT ;  /* 0x000000ff0400720c */ /* 0x000fe20003f06270 */
[----:B0-----:R-:W-:Y:S02]  /*9780*/  IMAD.MOV.U32 R0, RZ, RZ, R11 ;  /* 0x000000ffff007224 */ /* 0x001fe400078e000b */
[----:B------:R-:W-:Y:S01]  /*9790*/  IMAD R11, R21, R10, R3 ;  /* 0x0000000a150b7224 */ /* 0x000fe200078e0203 */
[----:B------:R-:W-:Y:S01]  /*97a0*/  LOP3.LUT R10, R19, 0xba, RZ, 0xfc, !PT ;  /* 0x000000ba130a7812 */ /* 0x000fe200078efcff */
[----:B------:R-:W-:Y:S01]  /*97b0*/  @!P4 IMAD.MOV R0, RZ, RZ, -R0 ;  /* 0x000000ffff00c224 */ /* 0x000fe200078e0a00 */
[----:B------:R-:W-:Y:S01]  /*97c0*/  ISETP.GT.U32.AND P4, PT, R21, R9, PT ;  /* 0x000000091500720c */ /* 0x000fe20003f84070 */
[----:B------:R-:W-:Y:S01]  /*97d0*/  IMAD.HI.U32 R4, R23, R6, RZ ;  /* 0x0000000617047227 */ /* 0x000fe200078e00ff */
[----:B------:R-:W-:-:S02]  /*97e0*/  LOP3.LUT R3, R19, 0xb6, RZ, 0xfc, !PT ;  /* 0x000000b613037812 */ /* 0x000fc400078efcff */
[----:B------:R0:W-:Y:S01]  /*97f0*/  STL [R1+0xc0], R0 ;  /* 0x0000c00001007387 */ /* 0x0001e20000100800 */
[----:B------:R-:W-:Y:S01]  /*9800*/  IMAD.MOV R4, RZ, RZ, -R4 ;  /* 0x000000ffff047224 */ /* 0x000fe200078e0a04 */
[----:B------:R-:W-:Y:S01]  /*9810*/  IABS R13, R10 ;  /* 0x0000000a000d7213 */ /* 0x000fe20000000000 */
[C---:B------:R-:W-:Y:S01]  /*9820*/  IMAD R7, R21.reuse, R8, R7 ;  /* 0x0000000815077224 */ /* 0x040fe200078e0207 */
[----:B------:R-:W-:Y:S01]  /*9830*/  IABS R8, R3 ;  /* 0x0000000300087213 */ /* 0x000fe20000000000 */
[----:B------:R-:W-:Y:S01]  /*9840*/  IMAD R6, R21, R4, R6 ;  /* 0x0000000415067224 */ /* 0x000fe200078e0206 */
[----:B------:R-:W-:Y:S01]  /*9850*/  LOP3.LUT R4, R19, 0xb8, RZ, 0xfc, !PT ;  /* 0x000000b813047812 */ /* 0x000fe200078efcff */
[--C-:B------:R-:W-:Y:S01]  /*9860*/  @!P1 IMAD.IADD R14, R14, 0x1, -R21.reuse ;  /* 0x000000010e0e9824 */ /* 0x100fe200078e0a15 */
[----:B------:R-:W-:Y:S01]  /*9870*/  ISETP.GT.U32.AND P1, PT, R21, R7, PT ;  /* 0x000000071500720c */ /* 0x000fe20003f24070 */
[----:B------:R-:W-:Y:S01]  /*9880*/  @!P4 IMAD.IADD R9, R9, 0x1, -R21 ;  /* 0x000000010909c824 */ /* 0x000fe200078e0a15 */
[----:B------:R-:W-:Y:S01]  /*9890*/  ISETP.GT.U32.AND P4, PT, R21, R11, PT ;  /* 0x0000000b1500720c */ /* 0x000fe20003f84070 */
[----:B0-----:R-:W-:Y:S01]  /*98a0*/  IMAD.MOV.U32 R0, RZ, RZ, R5 ;  /* 0x000000ffff007224 */ /* 0x001fe200078e0005 */
[----:B------:R-:W-:-:S03]  /*98b0*/  IABS R12, R4 ;  /* 0x00000004000c7213 */ /* 0x000fc60000000000 */
[----:B------:R-:W-:Y:S01]  /*98c0*/  @!P6 IMAD.MOV R0, RZ, RZ, -R0 ;  /* 0x000000ffff00e224 */ /* 0x000fe200078e0a00 */
[----:B------:R-:W-:Y:S02]  /*98d0*/  ISETP.GE.AND P6, PT, R2, RZ, PT ;  /* 0x000000ff0200720c */ /* 0x000fe40003fc6270 */
[----:B------:R-:W-:Y:S02]  /*98e0*/  LOP3.LUT R2, R19, 0xbc, RZ, 0xfc, !PT ;  /* 0x000000bc13027812 */ /* 0x000fe400078efcff */
[----:B------:R0:W-:Y:S01]  /*98f0*/  STL [R1+0x144], R0 ;  /* 0x0001440001007387 */ /* 0x0001e20000100800 */
[--C-:B------:R-:W-:Y:S01]  /*9900*/  @!P1 IMAD.IADD R7, R7, 0x1, -R21.reuse ;  /* 0x0000000107079824 */ /* 0x100fe200078e0a15 */
[----:B------:R-:W-:Y:S01]  /*9910*/  IABS R5, R2 ;  /* 0x0000000200057213 */ /* 0x000fe20000000000 */
[----:B------:R-:W-:-:S03]  /*9920*/  @!P4 IMAD.IADD R11, R11, 0x1, -R21 ;  /* 0x000000010b0bc824 */ /* 0x000fc600078e0a15 */
[C---:B------:R-:W-:Y:S02]  /*9930*/  ISETP.GT.U32.AND P1, PT, R21.reuse, R7, PT ;  /* 0x000000071500720c */ /* 0x040fe40003f24070 */
[----:B------:R-:W-:Y:S01]  /*9940*/  ISETP.GT.U32.AND P4, PT, R21, R11, PT ;  /* 0x0000000b1500720c */ /* 0x000fe20003f84070 */
[----:B0-----:R-:W-:Y:S02]  /*9950*/  IMAD.MOV.U32 R0, RZ, RZ, R9 ;  /* 0x000000ffff007224 */ /* 0x001fe400078e0009 */
[----:B------:R-:W-:-:S04]  /*9960*/  IMAD.HI.U32 R9, R23, R5, RZ ;  /* 0x0000000517097227 */ /* 0x000fc800078e00ff */
[----:B------:R-:W-:Y:S01]  /*9970*/  @!P3 IMAD.MOV R0, RZ, RZ, -R0 ;  /* 0x000000ffff00b224 */ /* 0x000fe200078e0a00 */
[----:B------:R-:W-:Y:S01]  /*9980*/  ISETP.GT.U32.AND P3, PT, R21, R6, PT ;  /* 0x000000061500720c */ /* 0x000fe20003f64070 */
[----:B------:R-:W-:Y:S02]  /*9990*/  IMAD.MOV R9, RZ, RZ, -R9 ;  /* 0x000000ffff097224 */ /* 0x000fe400078e0a09 */
[--C-:B------:R-:W-:Y:S01]  /*99a0*/  @!P1 IMAD.IADD R7, R7, 0x1, -R21.reuse ;  /* 0x0000000107079824 */ /* 0x100fe200078e0a15 */
[----:B------:R0:W-:Y:S01]  /*99b0*/  STL [R1+0x100], R0 ;  /* 0x0001000001007387 */ /* 0x0001e20000100800 */
[----:B------:R-:W-:Y:S01]  /*99c0*/  @!P4 IMAD.IADD R11, R11, 0x1, -R21 ;  /* 0x000000010b0bc824 */ /* 0x000fe200078e0a15 */
[----:B------:R-:W-:Y:S01]  /*99d0*/  ISETP.GE.AND P1, PT, R10, RZ, PT ;  /* 0x000000ff0a00720c */ /* 0x000fe20003f26270 */
[----:B------:R-:W-:Y:S01]  /*99e0*/  @!P0 IMAD.MOV R7, RZ, RZ, -R7 ;  /* 0x000000ffff078224 */ /* 0x000fe200078e0a07 */
[----:B------:R-:W-:Y:S02]  /*99f0*/  ISETP.GE.AND P0, PT, R4, RZ, PT ;  /* 0x000000ff0400720c */ /* 0x000fe40003f06270 */
[----:B------:R-:W-:-:S03]  /*9a00*/  LOP3.LUT R4, R19, 0xb2, RZ, 0xfc, !PT ;  /* 0x000000b213047812 */ /* 0x000fc600078efcff */
        /* <DEDUP_REMOVED lines=18> */
[----:B------:R-:W-:Y:S01]  /*9b30*/  @!P3 IMAD.IADD R6, R6, 0x1, -R21 ;  /* 0x000000010606b824 */ /* 0x000fe200078e0a15 */
[----:B------:R0:W-:Y:S01]  /*9b40*/  STL [R1+0x12c], R0 ;  /* 0x00012c0001007387 */ /* 0x0001e20000100800 */
[C---:B------:R-:W-:Y:S01]  /*9b50*/  IMAD R10, R21.reuse, R14, R13 ;  /* 0x0000000e150a7224 */ /* 0x040fe200078e020d */
[C---:B------:R-:W-:Y:S01]  /*9b60*/  ISETP.GT.U32.AND P3, PT, R21.reuse, R12, PT ;  /* 0x0000000c1500720c */ /* 0x040fe20003f64070 */
[C---:B------:R-:W-:Y:S01]  /*9b70*/  IMAD R8, R21.reuse, R9, R8 ;  /* 0x0000000915087224 */ /* 0x040fe200078e0208 */
[----:B------:R1:W-:Y:S01]  /*9b80*/  STL [R1+0x134], R7 ;  /* 0x0001340701007387 */ /* 0x0003e20000100800 */
[----:B------:R-:W-:Y:S01]  /*9b90*/  @!P4 IMAD.IADD R2, R2, 0x1, -R21 ;  /* 0x000000010202c824 */ /* 0x000fe200078e0a15 */
[----:B------:R-:W-:-:S02]  /*9ba0*/  ISETP.GT.U32.AND P4, PT, R21, R10, PT ;  /* 0x0000000a1500720c */ /* 0x000fc40003f84070 */
[----:B------:R-:W-:Y:S01]  /*9bb0*/  IABS R11, R5 ;  /* 0x00000005000b7213 */ /* 0x000fe20000000000 */
[----:B0-----:R-:W-:Y:S01]  /*9bc0*/  IMAD.MOV.U32 R0, RZ, RZ, R6 ;  /* 0x000000ffff007224 */ /* 0x001fe200078e0006 */
[----:B------:R-:W-:-:S03]  /*9bd0*/  ISETP.GT.U32.AND P2, PT, R21, R2, PT ;  /* 0x000000021500720c */ /* 0x000fc60003f44070 */
[----:B------:R-:W-:Y:S01]  /*9be0*/  IMAD.HI.U32 R6, R23, R11, RZ ;  /* 0x0000000b17067227 */ /* 0x000fe200078e00ff */
[----:B-1----:R-:W-:Y:S02]  /*9bf0*/  IABS R7, R4 ;  /* 0x0000000400077213 */ /* 0x002fe40000000000 */
[----:B------:R-:W-:Y:S01]  /*9c00*/  LOP3.LUT R9, R19, 0xac, RZ, 0xfc, !PT ;  /* 0x000000ac13097812 */ /* 0x000fe200078efcff */
[----:B------:R-:W-:Y:S01]  /*9c10*/  @!P6 IMAD.MOV R0, RZ, RZ, -R0 ;  /* 0x000000ffff00e224 */ /* 0x000fe200078e0a00 */
[----:B------:R-:W-:Y:S01]  /*9c20*/  ISETP.GT.U32.AND P6, PT, R21, R8, PT ;  /* 0x000000081500720c */ /* 0x000fe20003fc4070 */
[--C-:B------:R-:W-:Y:S01]  /*9c30*/  @!P3 IMAD.IADD R12, R12, 0x1, -R21.reuse ;  /* 0x000000010c0cb824 */ /* 0x100fe200078e0a15 */
[----:B------:R-:W-:Y:S01]  /*9c40*/  IABS R13, R9 ;  /* 0x00000009000d7213 */ /* 0x000fe20000000000 */
[--C-:B------:R-:W-:Y:S01]  /*9c50*/  @!P4 IMAD.IADD R10, R10, 0x1, -R21.reuse ;  /* 0x000000010a0ac824 */ /* 0x100fe200078e0a15 */
[----:B------:R-:W-:Y:S01]  /*9c60*/  ISETP.GE.AND P4, PT, R5, RZ, PT ;  /* 0x000000ff0500720c */ /* 0x000fe20003f86270 */
[----:B------:R-:W-:Y:S01]  /*9c70*/  IMAD.HI.U32 R5, R23, R7, RZ ;  /* 0x0000000717057227 */ /* 0x000fe200078e00ff */
[----:B------:R0:W-:Y:S02]  /*9c80*/  STL [R1+0x138], R0 ;  /* 0x0001380001007387 */ /* 0x0001e40000100800 */
[----:B------:R-:W-:Y:S01]  /*9c90*/  ISETP.GT.U32.AND P3, PT, R21, R10, PT ;  /* 0x0000000a1500720c */ /* 0x000fe20003f64070 */
[----:B------:R-:W-:Y:S01]  /*9ca0*/  @!P2 IMAD.IADD R2, R2, 0x1, -R21 ;  /* 0x000000010202a824 */ /* 0x000fe200078e0a15 */
[----:B------:R-:W-:Y:S01]  /*9cb0*/  ISETP.GE.AND P2, PT, R3, RZ, PT ;  /* 0x000000ff0300720c */ /* 0x000fe20003f46270 */
[----:B------:R-:W-:Y:S01]  /*9cc0*/  IMAD.MOV R5, RZ, RZ, -R5 ;  /* 0x000000ffff057224 */ /* 0x000fe200078e0a05 */
[----:B------:R-:W-:Y:S01]  /*9cd0*/  LOP3.LUT R3, R19, 0xb0, RZ, 0xfc, !PT ;  /* 0x000000b013037812 */ /* 0x000fe200078efcff */
[----:B------:R-:W-:Y:S01]  /*9ce0*/  @!P6 IMAD.IADD R8, R8, 0x1, -R21 ;  /* 0x000000010808e824 */ /* 0x000fe200078e0a15 */
[----:B------:R-:W-:Y:S01]  /*9cf0*/  ISETP.GT.U32.AND P6, PT, R21, R12, PT ;  /* 0x0000000c1500720c */ /* 0x000fe20003fc4070 */
[----:B------:R-:W-:-:S02]  /*9d00*/  IMAD.MOV R6, RZ, RZ, -R6 ;  /* 0x000000ffff067224 */ /* 0x000fc400078e0a06 */
[----:B0-----:R-:W-:Y:S01]  /*9d10*/  IMAD.MOV.U32 R0, RZ, RZ, R2 ;  /* 0x000000ffff007224 */ /* 0x001fe200078e0002 */
[----:B------:R-:W-:Y:S01]  /*9d20*/  LOP3.LUT R2, R19, 0xae, RZ, 0xfc, !PT ;  /* 0x000000ae13027812 */ /* 0x000fe200078efcff */
[C---:B------:R-:W-:Y:S02]  /*9d30*/  IMAD R7, R21.reuse, R5, R7 ;  /* 0x0000000515077224 */ /* 0x040fe400078e0207 */
[C---:B------:R-:W-:Y:S01]  /*9d40*/  IMAD R11, R21.reuse, R6, R11 ;  /* 0x00000006150b7224 */ /* 0x040fe200078e020b */
[----:B------:R-:W-:Y:S01]  /*9d50*/  IABS R5, R2 ;  /* 0x0000000200057213 */ /* 0x000fe20000000000 */
[----:B------:R-:W-:Y:S01]  /*9d60*/  @!P5 IMAD.MOV R0, RZ, RZ, -R0 ;  /* 0x000000ffff00d224 */ /* 0x000fe200078e0a00 */
[C---:B------:R-:W-:Y:S01]  /*9d70*/  ISETP.GT.U32.AND P5, PT, R21.reuse, R8, PT ;  /* 0x000000081500720c */ /* 0x040fe20003fa4070 */
[--C-:B------:R-:W-:Y:S01]  /*9d80*/  @!P3 IMAD.IADD R10, R10, 0x1, -R21.reuse ;  /* 0x000000010a0ab824 */ /* 0x100fe200078e0a15 */
[C---:B------:R-:W-:Y:S01]  /*9d90*/  ISETP.GT.U32.AND P3, PT, R21.reuse, R11, PT ;  /* 0x0000000b1500720c */ /* 0x040fe20003f64070 */
[----:B------:R-:W-:Y:S01]  /*9da0*/  @!P6 IMAD.IADD R12, R12, 0x1, -R21 ;  /* 0x000000010c0ce824 */ /* 0x000fe200078e0a15 */
[----:B------:R-:W-:Y:S01]  /*9db0*/  ISETP.GT.U32.AND P6, PT, R21, R7, PT ;  /* 0x000000071500720c */ /* 0x000fe20003fc4070 */
[----:B------:R0:W-:Y:S01]  /*9dc0*/  STL [R1+0x13c], R0 ;  /* 0x00013c0001007387 */ /* 0x0001e20000100800 */
[----:B------:R-:W-:Y:S01]  /*9dd0*/  IABS R6, R3 ;  /* 0x0000000300067213 */ /* 0x000fe20000000000 */
[----:B------:R-:W-:-:S04]  /*9de0*/  IMAD.HI.U32 R14, R23, R5, RZ ;  /* 0x00000005170e7227 */ /* 0x000fc800078e00ff */
[----:B------:R-:W-:Y:S02]  /*9df0*/  @!P0 IMAD.MOV R12, RZ, RZ, -R12 ;  /* 0x000000ffff0c8224 */ /* 0x000fe400078e0a0c */
[--C-:B------:R-:W-:Y:S01]  /*9e00*/  @!P5 IMAD.IADD R8, R8, 0x1, -R21.reuse ;  /* 0x000000010808d824 */ /* 0x100fe200078e0a15 */
[----:B------:R-:W-:Y:S01]  /*9e10*/  ISETP.GE.AND P5, PT, R4, RZ, PT ;  /* 0x000000ff0400720c */ /* 0x000fe20003fa6270 */
[----:B0-----:R-:W-:Y:S02]  /*9e20*/  IMAD.MOV.U32 R0, RZ, RZ, R10 ;  /* 0x000000ffff007224 */ /* 0x001fe400078e000a */
[----:B------:R-:W-:Y:S02]  /*9e30*/  @!P6 IMAD.IADD R7, R7, 0x1, -R21 ;  /* 0x000000010707e824 */ /* 0x000fe400078e0a15 */
[----:B------:R-:W-:Y:S02]  /*9e40*/  IMAD.MOV.U32 R4, RZ, RZ, R13 ;  /* 0x000000ffff047224 */ /* 0x000fe400078e000d */
[----:B------:R-:W-:Y:S01]  /*9e50*/  @!P3 IMAD.IADD R11, R11, 0x1, -R21 ;  /* 0x000000010b0bb824 */ /* 0x000fe200078e0a15 */
[----:B------:R-:W-:Y:S01]  /*9e60*/  ISETP.GE.AND P3, PT, R3, RZ, PT ;  /* 0x000000ff0300720c */ /* 0x000fe20003f66270 */
[----:B------:R-:W-:Y:S01]  /*9e70*/  @!P1 IMAD.MOV R0, RZ, RZ, -R0 ;  /* 0x000000ffff009224 */ /* 0x000fe200078e0a00 */
[----:B------:R-:W-:Y:S01]  /*9e80*/  ISETP.GT.U32.AND P6, PT, R21, R7, PT ;  /* 0x000000071500720c */ /* 0x000fe20003fc4070 */
[----:B------:R-:W-:Y:S01]  /*9e90*/  IMAD.HI.U32 R13, R23, R6, RZ ;  /* 0x00000006170d7227 */ /* 0x000fe200078e00ff */
[----:B------:R-:W-:-:S02]  /*9ea0*/  ISETP.GT.U32.AND P1, PT, R21, R11, PT ;  /* 0x0000000b1500720c */ /* 0x000fc40003f24070 */
[----:B------:R0:W-:Y:S01]  /*9eb0*/  STL [R1+0x130], R0 ;  /* 0x0001300001007387 */ /* 0x0001e20000100800 */
[----:B------:R-:W-:-:S03]  /*9ec0*/  IMAD.HI.U32 R3, R23, R4, RZ ;  /* 0x0000000417037227 */ /* 0x000fc600078e00ff */
[----:B------:R-:W-:Y:S01]  /*9ed0*/  STL [R1+0x120], R12 ;  /* 0x0001200c01007387 */ /* 0x000fe20000100800 */
[----:B------:R-:W-:Y:S01]  /*9ee0*/  IMAD.MOV R10, RZ, RZ, -R14 ;  /* 0x000000ffff0a7224 */ /* 0x000fe200078e0a0e */
[----:B------:R-:W-:Y:S01]  /*9ef0*/  LOP3.LUT R14, R19, 0xaa, RZ, 0xfc, !PT ;  /* 0x000000aa130e7812 */ /* 0x000fe200078efcff */
[----:B------:R-:W-:Y:S02]  /*9f00*/  IMAD.MOV R13, RZ, RZ, -R13 ;  /* 0x000000ffff0d7224 */ /* 0x000fe400078e0a0d */
[----:B------:R-:W-:Y:S02]  /*9f10*/  IMAD.MOV R3, RZ, RZ, -R3 ;  /* 0x000000ffff037224 */ /* 0x000fe400078e0a03 */
[----:B------:R-:W-:Y:S02]  /*9f20*/  IMAD R5, R21, R10, R5 ;  /* 0x0000000a15057224 */ /* 0x000fe400078e0205 */
[----:B0-----:R-:W-:Y:S01]  /*9f30*/  IMAD.MOV.U32 R0, RZ, RZ, R8 ;  /* 0x000000ffff007224 */ /* 0x001fe200078e0008 */
[----:B------:R-:W-:Y:S01]  /*9f40*/  LOP3.LUT R8, R19, 0xa8, RZ, 0xfc, !PT ;  /* 0x000000a813087812 */ /* 0x000fe200078efcff */
[----:B------:R-:W-:-:S02]  /*9f50*/  IMAD R6, R21, R13, R6 ;  /* 0x0000000d15067224 */ /* 0x000fc400078e0206 */
[C---:B------:R-:W-:Y:S01]  /*9f60*/  IMAD R4, R21.reuse, R3, R4 ;  /* 0x0000000315047224 */ /* 0x040fe200078e0204 */
[----:B------:R-:W-:Y:S01]  /*9f70*/  IABS R3, R14 ;  /* 0x0000000e00037213 */ /* 0x000fe20000000000 */
[----:B------:R-:W-:Y:S01]  /*9f80*/  @!P2 IMAD.MOV R0, RZ, RZ, -R0 ;  /* 0x000000ffff00a224 */ /* 0x000fe200078e0a00 */
[----:B------:R-:W-:Y:S01]  /*9f90*/  ISETP.GT.U32.AND P2, PT, R21, R5, PT ;  /* 0x000000051500720c */ /* 0x000fe20003f44070 */
[--C-:B------:R-:W-:Y:S01]  /*9fa0*/  @!P6 IMAD.IADD R7, R7, 0x1, -R21.reuse ;  /* 0x000000010707e824 */ /* 0x100fe200078e0a15 */
[----:B------:R-:W-:Y:S01]  /*9fb0*/  ISETP.GT.U32.AND P0, PT, R21, R6, PT ;  /* 0x000000061500720c */ /* 0x000fe20003f04070 */
[----:B------:R-:W-:Y:S01]  /*9fc0*/  @!P1 IMAD.IADD R11, R11, 0x1, -R21 ;  /* 0x000000010b0b9824 */ /* 0x000fe200078e0a15 */
[----:B------:R-:W-:Y:S01]  /*9fd0*/  ISETP.GT.U32.AND P6, PT, R21, R4, PT ;  /* 0x000000041500720c */ /* 0x000fe20003fc4070 */
[----:B------:R0:W-:Y:S01]  /*9fe0*/  STL [R1+0x124], R0 ;  /* 0x0001240001007387 */ /* 0x0001e20000100800 */
[----:B------:R-:W-:Y:S01]  /*9ff0*/  ISETP.GE.AND P1, PT, R2, RZ, PT ;  /* 0x000000ff0200720c */ /* 0x000fe20003f26270 */
[----:B------:R-:W-:Y:S01]  /*a000*/  IMAD.HI.U32 R10, R23, R3, RZ ;  /* 0x00000003170a7227 */ /* 0x000fe200078e00ff */
[----:B------:R-:W-:-:S03]  /*a010*/  IABS R2, R8 ;  /* 0x0000000800027213 */ /* 0x000fc60000000000 */
[----:B------:R-:W-:Y:S02]  /*a020*/  IMAD.MOV R10, RZ, RZ, -R10 ;  /* 0x000000ffff0a7224 */ /* 0x000fe400078e0a0a */
[--C-:B------:R-:W-:Y:S02]  /*a030*/  @!P2 IMAD.IADD R5, R5, 0x1, -R21.reuse ;  /* 0x000000010505a824 */ /* 0x100fe400078e0a15 */
[--C-:B------:R-:W-:Y:S01]  /*a040*/  @!P0 IMAD.IADD R6, R6, 0x1, -R21.reuse ;  /* 0x0000000106068824 */ /* 0x100fe200078e0a15 */
[----:B------:R-:W-:Y:S01]  /*a050*/  ISETP.GE.AND P0, PT, R9, RZ, PT ;  /* 0x000000ff0900720c */ /* 0x000fe20003f06270 */
[----:B------:R-:W-:Y:S01]  /*a060*/  @!P6 IMAD.IADD R4, R4, 0x1, -R21 ;  /* 0x000000010404e824 */ /* 0x000fe200078e0a15 */
[C---:B------:R-:W-:Y:S01]  /*a070*/  ISETP.GT.U32.AND P6, PT, R21.reuse, R5, PT ;  /* 0x000000051500720c */ /* 0x040fe20003fc4070 */
[----:B0-----:R-:W-:Y:S01]  /*a080*/  IMAD.MOV.U32 R0, RZ, RZ, R11 ;  /* 0x000000ffff007224 */ /* 0x001fe200078e000b */
[----:B------:R-:W-:Y:S01]  /*a090*/  ISETP.GT.U32.AND P2, PT, R21, R6, PT ;  /* 0x000000061500720c */ /* 0x000fe20003f44070 */
[----:B------:R-:W-:Y:S01]  /*a0a0*/  IMAD.HI.U32 R12, R23, R2, RZ ;  /* 0x00000002170c7227 */ /* 0x000fe200078e00ff */
[----:B------:R-:W-:-:S03]  /*a0b0*/  LOP3.LUT R9, R19, 0xa6, RZ, 0xfc, !PT ;  /* 0x000000a613097812 */ /* 0x000fc600078efcff */
[----:B------:R-:W-:Y:S01]  /*a0c0*/  @!P4 IMAD.MOV R0, RZ, RZ, -R0 ;  /* 0x000000ffff00c224 */ /* 0x000fe200078e0a00 */
[C---:B------:R-:W-:Y:S01]  /*a0d0*/  ISETP.GT.U32.AND P4, PT, R21.reuse, R4, PT ;  /* 0x000000041500720c */ /* 0x040fe20003f84070 */
[----:B------:R-:W-:Y:S01]  /*a0e0*/  IMAD.MOV R12, RZ, RZ, -R12 ;  /* 0x000000ffff0c7224 */ /* 0x000fe200078e0a0c */
[----:B------:R-:W-:Y:S01]  /*a0f0*/  IABS R11, R9 ;  /* 0x00000009000b7213 */ /* 0x000fe20000000000 */
[----:B------:R-:W-:Y:S01]  /*a100*/  IMAD R3, R21, R10, R3 ;  /* 0x0000000a15037224 */ /* 0x000fe200078e0203 */
[----:B------:R-:W-:Y:S01]  /*a110*/  LOP3.LUT R10, R19, 0xa4, RZ, 0xfc, !PT ;  /* 0x000000a4130a7812 */ /* 0x000fe200078efcff */
[----:B------:R-:W-:Y:S01]  /*a120*/  IMAD R2, R21, R12, R2 ;  /* 0x0000000c15027224 */ /* 0x000fe200078e0202 */
[----:B------:R0:W-:Y:S01]  /*a130*/  STL [R1+0x128], R0 ;  /* 0x0001280001007387 */ /* 0x0001e20000100800 */
[----:B------:R-:W-:Y:S01]  /*a140*/  @!P6 IMAD.IADD R5, R5, 0x1, -R21 ;  /* 0x000000010505e824 */ /* 0x000fe200078e0a15 */
[----:B------:R-:W-:Y:S01]  /*a150*/  IABS R13, R10 ;  /* 0x0000000a000d7213 */ /* 0x000fe20000000000 */
[----:B------:R-:W-:Y:S01]  /*a160*/  IMAD.HI.U32 R15, R23, R11, RZ ;  /* 0x0000000b170f7227 */ /* 0x000fe200078e00ff */
[----:B------:R-:W-:-:S02]  /*a170*/  ISETP.GT.U32.AND P6, PT, R21, R2, PT ;  /* 0x000000021500720c */ /* 0x000fc40003fc4070 */
[----:B------:R-:W-:Y:S01]  /*a180*/  LOP3.LUT R12, R19, 0xa2, RZ, 0xfc, !PT ;  /* 0x000000a2130c7812 */ /* 0x000fe200078efcff */
[--C-:B------:R-:W-:Y:S01]  /*a190*/  @!P2 IMAD.IADD R6, R6, 0x1, -R21.reuse ;  /* 0x000000010606a824 */ /* 0x100fe200078e0a15 */
[C---:B------:R-:W-:Y:S01]  /*a1a0*/  ISETP.GT.U32.AND P2, PT, R21.reuse, R3, PT ;  /* 0x000000031500720c */ /* 0x040fe20003f44070 */
[----:B------:R-:W-:Y:S01]  /*a1b0*/  @!P4 IMAD.IADD R4, R4, 0x1, -R21 ;  /* 0x000000010404c824 */ /* 0x000fe200078e0a15 */
[----:B------:R-:W-:Y:S01]  /*a1c0*/  ISETP.GE.AND P4, PT, R14, RZ, PT ;  /* 0x000000ff0e00720c */ /* 0x000fe20003f86270 */
[----:B------:R-:W-:Y:S01]  /*a1d0*/  IMAD.MOV R14, RZ, RZ, -R15 ;  /* 0x000000ffff0e7224 */ /* 0x000fe200078e0a0f */
[----:B------:R-:W-:Y:S01]  /*a1e0*/  IABS R15, R12 ;  /* 0x0000000c000f7213 */ /* 0x000fe20000000000 */
[----:B0-----:R-:W-:Y:S02]  /*a1f0*/  IMAD.MOV.U32 R0, RZ, RZ, R7 ;  /* 0x000000ffff007224 */ /* 0x001fe400078e0007 */
[----:B------:R-:W-:Y:S02]  /*a200*/  IMAD R11, R21, R14, R11 ;  /* 0x0000000e150b7224 */ /* 0x000fe400078e020b */
[----:B------:R-:W-:-:S02]  /*a210*/  @!P6 IMAD.IADD R2, R2, 0x1, -R21 ;  /* 0x000000010202e824 */ /* 0x000fc400078e0a15 */
[----:B------:R-:W-:Y:S01]  /*a220*/  @!P3 IMAD.MOV R6, RZ, RZ, -R6 ;  /* 0x000000ffff06b224 */ /* 0x000fe200078e0a06 */
[----:B------:R-:W-:Y:S01]  /*a230*/  ISETP.GT.U32.AND P3, PT, R21, R11, PT ;  /* 0x0000000b1500720c */ /* 0x000fe20003f64070 */
[----:B------:R-:W-:Y:S01]  /*a240*/  @!P2 IMAD.IADD R3, R3, 0x1, -R21 ;  /* 0x000000010303a824 */ /* 0x000fe200078e0a15 */
[----:B------:R-:W-:Y:S01]  /*a250*/  ISETP.GE.AND P2, PT, R8, RZ, PT ;  /* 0x000000ff0800720c */ /* 0x000fe20003f46270 */
[----:B------:R-:W-:Y:S01]  /*a260*/  @!P5 IMAD.MOV R0, RZ, RZ, -R0 ;  /* 0x000000ffff00d224 */ /* 0x000fe200078e0a00 */
[----:B------:R-:W-:Y:S01]  /*a270*/  ISETP.GT.U32.AND P5, PT, R21, R2, PT ;  /* 0x000000021500720c */ /* 0x000fe20003fa4070 */
[----:B------:R-:W-:Y:S01]  /*a280*/  IMAD.HI.U32 R16, R23, R13, RZ ;  /* 0x0000000d17107227 */ /* 0x000fe200078e00ff */
[----:B------:R-:W-:Y:S02]  /*a290*/  ISETP.GT.U32.AND P6, PT, R21, R3, PT ;  /* 0x000000031500720c */ /* 0x000fe40003fc4070 */
[----:B------:R0:W-:Y:S01]  /*a2a0*/  STL [R1+0x11c], R0 ;  /* 0x00011c0001007387 */ /* 0x0001e20000100800 */
[----:B------:R-:W-:-:S02]  /*a2b0*/  IMAD.MOV R16, RZ, RZ, -R16 ;  /* 0x000000ffff107224 */ /* 0x000fc400078e0a10 */
[----:B------:R-:W-:Y:S01]  /*a2c0*/  @!P1 IMAD.MOV R5, RZ, RZ, -R5 ;  /* 0x000000ffff059224 */ /* 0x000fe200078e0a05 */
[----:B------:R1:W-:Y:S01]  /*a2d0*/  STL [R1+0x118], R6 ;  /* 0x0001180601007387 */ /* 0x0003e20000100800 */
[----:B------:R-:W-:Y:S01]  /*a2e0*/  IMAD R13, R21, R16, R13 ;  /* 0x00000010150d7224 */ /* 0x000fe200078e020d */
[----:B------:R-:W-:Y:S01]  /*a2f0*/  ISETP.GE.AND P1, PT, R9, RZ, PT ;  /* 0x000000ff0900720c */ /* 0x000fe20003f26270 */
[--C-:B------:R-:W-:Y:S01]  /*a300*/  @!P3 IMAD.IADD R11, R11, 0x1, -R21.reuse ;  /* 0x000000010b0bb824 */ /* 0x100fe200078e0a15 */
[----:B------:R2:W-:Y:S01]  /*a310*/  STL [R1+0x10c], R5 ;  /* 0x00010c0501007387 */ /* 0x0005e20000100800 */
[--C-:B------:R-:W-:Y:S01]  /*a320*/  @!P5 IMAD.IADD R2, R2, 0x1, -R21.reuse ;  /* 0x000000010202d824 */ /* 0x100fe200078e0a15 */
[----:B------:R-:W-:Y:S01]  /*a330*/  ISETP.GT.U32.AND P5, PT, R21, R13, PT ;  /* 0x0000000d1500720c */ /* 0x000fe20003fa4070 */
[----:B0-----:R-:W-:Y:S01]  /*a340*/  IMAD.MOV.U32 R0, RZ, RZ, R4 ;  /* 0x000000ffff007224 */ /* 0x001fe200078e0004 */
[----:B------:R-:W-:Y:S01]  /*a350*/  LOP3.LUT R4, R19, 0xa0, RZ, 0xfc, !PT ;  /* 0x000000a013047812 */ /* 0x000fe200078efcff */
[----:B------:R-:W-:Y:S01]  /*a360*/  @!P6 IMAD.IADD R3, R3, 0x1, -R21 ;  /* 0x000000010303e824 */ /* 0x000fe200078e0a15 */
[----:B------:R-:W-:Y:S01]  /*a370*/  ISETP.GT.U32.AND P3, PT, R21, R11, PT ;  /* 0x0000000b1500720c */ /* 0x000fe20003f64070 */
[----:B------:R-:W-:Y:S01]  /*a380*/  @!P0 IMAD.MOV R0, RZ, RZ, -R0 ;  /* 0x000000ffff008224 */ /* 0x000fe200078e0a00 */
[----:B------:R-:W-:Y:S01]  /*a390*/  IABS R7, R4 ;  /* 0x0000000400077213 */ /* 0x000fe20000000000 */
[----:B-1----:R-:W-:Y:S01]  /*a3a0*/  IMAD.MOV.U32 R6, RZ, RZ, R3 ;  /* 0x000000ffff067224 */ /* 0x002fe200078e0003 */
[----:B------:R-:W-:Y:S01]  /*a3b0*/  LOP3.LUT R3, R19, 0x9e, RZ, 0xfc, !PT ;  /* 0x0000009e13037812 */ /* 0x000fe200078efcff */
[----:B--2---:R-:W-:Y:S01]  /*a3c0*/  IMAD.HI.U32 R5, R23, R15, RZ ;  /* 0x0000000f17057227 */ /* 0x004fe200078e00ff */
[----:B------:R0:W-:Y:S01]  /*a3d0*/  STL [R1+0x108], R0 ;  /* 0x0001080001007387 */ /* 0x0001e20000100800 */
[----:B------:R-:W-:-:S02]  /*a3e0*/  LOP3.LUT R9, R19, 0x9c, RZ, 0xfc, !PT ;  /* 0x0000009c13097812 */ /* 0x000fc400078efcff */
[----:B------:R-:W-:Y:S01]  /*a3f0*/  IMAD.MOV R5, RZ, RZ, -R5 ;  /* 0x000000ffff057224 */ /* 0x000fe200078e0a05 */
[----:B------:R-:W-:Y:S01]  /*a400*/  ISETP.GE.AND P0, PT, R10, RZ, PT ;  /* 0x000000ff0a00720c */ /* 0x000fe20003f06270 */
[----:B------:R-:W-:Y:S01]  /*a410*/  @!P4 IMAD.MOV R6, RZ, RZ, -R6 ;  /* 0x000000ffff06c224 */ /* 0x000fe200078e0a06 */
[----:B------:R-:W-:Y:S01]  /*a420*/  ISETP.GE.AND P4, PT, R4, RZ, PT ;  /* 0x000000ff0400720c */ /* 0x000fe20003f86270 */
[----:B------:R-:W-:Y:S01]  /*a430*/  IMAD R5, R21, R5, R15 ;  /* 0x0000000515057224 */ /* 0x000fe200078e020f */
[----:B------:R-:W-:Y:S01]  /*a440*/  IABS R4, R3 ;  /* 0x0000000300047213 */ /* 0x000fe20000000000 */
[----:B------:R-:W-:Y:S01]  /*a450*/  @!P5 IMAD.IADD R13, R13, 0x1, -R21 ;  /* 0x000000010d0dd824 */ /* 0x000fe200078e0a15 */
[----:B------:R1:W-:Y:S01]  /*a460*/  STL [R1+0xe0], R6 ;  /* 0x0000e00601007387 */ /* 0x0003e20000100800 */
[----:B0-----:R-:W-:Y:S01]  /*a470*/  IMAD.MOV.U32 R0, RZ, RZ, R2 ;  /* 0x000000ffff007224 */ /* 0x001fe200078e0002 */
[----:B------:R-:W-:Y:S01]  /*a480*/  ISETP.GE.AND P6, PT, R12, RZ, PT ;  /* 0x000000ff0c00720c */ /* 0x000fe20003fc6270 */
[----:B------:R-:W-:Y:S01]  /*a490*/  IMAD.HI.U32 R2, R23, R7, RZ ;  /* 0x0000000717027227 */ /* 0x000fe200078e00ff */
[----:B------:R-:W-:-:S02]  /*a4a0*/  ISETP.GT.U32.AND P5, PT, R21, R13, PT ;  /* 0x0000000d1500720c */ /* 0x000fc40003fa4070 */
[----:B------:R-:W-:Y:S01]  /*a4b0*/  LOP3.LUT R16, R19, 0x7c, RZ, 0xfc, !PT ;  /* 0x0000007c13107812 */ /* 0x000fe200078efcff */
[----:B------:R-:W-:Y:S01]  /*a4c0*/  @!P2 IMAD.MOV R0, RZ, RZ, -R0 ;  /* 0x000000ffff00a224 */ /* 0x000fe200078e0a00 */
[----:B------:R-:W-:Y:S01]  /*a4d0*/  ISETP.GT.U32.AND P2, PT, R21, R5, PT ;  /* 0x000000051500720c */ /* 0x000fe20003f44070 */
[----:B------:R-:W-:Y:S01]  /*a4e0*/  IMAD.MOV R2, RZ, RZ, -R2 ;  /* 0x000000ffff027224 */ /* 0x000fe200078e0a02 */
[----:B-1----:R-:W-:Y:S01]  /*a4f0*/  IABS R6, R9 ;  /* 0x0000000900067213 */ /* 0x002fe20000000000 */
[----:B------:R-:W-:Y:S01]  /*a500*/  @!P3 IMAD.IADD R11, R11, 0x1, -R21 ;  /* 0x000000010b0bb824 */ /* 0x000fe200078e0a15 */
[----:B------:R0:W-:Y:S01]  /*a510*/  STL [R1+0xcc], R0 ;  /* 0x0000cc0001007387 */ /* 0x0001e20000100800 */
[----:B------:R-:W-:Y:S01]  /*a520*/  IMAD R7, R21, R2, R7 ;  /* 0x0000000215077224 */ /* 0x000fe200078e0207 */
[----:B------:R-:W-:Y:S01]  /*a530*/  ISETP.GE.AND P3, PT, R3, RZ, PT ;  /* 0x000000ff0300720c */ /* 0x000fe20003f66270 */
[----:B------:R-:W-:Y:S01]  /*a540*/  IMAD.HI.U32 R8, R23, R4, RZ ;  /* 0x0000000417087227 */ /* 0x000fe200078e00ff */
[----:B------:R-:W-:-:S03]  /*a550*/  LOP3.LUT R3, R19, 0x9a, RZ, 0xfc, !PT ;  /* 0x0000009a13037812 */ /* 0x000fc600078efcff */
[--C-:B------:R-:W-:Y:S01]  /*a560*/  @!P5 IMAD.IADD R13, R13, 0x1, -R21.reuse ;  /* 0x000000010d0dd824 */ /* 0x100fe200078e0a15 */
[----:B------:R-:W-:Y:S01]  /*a570*/  IABS R2, R3 ;  /* 0x0000000300027213 */ /* 0x000fe20000000000 */
[----:B------:R-:W-:Y:S01]  /*a580*/  @!P2 IMAD.IADD R5, R5, 0x1, -R21 ;  /* 0x000000010505a824 */ /* 0x000fe200078e0a15 */
[----:B------:R-:W-:Y:S01]  /*a590*/  ISETP.GE.AND P5, PT, R9, RZ, PT ;  /* 0x000000ff0900720c */ /* 0x000fe20003fa6270 */
[----:B0-----:R-:W-:Y:S02]  /*a5a0*/  IMAD.MOV.U32 R0, RZ, RZ, R11 ;  /* 0x000000ffff007224 */ /* 0x001fe400078e000b */
[----:B------:R-:W-:Y:S01]  /*a5b0*/  IMAD.HI.U32 R10, R23, R6, RZ ;  /* 0x00000006170a7227 */ /* 0x000fe200078e00ff */
[----:B------:R-:W-:-:S03]  /*a5c0*/  ISETP.GT.U32.AND P2, PT, R21, R5, PT ;  /* 0x000000051500720c */ /* 0x000fc60003f44070 */
[----:B------:R-:W-:Y:S01]  /*a5d0*/  @!P1 IMAD.MOV R0, RZ, RZ, -R0 ;  /* 0x000000ffff009224 */ /* 0x000fe200078e0a00 */
[C---:B------:R-:W-:Y:S01]  /*a5e0*/  ISETP.GT.U32.AND P1, PT, R21.reuse, R7, PT ;  /* 0x000000071500720c */ /* 0x040fe20003f24070 */
[----:B------:R-:W-:Y:S02]  /*a5f0*/  IMAD.MOV R8, RZ, RZ, -R8 ;  /* 0x000000ffff087224 */ /* 0x000fe400078e0a08 */
[----:B------:R-:W-:Y:S01]  /*a600*/  IMAD.MOV R10, RZ, RZ, -R10 ;  /* 0x000000ffff0a7224 */ /* 0x000fe200078e0a0a */
[----:B------:R0:W-:Y:S01]  /*a610*/  STL [R1+0xd0], R0 ;  /* 0x0000d00001007387 */ /* 0x0001e20000100800 */
[----:B------:R-:W-:-:S04]  /*a620*/  IMAD R4, R21, R8, R4 ;  /* 0x0000000815047224 */ /* 0x000fc800078e0204 */
[----:B------:R-:W-:Y:S01]  /*a630*/  @!P2 IMAD.IADD R5, R5, 0x1, -R21 ;  /* 0x000000010505a824 */ /* 0x000fe200078e0a15 */
[----:B------:R-:W-:-:S03]  /*a640*/  ISETP.GT.U32.AND P2, PT, R21, R4, PT ;  /* 0x000000041500720c */ /* 0x000fc60003f44070 */
[----:B------:R-:W-:Y:S02]  /*a650*/  @!P1 IMAD.IADD R7, R7, 0x1, -R21 ;  /* 0x0000000107079824 */ /* 0x000fe400078e0a15 */
[----:B0-----:R-:W-:-:S03]  /*a660*/  IMAD.MOV.U32 R0, RZ, RZ, R13 ;  /* 0x000000ffff007224 */ /* 0x001fc600078e000d */
[----:B------:R-:W-:Y:S01]  /*a670*/  ISETP.GT.U32.AND P1, PT, R21, R7, PT ;  /* 0x000000071500720c */ /* 0x000fe20003f24070 */
[----:B------:R-:W-:Y:S01]  /*a680*/  @!P0 IMAD.MOV R0, RZ, RZ, -R0 ;  /* 0x000000ffff008224 */ /* 0x000fe200078e0a00 */
[----:B------:R-:W-:Y:S01]  /*a690*/  ISETP.GE.AND P0, PT, R3, RZ, PT ;  /* 0x000000ff0300720c */ /* 0x000fe20003f06270 */
[----:B------:R-:W-:Y:S01]  /*a6a0*/  IMAD R3, R21, R10, R6 ;  /* 0x0000000a15037224 */ /* 0x000fe200078e0206 */
[----:B------:R-:W-:Y:S01]  /*a6b0*/  LOP3.LUT R10, R19, 0x98, RZ, 0xfc, !PT ;  /* 0x00000098130a7812 */ /* 0x000fe200078efcff */
[----:B------:R-:W-:Y:S01]  /*a6c0*/  IMAD.HI.U32 R6, R23, R2, RZ ;  /* 0x0000000217067227 */ /* 0x000fe200078e00ff */
[----:B------:R0:W-:Y:S02]  /*a6d0*/  STL [R1+0xf0], R0 ;  /* 0x0000f00001007387 */ /* 0x0001e40000100800 */
[----:B------:R-:W-:Y:S01]  /*a6e0*/  IABS R9, R10 ;  /* 0x0000000a00097213 */ /* 0x000fe20000000000 */
[----:B------:R-:W-:-:S04]  /*a6f0*/  @!P2 IMAD.IADD R4, R4, 0x1, -R21 ;  /* 0x000000010404a824 */ /* 0x000fc800078e0a15 */
[----:B------:R-:W-:Y:S01]  /*a700*/  @!P1 IMAD.IADD R7, R7, 0x1, -R21 ;  /* 0x0000000107079824 */ /* 0x000fe200078e0a15 */
[----:B------:R-:W-:Y:S01]  /*a710*/  ISETP.GT.U32.AND P2, PT, R21, R4, PT ;  /* 0x000000041500720c */ /* 0x000fe20003f44070 */
[----:B------:R-:W-:-:S04]  /*a720*/  IMAD.HI.U32 R8, R23, R9, RZ ;  /* 0x0000000917087227 */ /* 0x000fc800078e00ff */
[----:B0-----:R-:W-:Y:S02]  /*a730*/  IMAD.MOV.U32 R0, RZ, RZ, R5 ;  /* 0x000000ffff007224 */ /* 0x001fe400078e0005 */
[----:B------:R-:W-:Y:S01]  /*a740*/  IMAD.MOV R5, RZ, RZ, -R6 ;  /* 0x000000ffff057224 */ /* 0x000fe200078e0a06 */
[----:B------:R-:W-:Y:S01]  /*a750*/  LOP3.LUT R6, R19, 0x96, RZ, 0xfc, !PT ;  /* 0x0000009613067812 */ /* 0x000fe200078efcff */
[----:B------:R-:W-:Y:S01]  /*a760*/  @!P6 IMAD.MOV R0, RZ, RZ, -R0 ;  /* 0x000000ffff00e224 */ /* 0x000fe200078e0a00 */
[C---:B------:R-:W-:Y:S01]  /*a770*/  ISETP.GT.U32.AND P6, PT, R21.reuse, R3, PT ;  /* 0x000000031500720c */ /* 0x040fe20003fc4070 */
[----:B------:R-:W-:Y:S01]  /*a780*/  IMAD R5, R21, R5, R2 ;  /* 0x0000000515057224 */ /* 0x000fe200078e0202 */
[----:B------:R-:W-:Y:S01]  /*a790*/  LOP3.LUT R2, R19, 0x94, RZ, 0xfc, !PT ;  /* 0x0000009413027812 */ /* 0x000fe200078efcff */
[----:B------:R-:W-:Y:S01]  /*a7a0*/  @!P2 IMAD.IADD R4, R4, 0x1, -R21 ;  /* 0x000000010404a824 */ /* 0x000fe200078e0a15 */
[----:B------:R-:W-:Y:S01]  /*a7b0*/  IABS R12, R6 ;  /* 0x00000006000c7213 */ /* 0x000fe20000000000 */
[----:B------:R0:W-:Y:S01]  /*a7c0*/  STL [R1+0xfc], R0 ;  /* 0x0000fc0001007387 */ /* 0x0001e20000100800 */
[C---:B------:R-:W-:Y:S01]  /*a7d0*/  ISETP.GT.U32.AND P1, PT, R21.reuse, R5, PT ;  /* 0x000000051500720c */ /* 0x040fe20003f24070 */
[----:B------:R-:W-:Y:S01]  /*a7e0*/  IMAD.MOV R8, RZ, RZ, -R8 ;  /* 0x000000ffff087224 */ /* 0x000fe200078e0a08 */
[----:B------:R-:W-:Y:S01]  /*a7f0*/  IABS R11, R2 ;  /* 0x00000002000b7213 */ /* 0x000fe20000000000 */
[----:B------:R-:W-:Y:S01]  /*a800*/  IMAD.MOV.U32 R13, RZ, RZ, R4 ;  /* 0x000000ffff0d7224 */ /* 0x000fe200078e0004 */
[----:B------:R-:W-:Y:S01]  /*a810*/  ISETP.GE.AND P2, PT, R6, RZ, PT ;  /* 0x000000ff0600720c */ /* 0x000fe20003f46270 */
[----:B------:R-:W-:Y:S01]  /*a820*/  IMAD R9, R21, R8, R9 ;  /* 0x0000000815097224 */ /* 0x000fe200078e0209 */
[----:B------:R-:W-:Y:S01]  /*a830*/  LOP3.LUT R4, R19, 0x92, RZ, 0xfc, !PT ;  /* 0x0000009213047812 */ /* 0x000fe200078efcff */
[----:B------:R-:W-:-:S02]  /*a840*/  @!P6 IMAD.IADD R3, R3, 0x1, -R21 ;  /* 0x000000010303e824 */ /* 0x000fc400078e0a15 */
[----:B0-----:R-:W-:Y:S02]  /*a850*/  IMAD.MOV.U32 R0, RZ, RZ, R7 ;  /* 0x000000ffff007224 */ /* 0x001fe400078e0007 */
[----:B------:R-:W-:Y:S01]  /*a860*/  IMAD.HI.U32 R7, R23, R12, RZ ;  /* 0x0000000c17077227 */ /* 0x000fe200078e00ff */
[----:B------:R-:W-:-:S03]  /*a870*/  ISETP.GT.U32.AND P6, PT, R21, R3, PT ;  /* 0x000000031500720c */ /* 0x000fc60003fc4070 */
[----:B------:R-:W-:Y:S02]  /*a880*/  @!P1 IMAD.IADD R5, R5, 0x1, -R21 ;  /* 0x0000000105059824 */ /* 0x000fe400078e0a15 */
[----:B------:R-:W-:Y:S01]  /*a890*/  @!P4 IMAD.MOV R0, RZ, RZ, -R0 ;  /* 0x000000ffff00c224 */ /* 0x000fe200078e0a00 */
[----:B------:R-:W-:Y:S01]  /*a8a0*/  ISETP.GE.AND P4, PT, R10, RZ, PT ;  /* 0x000000ff0a00720c */ /* 0x000fe20003f86270 */
[----:B------:R-:W-:Y:S01]  /*a8b0*/  IMAD.HI.U32 R10, R23, R11, RZ ;  /* 0x0000000b170a7227 */ /* 0x000fe200078e00ff */
[----:B------:R-:W-:Y:S02]  /*a8c0*/  ISETP.GT.U32.AND P1, PT, R21, R5, PT ;  /* 0x000000051500720c */ /* 0x000fe40003f24070 */
[----:B------:R0:W-:Y:S01]  /*a8d0*/  STL [R1+0xf8], R0 ;  /* 0x0000f80001007387 */ /* 0x0001e20000100800 */
[----:B------:R-:W-:Y:S02]  /*a8e0*/  IMAD.MOV R7, RZ, RZ, -R7 ;  /* 0x000000ffff077224 */ /* 0x000fe400078e0a07 */
[----:B------:R-:W-:Y:S01]  /*a8f0*/  IMAD.MOV R6, RZ, RZ, -R10 ;  /* 0x000000ffff067224 */ /* 0x000fe200078e0a0a */
[----:B------:R-:W-:Y:S01]  /*a900*/  LOP3.LUT R10, R19, 0x90, RZ, 0xfc, !PT ;  /* 0x00000090130a7812 */ /* 0x000fe200078efcff */
[----:B------:R-:W-:Y:S01]  /*a910*/  IMAD R12, R21, R7, R12 ;  /* 0x00000007150c7224 */ /* 0x000fe200078e020c */
[----:B------:R-:W-:Y:S01]  /*a920*/  LOP3.LUT R7, R19, 0x8e, RZ, 0xfc, !PT ;  /* 0x0000008e13077812 */ /* 0x000fe200078efcff */
[----:B------:R-:W-:-:S02]  /*a930*/  IMAD R11, R21, R6, R11 ;  /* 0x00000006150b7224 */ /* 0x000fc400078e020b */
[----:B------:R-:W-:Y:S01]  /*a940*/  @!P3 IMAD.MOV R13, RZ, RZ, -R13 ;  /* 0x000000ffff0db224 */ /* 0x000fe200078e0a0d */
[----:B------:R-:W-:Y:S01]  /*a950*/  ISETP.GT.U32.AND P3, PT, R21, R12, PT ;  /* 0x0000000c1500720c */ /* 0x000fe20003f64070 */
[--C-:B------:R-:W-:Y:S01]  /*a960*/  @!P6 IMAD.IADD R3, R3, 0x1, -R21.reuse ;  /* 0x000000010303e824 */ /* 0x100fe200078e0a15 */
[----:B------:R-:W-:Y:S01]  /*a970*/  ISETP.GT.U32.AND P6, PT, R21, R9, PT ;  /* 0x000000091500720c */ /* 0x000fe20003fc4070 */
[----:B------:R-:W-:Y:S01]  /*a980*/  @!P1 IMAD.IADD R5, R5, 0x1, -R21 ;  /* 0x0000000105059824 */ /* 0x000fe200078e0a15 */
[----:B------:R-:W-:Y:S01]  /*a990*/  ISETP.GT.U32.AND P1, PT, R21, R11, PT ;  /* 0x0000000b1500720c */ /* 0x000fe20003f24070 */
[----:B0-----:R-:W-:Y:S01]  /*a9a0*/  IMAD.MOV.U32 R0, RZ, RZ, R3 ;  /* 0x000000ffff007224 */ /* 0x001fe200078e0003 */
[----:B------:R-:W-:Y:S01]  /*a9b0*/  STL [R1+0xe4], R13 ;  /* 0x0000e40d01007387 */ /* 0x000fe20000100800 */
[----:B------:R-:W-:Y:S02]  /*a9c0*/  IABS R3, R4 ;  /* 0x0000000400037213 */ /* 0x000fe40000000000 */
[----:B------:R-:W-:Y:S01]  /*a9d0*/  @!P5 IMAD.MOV R0, RZ, RZ, -R0 ;  /* 0x000000ffff00d224 */ /* 0x000fe200078e0a00 */
[----:B------:R-:W-:-:S02]  /*a9e0*/  ISETP.GE.AND P5, PT, R2, RZ, PT ;  /* 0x000000ff0200720c */ /* 0x000fc40003fa6270 */
[----:B------:R-:W-:Y:S01]  /*a9f0*/  IABS R2, R10 ;  /* 0x0000000a00027213 */ /* 0x000fe20000000000 */
[--C-:B------:R-:W-:Y:S01]  /*aa00*/  @!P3 IMAD.IADD R12, R12, 0x1, -R21.reuse ;  /* 0x000000010c0cb824 */ /* 0x100fe200078e0a15 */
[----:B------:R0:W-:Y:S01]  /*aa10*/  STL [R1+0xec], R0 ;  /* 0x0000ec0001007387 */ /* 0x0001e20000100800 */
[--C-:B------:R-:W-:Y:S01]  /*aa20*/  @!P6 IMAD.IADD R9, R9, 0x1, -R21.reuse ;  /* 0x000000010909e824 */ /* 0x100fe200078e0a15 */
[----:B------:R-:W-:Y:S01]  /*aa30*/  ISETP.GE.AND P6, PT, R4, RZ, PT ;  /* 0x000000ff0400720c */ /* 0x000fe20003fc6270 */
[----:B------:R-:W-:Y:S01]  /*aa40*/  @!P1 IMAD.IADD R11, R11, 0x1, -R21 ;  /* 0x000000010b0b9824 */ /* 0x000fe200078e0a15 */
[----:B------:R-:W-:Y:S01]  /*aa50*/  ISETP.GT.U32.AND P1, PT, R21, R12, PT ;  /* 0x0000000c1500720c */ /* 0x000fe20003f24070 */
[----:B------:R-:W-:Y:S01]  /*aa60*/  IMAD.HI.U32 R4, R23, R3, RZ ;  /* 0x0000000317047227 */ /* 0x000fe200078e00ff */
[----:B------:R-:W-:Y:S02]  /*aa70*/  ISETP.GT.U32.AND P3, PT, R21, R9, PT ;  /* 0x000000091500720c */ /* 0x000fe40003f64070 */
[----:B------:R-:W-:Y:S01]  /*aa80*/  IABS R6, R7 ;  /* 0x0000000700067213 */ /* 0x000fe20000000000 */
[----:B------:R-:W-:-:S02]  /*aa90*/  IMAD.MOV R4, RZ, RZ, -R4 ;  /* 0x000000ffff047224 */ /* 0x000fc400078e0a04 */
[----:B0-----:R-:W-:Y:S02]  /*aaa0*/  IMAD.MOV.U32 R0, RZ, RZ, R5 ;  /* 0x000000ffff007224 */ /* 0x001fe400078e0005 */
        /* <DEDUP_REMOVED lines=10> */
[----:B------:R-:W-:Y:S01]  /*ab50*/  @!P3 IMAD.IADD R9, R9, 0x1, -R21 ;  /* 0x000000010909b824 */ /* 0x000fe200078e0a15 */
[----:B------:R-:W-:Y:S01]  /*ab60*/  ISETP.GT.U32.AND P3, PT, R21, R3, PT ;  /* 0x000000031500720c */ /* 0x000fe20003f64070 */
[----:B------:R0:W-:Y:S01]  /*ab70*/  STL [R1+0x410], R0 ;  /* 0x0004100001007387 */ /* 0x0001e20000100800 */
[----:B------:R-:W-:Y:S01]  /*ab80*/  IABS R13, R4 ;  /* 0x00000004000d7213 */ /* 0x000fe20000000000 */
[----:B------:R-:W-:-:S04]  /*ab90*/  IMAD.HI.U32 R8, R23, R6, RZ ;  /* 0x0000000617087227 */ /* 0x000fc800078e00ff */
[--C-:B------:R-:W-:Y:S01]  /*aba0*/  @!P0 IMAD.IADD R11, R11, 0x1, -R21.reuse ;  /* 0x000000010b0b8824 */ /* 0x100fe200078e0a15 */
[----:B------:R-:W-:Y:S01]  /*abb0*/  ISETP.GE.AND P0, PT, R10, RZ, PT ;  /* 0x000000ff0a00720c */ /* 0x000fe20003f06270 */
[----:B------:R-:W-:Y:S01]  /*abc0*/  IMAD.MOV R8, RZ, RZ, -R8 ;  /* 0x000000ffff087224 */ /* 0x000fe200078e0a08 */
[----:B------:R-:W-:Y:S01]  /*abd0*/  IABS R10, R5 ;  /* 0x00000005000a7213 */ /* 0x000fe20000000000 */
[----:B------:R-:W-:Y:S02]  /*abe0*/  @!P1 IMAD.IADD R2, R2, 0x1, -R21 ;  /* 0x0000000102029824 */ /* 0x000fe400078e0a15 */
[----:B0-----:R-:W-:Y:S02]  /*abf0*/  IMAD.MOV.U32 R0, RZ, RZ, R9 ;  /* 0x000000ffff007224 */ /* 0x001fe400078e0009 */
[----:B------:R-:W-:Y:S01]  /*ac00*/  IMAD.MOV.U32 R9, RZ, RZ, R13 ;  /* 0x000000ffff097224 */ /* 0x000fe200078e000d */
[----:B------:R-:W-:Y:S01]  /*ac10*/  ISETP.GT.U32.AND P1, PT, R21, R2, PT ;  /* 0x000000021500720c */ /* 0x000fe20003f24070 */
[----:B------:R-:W-:Y:S01]  /*ac20*/  @!P3 IMAD.IADD R3, R3, 0x1, -R21 ;  /* 0x000000010303b824 */ /* 0x000fe200078e0a15 */
[----:B------:R-:W-:Y:S01]  /*ac30*/  ISETP.GE.AND P3, PT, R7, RZ, PT ;  /* 0x000000ff0700720c */ /* 0x000fe20003f66270 */
[----:B------:R-:W-:-:S02]  /*ac40*/  IMAD.MOV.U32 R7, RZ, RZ, R10 ;  /* 0x000000ffff077224 */ /* 0x000fc400078e000a */
[----:B------:R-:W-:-:S04]  /*ac50*/  IMAD.HI.U32 R10, R23, R9, RZ ;  /* 0x00000009170a7227 */ /* 0x000fc800078e00ff */
[----:B------:R-:W-:Y:S02]  /*ac60*/  IMAD.MOV R10, RZ, RZ, -R10 ;  /* 0x000000ffff0a7224 */ /* 0x000fe400078e0a0a */
[C---:B------:R-:W-:Y:S02]  /*ac70*/  IMAD R6, R21.reuse, R8, R6 ;  /* 0x0000000815067224 */ /* 0x040fe400078e0206 */
[----:B------:R-:W-:Y:S01]  /*ac80*/  @!P4 IMAD.MOV R0, RZ, RZ, -R0 ;  /* 0x000000ffff00c224 */ /* 0x000fe200078e0a00 */
[C---:B------:R-:W-:Y:S01]  /*ac90*/  ISETP.GT.U32.AND P4, PT, R21.reuse, R3, PT ;  /* 0x000000031500720c */ /* 0x040fe20003f84070 */
[----:B------:R-:W-:Y:S01]  /*aca0*/  IMAD R9, R21, R10, R9 ;  /* 0x0000000a15097224 */ /* 0x000fe200078e0209 */
[----:B------:R-:W-:Y:S01]  /*acb0*/  LOP3.LUT R10, R19, 0x86, RZ, 0xfc, !PT ;  /* 0x00000086130a7812 */ /* 0x000fe200078efcff */
[----:B------:R-:W-:Y:S01]  /*acc0*/  @!P2 IMAD.MOV R12, RZ, RZ, -R12 ;  /* 0x000000ffff0ca224 */ /* 0x000fe200078e0a0c */
[C---:B------:R-:W-:Y:S01]  /*acd0*/  ISETP.GT.U32.AND P2, PT, R21.reuse, R6, PT ;  /* 0x000000061500720c */ /* 0x040fe20003f44070 */
[----:B------:R-:W-:Y:S01]  /*ace0*/  @!P1 IMAD.IADD R2, R2, 0x1, -R21 ;  /* 0x0000000102029824 */ /* 0x000fe200078e0a15 */
[----:B------:R-:W-:Y:S01]  /*acf0*/  ISETP.GT.U32.AND P1, PT, R21, R9, PT ;  /* 0x000000091500720c */ /* 0x000fe20003f24070 */
[----:B------:R0:W-:Y:S01]  /*ad00*/  STL [R1+0xe8], R0 ;  /* 0x0000e80001007387 */ /* 0x0001e20000100800 */
[----:B------:R-:W-:-:S03]  /*ad10*/  IMAD.HI.U32 R8, R23, R7, RZ ;  /* 0x0000000717087227 */ /* 0x000fc600078e00ff */
[----:B------:R1:W-:Y:S01]  /*ad20*/  STL [R1+0xd4], R12 ;  /* 0x0000d40c01007387 */ /* 0x0003e20000100800 */
[----:B------:R-:W-:Y:S02]  /*ad30*/  IMAD.MOV R8, RZ, RZ, -R8 ;  /* 0x000000ffff087224 */ /* 0x000fe400078e0a08 */
[----:B------:R-:W-:Y:S01]  /*ad40*/  @!P4 IMAD.IADD R3, R3, 0x1, -R21 ;  /* 0x000000010303c824 */ /* 0x000fe200078e0a15 */
[----:B------:R-:W-:Y:S01]  /*ad50*/  ISETP.GE.AND P4, PT, R5, RZ, PT ;  /* 0x000000ff0500720c */ /* 0x000fe20003f86270 */
[----:B------:R-:W-:Y:S01]  /*ad60*/  IMAD R7, R21, R8, R7 ;  /* 0x0000000815077224 */ /* 0x000fe200078e0207 */
[----:B------:R-:W-:Y:S01]  /*ad70*/  IABS R5, R10 ;  /* 0x0000000a00057213 */ /* 0x000fe20000000000 */
[----:B0-----:R-:W-:Y:S01]  /*ad80*/  IMAD.MOV.U32 R0, RZ, RZ, R11 ;  /* 0x000000ffff007224 */ /* 0x001fe200078e000b */
[----:B------:R-:W-:Y:S01]  /*ad90*/  LOP3.LUT R11, R19, 0x88, RZ, 0xfc, !PT ;  /* 0x00000088130b7812 */ /* 0x000fe200078efcff */
[--C-:B------:R-:W-:Y:S02]  /*ada0*/  @!P2 IMAD.IADD R6, R6, 0x1, -R21.reuse ;  /* 0x000000010606a824 */ /* 0x100fe400078e0a15 */
[----:B------:R-:W-:Y:S01]  /*adb0*/  @!P5 IMAD.MOV R0, RZ, RZ, -R0 ;  /* 0x000000ffff00d224 */ /* 0x000fe200078e0a00 */
[----:B------:R-:W-:Y:S01]  /*adc0*/  IABS R8, R11 ;  /* 0x0000000b00087213 */ /* 0x000fe20000000000 */
[----:B------:R-:W-:Y:S01]  /*add0*/  @!P1 IMAD.IADD R9, R9, 0x1, -R21 ;  /* 0x0000000109099824 */ /* 0x000fe200078e0a15 */
[----:B------:R-:W-:-:S02]  /*ade0*/  ISETP.GT.U32.AND P2, PT, R21, R6, PT ;  /* 0x000000061500720c */ /* 0x000fc40003f44070 */
[----:B------:R0:W-:Y:S01]  /*adf0*/  STL [R1+0xd8], R0 ;  /* 0x0000d80001007387 */ /* 0x0001e20000100800 */
[----:B------:R-:W-:Y:S02]  /*ae00*/  ISETP.GE.AND P5, PT, R4, RZ, PT ;  /* 0x000000ff0400720c */ /* 0x000fe40003fa6270 */
[----:B------:R-:W-:Y:S02]  /*ae10*/  ISETP.GT.U32.AND P1, PT, R21, R9, PT ;  /* 0x000000091500720c */ /* 0x000fe40003f24070 */
[----:B------:R-:W-:-:S04]  /*ae20*/  LOP3.LUT R4, R19, 0x84, RZ, 0xfc, !PT ;  /* 0x0000008413047812 */ /* 0x000fc800078efcff */
[----:B-1----:R-:W-:Y:S01]  /*ae30*/  IABS R12, R4 ;  /* 0x00000004000c7213 */ /* 0x002fe20000000000 */
[----:B0-----:R-:W-:Y:S02]  /*ae40*/  IMAD.MOV.U32 R0, RZ, RZ, R3 ;  /* 0x000000ffff007224 */ /* 0x001fe400078e0003 */
[----:B------:R-:W-:-:S04]  /*ae50*/  IMAD.HI.U32 R3, R23, R8, RZ ;  /* 0x0000000817037227 */ /* 0x000fc800078e00ff */
[----:B------:R-:W-:Y:S01]  /*ae60*/  @!P6 IMAD.MOV R0, RZ, RZ, -R0 ;  /* 0x000000ffff00e224 */ /* 0x000fe200078e0a00 */
[C---:B------:R-:W-:Y:S01]  /*ae70*/  ISETP.GT.U32.AND P6, PT, R21.reuse, R7, PT ;  /* 0x000000071500720c */ /* 0x040fe20003fc4070 */
[----:B------:R-:W-:Y:S02]  /*ae80*/  IMAD.MOV R3, RZ, RZ, -R3 ;  /* 0x000000ffff037224 */ /* 0x000fe400078e0a03 */
[--C-:B------:R-:W-:Y:S01]  /*ae90*/  @!P2 IMAD.IADD R6, R6, 0x1, -R21.reuse ;  /* 0x000000010606a824 */ /* 0x100fe200078e0a15 */
[----:B------:R0:W-:Y:S01]  /*aea0*/  STL [R1+0xdc], R0 ;  /* 0x0000dc0001007387 */ /* 0x0001e20000100800 */
[----:B------:R-:W-:Y:S01]  /*aeb0*/  IMAD R8, R21, R3, R8 ;  /* 0x0000000315087224 */ /* 0x000fe200078e0208 */
[----:B------:R-:W-:Y:S01]  /*aec0*/  ISETP.GE.AND P2, PT, R10, RZ, PT ;  /* 0x000000ff0a00720c */ /* 0x000fe20003f46270 */
[----:B------:R-:W-:Y:S02]  /*aed0*/  @!P1 IMAD.IADD R9, R9, 0x1, -R21 ;  /* 0x0000000109099824 */ /* 0x000fe400078e0a15 */
[----:B------:R-:W-:Y:S01]  /*aee0*/  IMAD.MOV.U32 R13, RZ, RZ, R6 ;  /* 0x000000ffff0d7224 */ /* 0x000fe200078e0006 */
[----:B------:R-:W-:Y:S01]  /*aef0*/  ISETP.GT.U32.AND P1, PT, R21, R8, PT ;  /* 0x000000081500720c */ /* 0x000fe20003f24070 */
[----:B------:R-:W-:-:S04]  /*af00*/  IMAD.HI.U32 R3, R23, R12, RZ ;  /* 0x0000000c17037227 */ /* 0x000fc800078e00ff */
[----:B0-----:R-:W-:Y:S02]  /*af10*/  IMAD.MOV.U32 R0, RZ, RZ, R2 ;  /* 0x000000ffff007224 */ /* 0x001fe400078e0002 */
[----:B------:R-:W-:-:S04]  /*af20*/  IMAD.HI.U32 R2, R23, R5, RZ ;  /* 0x0000000517027227 */ /* 0x000fc800078e00ff */
[----:B------:R-:W-:Y:S02]  /*af30*/  IMAD.MOV R2, RZ, RZ, -R2 ;  /* 0x000000ffff027224 */ /* 0x000fe400078e0a02 */
[----:B------:R-:W-:Y:S02]  /*af40*/  @!P6 IMAD.IADD R7, R7, 0x1, -R21 ;  /* 0x000000010707e824 */ /* 0x000fe400078e0a15 */
[----:B------:R-:W-:Y:S01]  /*af50*/  IMAD R5, R21, R2, R5 ;  /* 0x0000000215057224 */ /* 0x000fe200078e0205 */
[----:B------:R-:W-:Y:S01]  /*af60*/  LOP3.LUT R2, R19, 0x82, RZ, 0xfc, !PT ;  /* 0x0000008213027812 */ /* 0x000fe200078efcff */
[----:B------:R-:W-:Y:S01]  /*af70*/  @!P3 IMAD.MOV R13, RZ, RZ, -R13 ;  /* 0x000000ffff0db224 */ /* 0x000fe200078e0a0d */
[C---:B------:R-:W-:Y:S01]  /*af80*/  ISETP.GT.U32.AND P6, PT, R21.reuse, R7, PT ;  /* 0x000000071500720c */ /* 0x040fe20003fc4070 */
[----:B------:R-:W-:Y:S01]  /*af90*/  @!P1 IMAD.IADD R8, R8, 0x1, -R21 ;  /* 0x0000000108089824 */ /* 0x000fe200078e0a15 */
[C---:B------:R-:W-:Y:S01]  /*afa0*/  ISETP.GT.U32.AND P3, PT, R21.reuse, R5, PT ;  /* 0x000000051500720c */ /* 0x040fe20003f64070 */
[----:B------:R-:W-:Y:S01]  /*afb0*/  @!P0 IMAD.MOV R0, RZ, RZ, -R0 ;  /* 0x000000ffff008224 */ /* 0x000fe200078e0a00 */
[----:B------:R-:W-:Y:S01]  /*afc0*/  IABS R6, R2 ;  /* 0x0000000200067213 */ /* 0x000fe20000000000 */
[----:B------:R-:W-:Y:S01]  /*afd0*/  IMAD.MOV R3, RZ, RZ, -R3 ;  /* 0x000000ffff037224 */ /* 0x000fe200078e0a03 */
[----:B------:R-:W-:-:S02]  /*afe0*/  ISETP.GT.U32.AND P1, PT, R21, R8, PT ;  /* 0x000000081500720c */ /* 0x000fc40003f24070 */
[----:B------:R0:W-:Y:S01]  /*aff0*/  STL [R1+0x404], R0 ;  /* 0x0004040001007387 */ /* 0x0001e20000100800 */
[----:B------:R-:W-:Y:S01]  /*b000*/  IMAD R12, R21, R3, R12 ;  /* 0x00000003150c7224 */ /* 0x000fe200078e020c */
[----:B------:R-:W-:Y:S02]  /*b010*/  LOP3.LUT R3, R19, 0x80, RZ, 0xfc, !PT ;  /* 0x0000008013037812 */ /* 0x000fe400078efcff */
[----:B------:R-:W-:Y:S01]  /*b020*/  ISETP.GE.AND P0, PT, R11, RZ, PT ;  /* 0x000000ff0b00720c */ /* 0x000fe20003f06270 */
[--C-:B------:R-:W-:Y:S01]  /*b030*/  @!P6 IMAD.IADD R7, R7, 0x1, -R21.reuse ;  /* 0x000000010707e824 */ /* 0x100fe200078e0a15 */
[----:B------:R-:W-:Y:S01]  /*b040*/  ISETP.GE.AND P6, PT, R2, RZ, PT ;  /* 0x000000ff0200720c */ /* 0x000fe20003fc6270 */
[----:B------:R-:W-:Y:S01]  /*b050*/  @!P3 IMAD.IADD R5, R5, 0x1, -R21 ;  /* 0x000000010505b824 */ /* 0x000fe200078e0a15 */
[----:B------:R-:W-:Y:S01]  /*b060*/  IABS R10, R3 ;  /* 0x00000003000a7213 */ /* 0x000fe20000000000 */
[----:B------:R-:W-:Y:S01]  /*b070*/  IMAD.MOV.U32 R2, RZ, RZ, R6 ;  /* 0x000000ffff027224 */ /* 0x000fe200078e0006 */
[----:B------:R1:W-:Y:S01]  /*b080*/  STL [R1+0x3d8], R13 ;  /* 0x0003d80d01007387 */ /* 0x0003e20000100800 */
[----:B0-----:R-:W-:Y:S01]  /*b090*/  IMAD.MOV.U32 R0, RZ, RZ, R9 ;  /* 0x000000ffff007224 */ /* 0x001fe200078e0009 */
[----:B------:R-:W-:Y:S01]  /*b0a0*/  ISETP.GT.U32.AND P3, PT, R21, R5, PT ;  /* 0x000000051500720c */ /* 0x000fe20003f64070 */
[----:B------:R-:W-:-:S04]  /*b0b0*/  IMAD.HI.U32 R9, R23, R2, RZ ;  /* 0x0000000217097227 */ /* 0x000fc800078e00ff */
[----:B------:R-:W-:Y:S01]  /*b0c0*/  @!P5 IMAD.MOV R0, RZ, RZ, -R0 ;  /* 0x000000ffff00d224 */ /* 0x000fe200078e0a00 */
[----:B------:R-:W-:Y:S01]  /*b0d0*/  ISETP.GE.AND P5, PT, R4, RZ, PT ;  /* 0x000000ff0400720c */ /* 0x000fe20003fa6270 */
[----:B------:R-:W-:Y:S01]  /*b0e0*/  IMAD.MOV R9, RZ, RZ, -R9 ;  /* 0x000000ffff097224 */ /* 0x000fe200078e0a09 */
[----:B------:R-:W-:Y:S01]  /*b0f0*/  LOP3.LUT R4, R19, 0x7e, RZ, 0xfc, !PT ;  /* 0x0000007e13047812 */ /* 0x000fe200078efcff */
[----:B------:R-:W-:Y:S01]  /*b100*/  @!P1 IMAD.IADD R8, R8, 0x1, -R21 ;  /* 0x0000000108089824 */ /* 0x000fe200078e0a15 */
[C---:B------:R-:W-:Y:S01]  /*b110*/  ISETP.GT.U32.AND P1, PT, R21.reuse, R12, PT ;  /* 0x0000000c1500720c */ /* 0x040fe20003f24070 */
[----:B------:R-:W-:Y:S01]  /*b120*/  IMAD R2, R21, R9, R2 ;  /* 0x0000000915027224 */ /* 0x000fe200078e0202 */
[----:B------:R-:W-:Y:S01]  /*b130*/  IABS R6, R4 ;  /* 0x0000000400067213 */ /* 0x000fe20000000000 */
[----:B------:R-:W-:Y:S01]  /*b140*/  IMAD.HI.U32 R14, R23, R10, RZ ;  /* 0x0000000a170e7227 */ /* 0x000fe200078e00ff */
[----:B------:R0:W-:Y:S01]  /*b150*/  STL [R1+0x3e0], R0 ;  /* 0x0003e00001007387 */ /* 0x0001e20000100800 */
[----:B------:R-:W-:-:S02]  /*b160*/  IABS R9, R16 ;  /* 0x0000001000097213 */ /* 0x000fc40000000000 */
[----:B------:R-:W-:Y:S01]  /*b170*/  @!P3 IMAD.IADD R5, R5, 0x1, -R21 ;  /* 0x000000010505b824 */ /* 0x000fe200078e0a15 */
[----:B------:R-:W-:Y:S01]  /*b180*/  ISETP.GT.U32.AND P3, PT, R21, R2, PT ;  /* 0x000000021500720c */ /* 0x000fe20003f64070 */
[----:B------:R-:W-:Y:S01]  /*b190*/  IMAD.MOV R14, RZ, RZ, -R14 ;  /* 0x000000ffff0e7224 */ /* 0x000fe200078e0a0e */
[----:B-1----:R-:W-:Y:S01]  /*b1a0*/  LOP3.LUT R13, R19, 0x7a, RZ, 0xfc, !PT ;  /* 0x0000007a130d7812 */ /* 0x002fe200078efcff */
[----:B------:R-:W-:-:S03]  /*b1b0*/  IMAD.HI.U32 R11, R23, R6, RZ ;  /* 0x00000006170b7227 */ /* 0x000fc600078e00ff */
[----:B------:R-:W-:Y:S01]  /*b1c0*/  IABS R15, R13 ;  /* 0x0000000d000f7213 */ /* 0x000fe20000000000 */
[----:B------:R-:W-:Y:S01]  /*b1d0*/  IMAD R10, R21, R14, R10 ;  /* 0x0000000e150a7224 */ /* 0x000fe200078e020a */
[----:B------:R-:W-:Y:S01]  /*b1e0*/  LOP3.LUT R14, R19, 0x78, RZ, 0xfc, !PT ;  /* 0x00000078130e7812 */ /* 0x000fe200078efcff */
[----:B------:R-:W-:Y:S02]  /*b1f0*/  IMAD.MOV R11, RZ, RZ, -R11 ;  /* 0x000000ffff0b7224 */ /* 0x000fe400078e0a0b */
[----:B------:R-:W-:Y:S01]  /*b200*/  @!P1 IMAD.IADD R12, R12, 0x1, -R21 ;  /* 0x000000010c0c9824 */ /* 0x000fe200078e0a15 */
[C---:B------:R-:W-:Y:S01]  /*b210*/  ISETP.GT.U32.AND P1, PT, R21.reuse, R10, PT ;  /* 0x0000000a1500720c */ /* 0x040fe20003f24070 */
[----:B------:R-:W-:Y:S01]  /*b220*/  IMAD R6, R21, R11, R6 ;  /* 0x0000000b15067224 */ /* 0x000fe200078e0206 */
[----:B------:R-:W-:Y:S01]  /*b230*/  IABS R18, R14 ;  /* 0x0000000e00127213 */ /* 0x000fe20000000000 */
[----:B0-----:R-:W-:Y:S01]  /*b240*/  IMAD.MOV.U32 R0, RZ, RZ, R7 ;  /* 0x000000ffff007224 */ /* 0x001fe200078e0007 */
[----:B------:R-:W-:Y:S01]  /*b250*/  LOP3.LUT R11, R19, 0x76, RZ, 0xfc, !PT ;  /* 0x00000076130b7812 */ /* 0x000fe200078efcff */
[----:B------:R-:W-:Y:S01]  /*b260*/  @!P3 IMAD.IADD R2, R2, 0x1, -R21 ;  /* 0x000000010202b824 */ /* 0x000fe200078e0a15 */
[----:B------:R-:W-:Y:S01]  /*b270*/  ISETP.GT.U32.AND P3, PT, R21, R6, PT ;  /* 0x000000061500720c */ /* 0x000fe20003f64070 */
[----:B------:R-:W-:Y:S01]  /*b280*/  @!P4 IMAD.MOV R0, RZ, RZ, -R0 ;  /* 0x000000ffff00c224 */ /* 0x000fe200078e0a00 */
[----:B------:R-:W-:Y:S01]  /*b290*/  IABS R7, R11 ;  /* 0x0000000b00077213 */ /* 0x000fe20000000000 */
[----:B------:R-:W-:Y:S01]  /*b2a0*/  IMAD.HI.U32 R17, R23, R9, RZ ;  /* 0x0000000917117227 */ /* 0x000fe200078e00ff */
[----:B------:R-:W-:-:S02]  /*b2b0*/  ISETP.GT.U32.AND P4, PT, R21, R2, PT ;  /* 0x000000021500720c */ /* 0x000fc40003f84070 */
[----:B------:R0:W-:Y:S01]  /*b2c0*/  STL [R1+0xc8], R0 ;  /* 0x0000c80001007387 */ /* 0x0001e20000100800 */
[----:B------:R-:W-:Y:S01]  /*b2d0*/  @!P1 IMAD.IADD R10, R10, 0x1, -R21 ;  /* 0x000000010a0a9824 */ /* 0x000fe200078e0a15 */
[----:B------:R-:W-:Y:S01]  /*b2e0*/  ISETP.GT.U32.AND P1, PT, R21, R12, PT ;  /* 0x0000000c1500720c */ /* 0x000fe20003f24070 */
[----:B------:R-:W-:Y:S02]  /*b2f0*/  IMAD.MOV R17, RZ, RZ, -R17 ;  /* 0x000000ffff117224 */ /* 0x000fe400078e0a11 */
[----:B------:R-:W-:-:S04]  /*b300*/  IMAD.HI.U32 R20, R23, R15, RZ ;  /* 0x0000000f17147227 */ /* 0x000fc800078e00ff */
[C---:B------:R-:W-:Y:S02]  /*b310*/  IMAD R9, R21.reuse, R17, R9 ;  /* 0x0000001115097224 */ /* 0x040fe400078e0209 */
        /* <DEDUP_REMOVED lines=8> */
[--C-:B------:R-:W-:Y:S02]  /*b3a0*/  @!P1 IMAD.IADD R12, R12, 0x1, -R21.reuse ;  /* 0x000000010c0c9824 */ /* 0x100fe400078e0a15 */
[----:B------:R-:W-:Y:S02]  /*b3b0*/  IMAD R18, R21, R17, R18 ;  /* 0x0000001115127224 */ /* 0x000fe400078e0212 */
[--C-:B------:R-:W-:Y:S01]  /*b3c0*/  @!P4 IMAD.IADD R2, R2, 0x1, -R21.reuse ;  /* 0x000000010202c824 */ /* 0x100fe200078e0a15 */
[----:B------:R-:W-:Y:S01]  /*b3d0*/  ISETP.GE.AND P4, PT, R3, RZ, PT ;  /* 0x000000ff0300720c */ /* 0x000fe20003f86270 */
[----:B------:R-:W-:Y:S01]  /*b3e0*/  @!P0 IMAD.IADD R10, R10, 0x1, -R21 ;  /* 0x000000010a0a8824 */ /* 0x000fe200078e0a15 */
[----:B------:R-:W-:Y:S01]  /*b3f0*/  ISETP.GT.U32.AND P0, PT, R21, R18, PT ;  /* 0x000000121500720c */ /* 0x000fe20003f04070 */
[----:B0-----:R-:W-:Y:S01]  /*b400*/  IMAD.MOV.U32 R0, RZ, RZ, R5 ;  /* 0x000000ffff007224 */ /* 0x001fe200078e0005 */
[C---:B------:R-:W-:Y:S01]  /*b410*/  LOP3.LUT R5, R19.reuse, 0x74, RZ, 0xfc, !PT ;  /* 0x0000007413057812 */ /* 0x040fe200078efcff */
[----:B------:R-:W-:Y:S01]  /*b420*/  IMAD.MOV.U32 R17, RZ, RZ, R12 ;  /* 0x000000ffff117224 */ /* 0x000fe200078e000c */
[----:B------:R-:W-:Y:S01]  /*b430*/  LOP3.LUT R12, R19, 0x70, RZ, 0xfc, !PT ;  /* 0x00000070130c7812 */ /* 0x000fe200078efcff */
[----:B------:R-:W-:Y:S01]  /*b440*/  @!P2 IMAD.MOV R0, RZ, RZ, -R0 ;  /* 0x000000ffff00a224 */ /* 0x000fe200078e0a00 */
[----:B------:R-:W-:Y:S01]  /*b450*/  ISETP.GT.U32.AND P2, PT, R21, R9, PT ;  /* 0x000000091500720c */ /* 0x000fe20003f44070 */
[----:B------:R-:W-:Y:S01]  /*b460*/  @!P3 IMAD.IADD R6, R6, 0x1, -R21 ;  /* 0x000000010606b824 */ /* 0x000fe200078e0a15 */
[----:B------:R-:W-:Y:S01]  /*b470*/  ISETP.GE.AND P3, PT, R4, RZ, PT ;  /* 0x000000ff0400720c */ /* 0x000fe20003f66270 */
[----:B------:R-:W-:Y:S01]  /*b480*/  IMAD.HI.U32 R3, R23, R7, RZ ;  /* 0x0000000717037227 */ /* 0x000fe200078e00ff */
[----:B------:R0:W-:Y:S01]  /*b490*/  STL [R1+0xbc], R0 ;  /* 0x0000bc0001007387 */ /* 0x0001e20000100800 */
[----:B------:R-:W-:-:S02]  /*b4a0*/  IABS R4, R5 ;  /* 0x0000000500047213 */ /* 0x000fc40000000000 */
[----:B------:R-:W-:Y:S02]  /*b4b0*/  @!P5 IMAD.MOV R17, RZ, RZ, -R17 ;  /* 0x000000ffff11d224 */ /* 0x000fe400078e0a11 */
[----:B------:R-:W-:Y:S02]  /*b4c0*/  IMAD.MOV R3, RZ, RZ, -R3 ;  /* 0x000000ffff037224 */ /* 0x000fe400078e0a03 */
[----:B------:R-:W-:Y:S01]  /*b4d0*/  @!P0 IMAD.IADD R18, R18, 0x1, -R21 ;  /* 0x0000000112128824 */ /* 0x000fe200078e0a15 */
[----:B------:R-:W-:Y:S01]  /*b4e0*/  STL [R1+0xb8], R17 ;  /* 0x0000b81101007387 */ /* 0x000fe20000100800 */
[----:B------:R-:W-:Y:S01]  /*b4f0*/  IMAD R3, R21, R3, R7 ;  /* 0x0000000315037224 */ /* 0x000fe200078e0207 */
[----:B------:R-:W-:Y:S01]  /*b500*/  LOP3.LUT R7, R19, 0x72, RZ, 0xfc, !PT ;  /* 0x0000007213077812 */ /* 0x000fe200078efcff */
[----:B0-----:R-:W-:Y:S01]  /*b510*/  IMAD.MOV.U32 R0, RZ, RZ, R2 ;  /* 0x000000ffff007224 */ /* 0x001fe200078e0002 */
[----:B------:R-:W-:Y:S01]  /*b520*/  ISETP.GT.U32.AND P5, PT, R21, R18, PT ;  /* 0x000000121500720c */ /* 0x000fe20003fa4070 */
[----:B------:R-:W-:-:S02]  /*b530*/  IMAD.MOV.U32 R2, RZ, RZ, R10 ;  /* 0x000000ffff027224 */ /* 0x000fc400078e000a */
[----:B------:R-:W-:Y:S02]  /*b540*/  @!P6 IMAD.MOV R0, RZ, RZ, -R0 ;  /* 0x000000ffff00e224 */ /* 0x000fe400078e0a00 */
[----:B------:R-:W-:Y:S01]  /*b550*/  @!P2 IMAD.IADD R9, R9, 0x1, -R21 ;  /* 0x000000010909a824 */ /* 0x000fe200078e0a15 */
[----:B------:R-:W-:Y:S01]  /*b560*/  ISETP.GE.AND P2, PT, R16, RZ, PT ;  /* 0x000000ff1000720c */ /* 0x000fe20003f46270 */
[----:B------:R-:W-:Y:S01]  /*b570*/  IMAD.HI.U32 R8, R23, R4, RZ ;  /* 0x0000000417087227 */ /* 0x000fe200078e00ff */
[----:B------:R0:W-:Y:S02]  /*b580*/  STL [R1+0xb4], R0 ;  /* 0x0000b40001007387 */ /* 0x0001e40000100800 */
[----:B------:R-:W-:Y:S01]  /*b590*/  ISETP.GT.U32.AND P0, PT, R21, R9, PT ;  /* 0x000000091500720c */ /* 0x000fe20003f04070 */
[----:B------:R-:W-:Y:S01]  /*b5a0*/  @!P4 IMAD.MOV R2, RZ, RZ, -R2 ;  /* 0x000000ffff02c224 */ /* 0x000fe200078e0a02 */
[----:B------:R-:W-:Y:S01]  /*b5b0*/  ISETP.GE.AND P4, PT, R14, RZ, PT ;  /* 0x000000ff0e00720c */ /* 0x000fe20003f86270 */
[----:B------:R-:W-:-:S02]  /*b5c0*/  IMAD.MOV R8, RZ, RZ, -R8 ;  /* 0x000000ffff087224 */ /* 0x000fc400078e0a08 */
[----:B------:R-:W-:Y:S01]  /*b5d0*/  IMAD.MOV R20, RZ, RZ, -R20 ;  /* 0x000000ffff147224 */ /* 0x000fe200078e0a14 */
[----:B------:R1:W-:Y:S01]  /*b5e0*/  STL [R1+0xb0], R2 ;  /* 0x0000b00201007387 */ /* 0x0003e20000100800 */
[----:B------:R-:W-:Y:S02]  /*b5f0*/  @!P5 IMAD.IADD R18, R18, 0x1, -R21 ;  /* 0x000000011212d824 */ /* 0x000fe400078e0a15 */
[----:B0-----:R-:W-:Y:S01]  /*b600*/  IMAD.MOV.U32 R0, RZ, RZ, R6 ;  /* 0x000000ffff007224 */ /* 0x001fe200078e0006 */
[----:B------:R-:W-:Y:S01]  /*b610*/  IABS R6, R7 ;  /* 0x0000000700067213 */ /* 0x000fe20000000000 */
[C---:B------:R-:W-:Y:S02]  /*b620*/  IMAD R15, R21.reuse, R20, R15 ;  /* 0x00000014150f7224 */ /* 0x040fe400078e020f */
[----:B------:R-:W-:Y:S01]  /*b630*/  @!P3 IMAD.MOV R0, RZ, RZ, -R0 ;  /* 0x000000ffff00b224 */ /* 0x000fe200078e0a00 */
[----:B------:R-:W-:Y:S01]  /*b640*/  ISETP.GT.U32.AND P3, PT, R21, R3, PT ;  /* 0x000000031500720c */ /* 0x000fe20003f64070 */
[----:B------:R-:W-:Y:S01]  /*b650*/  @!P0 IMAD.IADD R9, R9, 0x1, -R21 ;  /* 0x0000000109098824 */ /* 0x000fe200078e0a15 */
[C---:B------:R-:W-:Y:S01]  /*b660*/  ISETP.GT.U32.AND P1, PT, R21.reuse, R15, PT ;  /* 0x0000000f1500720c */ /* 0x040fe20003f24070 */
[----:B-1----:R-:W-:Y:S01]  /*b670*/  IMAD R2, R21, R8, R4 ;  /* 0x0000000815027224 */ /* 0x002fe200078e0204 */
[----:B------:R0:W-:Y:S01]  /*b680*/  STL [R1+0xac], R0 ;  /* 0x0000ac0001007387 */ /* 0x0001e20000100800 */
[----:B------:R-:W-:Y:S01]  /*b690*/  IMAD.HI.U32 R4, R23, R6, RZ ;  /* 0x0000000617047227 */ /* 0x000fe200078e00ff */
[----:B------:R-:W-:-:S02]  /*b6a0*/  LOP3.LUT R8, R19, 0x6e, RZ, 0xfc, !PT ;  /* 0x0000006e13087812 */ /* 0x000fc400078efcff */
[----:B------:R-:W-:Y:S01]  /*b6b0*/  ISETP.GT.U32.AND P5, PT, R21, R2, PT ;  /* 0x000000021500720c */ /* 0x000fe20003fa4070 */
[----:B------:R-:W-:Y:S01]  /*b6c0*/  IMAD.MOV R4, RZ, RZ, -R4 ;  /* 0x000000ffff047224 */ /* 0x000fe200078e0a04 */
[----:B------:R-:W-:Y:S02]  /*b6d0*/  IABS R14, R8 ;  /* 0x00000008000e7213 */ /* 0x000fe40000000000 */
[----:B------:R-:W-:Y:S01]  /*b6e0*/  ISETP.GE.AND P0, PT, R11, RZ, PT ;  /* 0x000000ff0b00720c */ /* 0x000fe20003f06270 */
[----:B------:R-:W-:Y:S01]  /*b6f0*/  @!P3 IMAD.IADD R3, R3, 0x1, -R21 ;  /* 0x000000010303b824 */ /* 0x000fe200078e0a15 */
[C---:B------:R-:W-:Y:S01]  /*b700*/  LOP3.LUT R11, R19.reuse, 0x6c, RZ, 0xfc, !PT ;  /* 0x0000006c130b7812 */ /* 0x040fe200078efcff */
[----:B0-----:R-:W-:Y:S01]  /*b710*/  IMAD.MOV.U32 R0, RZ, RZ, R9 ;  /* 0x000000ffff007224 */ /* 0x001fe200078e0009 */
[----:B------:R-:W-:Y:S01]  /*b720*/  LOP3.LUT R9, R19, 0x6a, RZ, 0xfc, !PT ;  /* 0x0000006a13097812 */ /* 0x000fe200078efcff */
[--C-:B------:R-:W-:Y:S01]  /*b730*/  @!P1 IMAD.IADD R15, R15, 0x1, -R21.reuse ;  /* 0x000000010f0f9824 */ /* 0x100fe200078e0a15 */
[----:B------:R-:W-:Y:S01]  /*b740*/  ISETP.GT.U32.AND P3, PT, R21, R3, PT ;  /* 0x000000031500720c */ /* 0x000fe20003f64070 */
[----:B------:R-:W-:Y:S01]  /*b750*/  @!P2 IMAD.MOV R0, RZ, RZ, -R0 ;  /* 0x000000ffff00a224 */ /* 0x000fe200078e0a00 */
[----:B------:R-:W-:Y:S01]  /*b760*/  ISETP.GE.AND P2, PT, R7, RZ, PT ;  /* 0x000000ff0700720c */ /* 0x000fe20003f46270 */
[----:B------:R-:W-:Y:S01]  /*b770*/  @!P5 IMAD.IADD R2, R2, 0x1, -R21 ;  /* 0x000000010202d824 */ /* 0x000fe200078e0a15 */
[----:B------:R-:W-:Y:S01]  /*b780*/  IABS R7, R12 ;  /* 0x0000000c00077213 */ /* 0x000fe20000000000 */
[C---:B------:R-:W-:Y:S01]  /*b790*/  IMAD R4, R21.reuse, R4, R6 ;  /* 0x0000000415047224 */ /* 0x040fe200078e0206 */
[C---:B------:R-:W-:Y:S01]  /*b7a0*/  ISETP.GT.U32.AND P6, PT, R21.reuse, R15, PT ;  /* 0x0000000f1500720c */ /* 0x040fe20003fc4070 */
[----:B------:R0:W-:Y:S01]  /*b7b0*/  STL [R1+0xa8], R0 ;  /* 0x0000a80001007387 */ /* 0x0001e20000100800 */
[----:B------:R-:W-:Y:S01]  /*b7c0*/  ISETP.GT.U32.AND P5, PT, R21, R2, PT ;  /* 0x000000021500720c */ /* 0x000fe20003fa4070 */
[----:B------:R-:W-:Y:S01]  /*b7d0*/  IMAD.HI.U32 R10, R23, R7, RZ ;  /* 0x00000007170a7227 */ /* 0x000fe200078e00ff */
[----:B------:R-:W-:-:S02]  /*b7e0*/  ISETP.GE.AND P1, PT, R13, RZ, PT ;  /* 0x000000ff0d00720c */ /* 0x000fc40003f26270 */
[----:B------:R-:W-:Y:S01]  /*b7f0*/  IABS R6, R9 ;  /* 0x0000000900067213 */ /* 0x000fe20000000000 */
[----:B------:R-:W-:Y:S01]  /*b800*/  @!P3 IMAD.IADD R3, R3, 0x1, -R21 ;  /* 0x000000010303b824 */ /* 0x000fe200078e0a15 */
[----:B------:R-:W-:Y:S01]  /*b810*/  ISETP.GT.U32.AND P3, PT, R21, R4, PT ;  /* 0x000000041500720c */ /* 0x000fe20003f64070 */
[----:B------:R-:W-:Y:S02]  /*b820*/  IMAD.MOV R10, RZ, RZ, -R10 ;  /* 0x000000ffff0a7224 */ /* 0x000fe400078e0a0a */
[----:B------:R-:W-:-:S04]  /*b830*/  IMAD.HI.U32 R16, R23, R6, RZ ;  /* 0x0000000617107227 */ /* 0x000fc800078e00ff */
[----:B------:R-:W-:Y:S01]  /*b840*/  IMAD R7, R21, R10, R7 ;  /* 0x0000000a15077224 */ /* 0x000fe200078e0207 */
[----:B------:R-:W-:Y:S01]  /*b850*/  LOP3.LUT R10, R19, 0x68, RZ, 0xfc, !PT ;  /* 0x00000068130a7812 */ /* 0x000fe200078efcff */
[--C-:B------:R-:W-:Y:S02]  /*b860*/  @!P5 IMAD.IADD R2, R2, 0x1, -R21.reuse ;  /* 0x000000010202d824 */ /* 0x100fe400078e0a15 */
[--C-:B------:R-:W-:Y:S01]  /*b870*/  @!P6 IMAD.IADD R15, R15, 0x1, -R21.reuse ;  /* 0x000000010f0fe824 */ /* 0x100fe200078e0a15 */
[----:B------:R-:W-:Y:S01]  /*b880*/  ISETP.GT.U32.AND P5, PT, R21, R7, PT ;  /* 0x000000071500720c */ /* 0x000fe20003fa4070 */
[----:B------:R-:W-:Y:S01]  /*b890*/  @!P3 IMAD.IADD R4, R4, 0x1, -R21 ;  /* 0x000000010404b824 */ /* 0x000fe200078e0a15 */
[----:B------:R-:W-:Y:S01]  /*b8a0*/  ISETP.GE.AND P6, PT, R5, RZ, PT ;  /* 0x000000ff0500720c */ /* 0x000fe20003fc6270 */
[----:B------:R-:W-:Y:S01]  /*b8b0*/  @!P1 IMAD.MOV R15, RZ, RZ, -R15 ;  /* 0x000000ffff0f9224 */ /* 0x000fe200078e0a0f */
[----:B------:R-:W-:Y:S01]  /*b8c0*/  IABS R5, R11 ;  /* 0x0000000b00057213 */ /* 0x000fe20000000000 */
[----:B------:R-:W-:Y:S01]  /*b8d0*/  IMAD.MOV R16, RZ, RZ, -R16 ;  /* 0x000000ffff107224 */ /* 0x000fe200078e0a10 */
[----:B------:R-:W-:Y:S01]  /*b8e0*/  ISETP.GT.U32.AND P1, PT, R21, R4, PT ;  /* 0x000000041500720c */ /* 0x000fe20003f24070 */
[----:B------:R-:W-:Y:S01]  /*b8f0*/  IMAD.HI.U32 R13, R23, R14, RZ ;  /* 0x0000000e170d7227 */ /* 0x000fe200078e00ff */
[----:B------:R-:W-:Y:S01]  /*b900*/  ISETP.GE.AND P3, PT, R12, RZ, PT ;  /* 0x000000ff0c00720c */ /* 0x000fe20003f66270 */
[----:B------:R-:W-:Y:S01]  /*b910*/  STL [R1+0xa4], R15 ;  /* 0x0000a40f01007387 */ /* 0x000fe20000100800 */
[----:B------:R-:W-:Y:S01]  /*b920*/  IABS R12, R10 ;  /* 0x0000000a000c7213 */ /* 0x000fe20000000000 */
[----:B0-----:R-:W-:-:S02]  /*b930*/  IMAD.MOV.U32 R0, RZ, RZ, R18 ;  /* 0x000000ffff007224 */ /* 0x001fc400078e0012 */
[----:B------:R-:W-:Y:S02]  /*b940*/  @!P5 IMAD.IADD R7, R7, 0x1, -R21 ;  /* 0x000000010707d824 */ /* 0x000fe400078e0a15 */
[C---:B------:R-:W-:Y:S02]  /*b950*/  IMAD R6, R21.reuse, R16, R6 ;  /* 0x0000001015067224 */ /* 0x040fe400078e0206 */
[----:B------:R-:W-:Y:S01]  /*b960*/  IMAD.MOV R13, RZ, RZ, -R13 ;  /* 0x000000ffff0d7224 */ /* 0x000fe200078e0a0d */
[C---:B------:R-:W-:Y:S01]  /*b970*/  ISETP.GT.U32.AND P5, PT, R21.reuse, R7, PT ;  /* 0x000000071500720c */ /* 0x040fe20003fa4070 */
[----:B------:R-:W-:Y:S02]  /*b980*/  @!P4 IMAD.MOV R0, RZ, RZ, -R0 ;  /* 0x000000ffff00c224 */ /* 0x000fe400078e0a00 */
[----:B------:R-:W-:Y:S01]  /*b990*/  @!P1 IMAD.IADD R4, R4, 0x1, -R21 ;  /* 0x0000000104049824 */ /* 0x000fe200078e0a15 */
[----:B------:R-:W-:Y:S01]  /*b9a0*/  ISETP.GT.U32.AND P1, PT, R21, R6, PT ;  /* 0x000000061500720c */ /* 0x000fe20003f24070 */
[----:B------:R-:W-:Y:S01]  /*b9b0*/  IMAD.HI.U32 R17, R23, R5, RZ ;  /* 0x0000000517117227 */ /* 0x000fe200078e00ff */
[----:B------:R0:W-:Y:S03]  /*b9c0*/  STL [R1+0xa0], R0 ;  /* 0x0000a00001007387 */ /* 0x0001e60000100800 */
[----:B------:R-:W-:-:S02]  /*b9d0*/  IMAD R13, R21, R13, R14 ;  /* 0x0000000d150d7224 */ /* 0x000fc400078e020e */
[----:B------:R-:W-:Y:S02]  /*b9e0*/  IMAD.MOV.U32 R14, RZ, RZ, R3 ;  /* 0x000000ffff0e7224 */ /* 0x000fe400078e0003 */
[----:B------:R-:W-:Y:S01]  /*b9f0*/  IMAD.MOV R17, RZ, RZ, -R17 ;  /* 0x000000ffff117224 */ /* 0x000fe200078e0a11 */
[----:B------:R-:W-:Y:S01]  /*ba00*/  ISETP.GT.U32.AND P4, PT, R21, R13, PT ;  /* 0x0000000d1500720c */ /* 0x000fe20003f84070 */
[----:B------:R-:W-:-:S04]  /*ba10*/  IMAD.HI.U32 R3, R23, R12, RZ ;  /* 0x0000000c17037227 */ /* 0x000fc800078e00ff */
[----:B0-----:R-:W-:Y:S01]  /*ba20*/  IMAD.MOV.U32 R0, RZ, RZ, R2 ;  /* 0x000000ffff007224 */ /* 0x001fe200078e0002 */
[----:B------:R-:W-:Y:S01]  /*ba30*/  LOP3.LUT R2, R19, 0x66, RZ, 0xfc, !PT ;  /* 0x0000006613027812 */ /* 0x000fe200078efcff */
[----:B------:R-:W-:Y:S02]  /*ba40*/  @!P0 IMAD.MOV R14, RZ, RZ, -R14 ;  /* 0x000000ffff0e8224 */ /* 0x000fe400078e0a0e */
[----:B------:R-:W-:Y:S01]  /*ba50*/  @!P6 IMAD.MOV R0, RZ, RZ, -R0 ;  /* 0x000000ffff00e224 */ /* 0x000fe200078e0a00 */
[----:B------:R-:W-:Y:S01]  /*ba60*/  ISETP.GE.AND P6, PT, R8, RZ, PT ;  /* 0x000000ff0800720c */ /* 0x000fe20003fc6270 */
[----:B------:R-:W-:Y:S01]  /*ba70*/  IMAD R5, R21, R17, R5 ;  /* 0x0000001115057224 */ /* 0x000fe200078e0205 */
[----:B------:R-:W-:Y:S01]  /*ba80*/  IABS R8, R2 ;  /* 0x0000000200087213 */ /* 0x000fe20000000000 */
[----:B------:R-:W-:Y:S01]  /*ba90*/  IMAD.MOV R3, RZ, RZ, -R3 ;  /* 0x000000ffff037224 */ /* 0x000fe200078e0a03 */
[----:B------:R-:W-:Y:S01]  /*baa0*/  STL [R1+0x9c], R14 ;  /* 0x00009c0e01007387 */ /* 0x000fe20000100800 */
[--C-:B------:R-:W-:Y:S01]  /*bab0*/  @!P5 IMAD.IADD R7, R7, 0x1, -R21.reuse ;  /* 0x000000010707d824 */ /* 0x100fe200078e0a15 */
[----:B------:R-:W-:Y:S01]  /*bac0*/  ISETP.GE.AND P5, PT, R11, RZ, PT ;  /* 0x000000ff0b00720c */ /* 0x000fe20003fa6270 */
[--C-:B------:R-:W-:Y:S01]  /*bad0*/  @!P1 IMAD.IADD R6, R6, 0x1, -R21.reuse ;  /* 0x0000000106069824 */ /* 0x100fe200078e0a15 */
[----:B------:R0:W-:Y:S01]  /*bae0*/  STL [R1+0x94], R0 ;  /* 0x0000940001007387 */ /* 0x0001e20000100800 */
[C---:B------:R-:W-:Y:S01]  /*baf0*/  ISETP.GT.U32.AND P0, PT, R21.reuse, R5, PT ;  /* 0x000000051500720c */ /* 0x040fe20003f04070 */
[----:B------:R-:W-:Y:S01]  /*bb00*/  IMAD R11, R21, R3, R12 ;  /* 0x00000003150b7224 */ /* 0x000fe200078e020c */
[C---:B------:R-:W-:Y:S01]  /*bb10*/  LOP3.LUT R17, R19.reuse, 0x40, RZ, 0xfc, !PT ;  /* 0x0000004013117812 */ /* 0x040fe200078efcff */
[----:B------:R-:W-:Y:S01]  /*bb20*/  IMAD.MOV.U32 R3, RZ, RZ, R8 ;  /* 0x000000ffff037224 */ /* 0x000fe200078e0008 */
[----:B------:R-:W-:Y:S01]  /*bb30*/  LOP3.LUT R8, R19, 0x64, RZ, 0xfc, !PT ;  /* 0x0000006413087812 */ /* 0x000fe200078efcff */
[----:B------:R-:W-:Y:S01]  /*bb40*/  @!P4 IMAD.IADD R13, R13, 0x1, -R21 ;  /* 0x000000010d0dc824 */ /* 0x000fe200078e0a15 */
[----:B------:R-:W-:Y:S01]  /*bb50*/  ISETP.GE.AND P4, PT, R9, RZ, PT ;  /* 0x000000ff0900720c */ /* 0x000fe20003f86270 */
[----:B0-----:R-:W-:-:S02]  /*bb60*/  IMAD.MOV.U32 R0, RZ, RZ, R4 ;  /* 0x000000ffff007224 */ /* 0x001fc400078e0004 */
[----:B------:R-:W-:-:S04]  /*bb70*/  IMAD.HI.U32 R4, R23, R3, RZ ;  /* 0x0000000317047227 */ /* 0x000fc800078e00ff */
[----:B------:R-:W-:Y:S01]  /*bb80*/  @!P2 IMAD.MOV R0, RZ, RZ, -R0 ;  /* 0x000000ffff00a224 */ /* 0x000fe200078e0a00 */
[----:B------:R-:W-:Y:S01]  /*bb90*/  ISETP.GT.U32.AND P2, PT, R21, R6, PT ;  /* 0x000000061500720c */ /* 0x000fe20003f44070 */
[----:B------:R-:W-:Y:S02]  /*bba0*/  IMAD.MOV R4, RZ, RZ, -R4 ;  /* 0x000000ffff047224 */ /* 0x000fe400078e0a04 */
[----:B------:R-:W-:Y:S01]  /*bbb0*/  @!P0 IMAD.IADD R5, R5, 0x1, -R21 ;  /* 0x0000000105058824 */ /* 0x000fe200078e0a15 */
[----:B------:R0:W-:Y:S01]  /*bbc0*/  STL [R1+0x90], R0 ;  /* 0x0000900001007387 */ /* 0x0001e20000100800 */
[C---:B------:R-:W-:Y:S01]  /*bbd0*/  IMAD R3, R21.reuse, R4, R3 ;  /* 0x0000000415037224 */ /* 0x040fe200078e0203 */
[C---:B------:R-:W-:Y:S02]  /*bbe0*/  ISETP.GT.U32.AND P0, PT, R21.reuse, R13, PT ;  /* 0x0000000d1500720c */ /* 0x040fe40003f04070 */
[----:B------:R-:W-:Y:S02]  /*bbf0*/  ISETP.GT.U32.AND P1, PT, R21, R5, PT ;  /* 0x000000051500720c */ /* 0x000fe40003f24070 */
[----:B------:R-:W-:-:S03]  /*bc00*/  LOP3.LUT R4, R19, 0x62, RZ, 0xfc, !PT ;  /* 0x0000006213047812 */ /* 0x000fc600078efcff */
[----:B------:R-:W-:Y:S01]  /*bc10*/  @!P2 IMAD.IADD R6, R6, 0x1, -R21 ;  /* 0x000000010606a824 */ /* 0x000fe200078e0a15 */
[C---:B------:R-:W-:Y:S01]  /*bc20*/  ISETP.GT.U32.AND P2, PT, R21.reuse, R3, PT ;  /* 0x000000031500720c */ /* 0x040fe20003f44070 */
[----:B0-----:R-:W-:Y:S01]  /*bc30*/  IMAD.MOV.U32 R0, RZ, RZ, R7 ;  /* 0x000000ffff007224 */ /* 0x001fe200078e0007 */
[----:B------:R-:W-:Y:S02]  /*bc40*/  IABS R7, R8 ;  /* 0x0000000800077213 */ /* 0x000fe40000000000 */
[----:B------:R-:W-:Y:S01]  /*bc50*/  IABS R14, R4 ;  /* 0x00000004000e7213 */ /* 0x000fe20000000000 */
[----:B------:R-:W-:Y:S01]  /*bc60*/  @!P3 IMAD.MOV R0, RZ, RZ, -R0 ;  /* 0x000000ffff00b224 */ /* 0x000fe200078e0a00 */
[----:B------:R-:W-:Y:S01]  /*bc70*/  ISETP.GT.U32.AND P3, PT, R21, R11, PT ;  /* 0x0000000b1500720c */ /* 0x000fe20003f64070 */
[----:B------:R-:W-:-:S03]  /*bc80*/  IMAD.HI.U32 R9, R23, R7, RZ ;  /* 0x0000000717097227 */ /* 0x000fc600078e00ff */
[----:B------:R0:W-:Y:S01]  /*bc90*/  STL [R1+0x8c], R0 ;  /* 0x00008c0001007387 */ /* 0x0001e20000100800 */
[--C-:B------:R-:W-:Y:S01]  /*bca0*/  @!P1 IMAD.IADD R5, R5, 0x1, -R21.reuse ;  /* 0x0000000105059824 */ /* 0x100fe200078e0a15 */
[----:B------:R-:W-:Y:S01]  /*bcb0*/  ISETP.GE.AND P1, PT, R2, RZ, PT ;  /* 0x000000ff0200720c */ /* 0x000fe20003f26270 */
[--C-:B------:R-:W-:Y:S02]  /*bcc0*/  @!P2 IMAD.IADD R3, R3, 0x1, -R21.reuse ;  /* 0x000000010303a824 */ /* 0x100fe400078e0a15 */
[----:B------:R-:W-:Y:S01]  /*bcd0*/  @!P0 IMAD.IADD R13, R13, 0x1, -R21 ;  /* 0x000000010d0d8824 */ /* 0x000fe200078e0a15 */
[----:B------:R-:W-:Y:S01]  /*bce0*/  ISETP.GE.AND P0, PT, R10, RZ, PT ;  /* 0x000000ff0a00720c */ /* 0x000fe20003f06270 */
[----:B------:R-:W-:Y:S01]  /*bcf0*/  IMAD.MOV R2, RZ, RZ, -R9 ;  /* 0x000000ffff027224 */ /* 0x000fe200078e0a09 */
[----:B------:R-:W-:Y:S01]  /*bd00*/  LOP3.LUT R9, R19, 0x60, RZ, 0xfc, !PT ;  /* 0x0000006013097812 */ /* 0x000fe200078efcff */
[----:B------:R-:W-:Y:S01]  /*bd10*/  @!P3 IMAD.IADD R11, R11, 0x1, -R21 ;  /* 0x000000010b0bb824 */ /* 0x000fe200078e0a15 */
[----:B------:R-:W-:Y:S01]  /*bd20*/  ISETP.GE.AND P3, PT, R8, RZ, PT ;  /* 0x000000ff0800720c */ /* 0x000fe20003f66270 */
[----:B------:R-:W-:Y:S01]  /*bd30*/  IMAD.HI.U32 R12, R23, R14, RZ ;  /* 0x0000000e170c7227 */ /* 0x000fe200078e00ff */
[----:B------:R-:W-:-:S02]  /*bd40*/  LOP3.LUT R8, R19, 0x5e, RZ, 0xfc, !PT ;  /* 0x0000005e13087812 */ /* 0x000fc400078efcff */
[C---:B------:R-:W-:Y:S01]  /*bd50*/  ISETP.GT.U32.AND P2, PT, R21.reuse, R11, PT ;  /* 0x0000000b1500720c */ /* 0x040fe20003f44070 */
[C---:B------:R-:W-:Y:S01]  /*bd60*/  IMAD R2, R21.reuse, R2, R7 ;  /* 0x0000000215027224 */ /* 0x040fe200078e0207 */
[----:B------:R-:W-:Y:S01]  /*bd70*/  IABS R7, R9 ;  /* 0x0000000900077213 */ /* 0x000fe20000000000 */
[----:B------:R-:W-:Y:S01]  /*bd80*/  IMAD.MOV.U32 R15, RZ, RZ, R13 ;  /* 0x000000ffff0f7224 */ /* 0x000fe200078e000d */
[----:B------:R-:W-:Y:S01]  /*bd90*/  IABS R10, R8 ;  /* 0x00000008000a7213 */ /* 0x000fe20000000000 */
[----:B------:R-:W-:Y:S02]  /*bda0*/  IMAD.MOV R12, RZ, RZ, -R12 ;  /* 0x000000ffff0c7224 */ /* 0x000fe400078e0a0c */
[----:B------:R-:W-:Y:S01]  /*bdb0*/  @!P6 IMAD.MOV R15, RZ, RZ, -R15 ;  /* 0x000000ffff0fe224 */ /* 0x000fe200078e0a0f */
[C---:B------:R-:W-:Y:S01]  /*bdc0*/  ISETP.GT.U32.AND P6, PT, R21.reuse, R2, PT ;  /* 0x000000021500720c */ /* 0x040fe20003fc4070 */
[----:B------:R-:W-:Y:S02]  /*bdd0*/  IMAD R14, R21, R12, R14 ;  /* 0x0000000c150e7224 */ /* 0x000fe400078e020e */
[----:B0-----:R-:W-:Y:S01]  /*bde0*/  IMAD.MOV.U32 R0, RZ, RZ, R5 ;  /* 0x000000ffff007224 */ /* 0x001fe200078e0005 */
[----:B------:R-:W-:Y:S01]  /*bdf0*/  STL [R1+0x7c], R15 ;  /* 0x00007c0f01007387 */ /* 0x000fe20000100800 */
[----:B------:R-:W-:Y:S01]  /*be00*/  @!P2 IMAD.IADD R11, R11, 0x1, -R21 ;  /* 0x000000010b0ba824 */ /* 0x000fe200078e0a15 */
[C---:B------:R-:W-:Y:S01]  /*be10*/  ISETP.GT.U32.AND P2, PT, R21.reuse, R14, PT ;  /* 0x0000000e1500720c */ /* 0x040fe20003f44070 */
[----:B------:R-:W-:Y:S01]  /*be20*/  @!P5 IMAD.MOV R0, RZ, RZ, -R0 ;  /* 0x000000ffff00d224 */ /* 0x000fe200078e0a00 */
[----:B------:R-:W-:Y:S01]  /*be30*/  ISETP.GT.U32.AND P5, PT, R21, R3, PT ;  /* 0x000000031500720c */ /* 0x000fe20003fa4070 */
[----:B------:R-:W-:-:S02]  /*be40*/  IMAD.MOV.U32 R5, RZ, RZ, R7 ;  /* 0x000000ffff057224 */ /* 0x000fc400078e0007 */
[----:B------:R-:W-:Y:S01]  /*be50*/  IMAD.MOV.U32 R7, RZ, RZ, R6 ;  /* 0x000000ffff077224 */ /* 0x000fe200078e0006 */
[----:B------:R0:W-:Y:S01]  /*be60*/  STL [R1], R0 ;  /* 0x0000000001007387 */ /* 0x0001e20000100800 */
[----:B------:R-:W-:Y:S01]  /*be70*/  @!P6 IMAD.IADD R2, R2, 0x1, -R21 ;  /* 0x000000010202e824 */ /* 0x000fe200078e0a15 */
[----:B------:R-:W-:Y:S01]  /*be80*/  ISETP.GE.AND P6, PT, R8, RZ, PT ;  /* 0x000000ff0800720c */ /* 0x000fe20003fc6270 */
[----:B------:R-:W-:Y:S01]  /*be90*/  IMAD.HI.U32 R6, R23, R5, RZ ;  /* 0x0000000517067227 */ /* 0x000fe200078e00ff */
[----:B------:R-:W-:-:S03]  /*bea0*/  LOP3.LUT R8, R19, 0x5c, RZ, 0xfc, !PT ;  /* 0x0000005c13087812 */ /* 0x000fc600078efcff */
[----:B------:R-:W-:Y:S01]  /*beb0*/  @!P4 IMAD.MOV R7, RZ, RZ, -R7 ;  /* 0x000000ffff07c224 */ /* 0x000fe200078e0a07 */
[----:B------:R-:W-:Y:S01]  /*bec0*/  ISETP.GE.AND P4, PT, R4, RZ, PT ;  /* 0x000000ff0400720c */ /* 0x000fe20003f86270 */
[----:B------:R-:W-:Y:S01]  /*bed0*/  @!P2 IMAD.IADD R14, R14, 0x1, -R21 ;  /* 0x000000010e0ea824 */ /* 0x000fe200078e0a15 */
[----:B------:R-:W-:Y:S01]  /*bee0*/  ISETP.GT.U32.AND P2, PT, R21, R2, PT ;  /* 0x000000021500720c */ /* 0x000fe20003f44070 */
[----:B0-----:R-:W-:Y:S01]  /*bef0*/  IMAD.MOV.U32 R0, RZ, RZ, R11 ;  /* 0x000000ffff007224 */ /* 0x001fe200078e000b */
[----:B------:R-:W-:Y:S01]  /*bf00*/  STL [R1+0x1908], R7 ;  /* 0x0019080701007387 */ /* 0x000fe20000100800 */
[----:B------:R-:W-:Y:S01]  /*bf10*/  IMAD.HI.U32 R4, R23, R10, RZ ;  /* 0x0000000a17047227 */ /* 0x000fe200078e00ff */
[----:B------:R-:W-:Y:S02]  /*bf20*/  IABS R13, R8 ;  /* 0x00000008000d7213 */ /* 0x000fe40000000000 */
[----:B------:R-:W-:Y:S01]  /*bf30*/  LOP3.LUT R11, R19, 0x5a, RZ, 0xfc, !PT ;  /* 0x0000005a130b7812 */ /* 0x000fe200078efcff */
[----:B------:R-:W-:Y:S01]  /*bf40*/  @!P0 IMAD.MOV R0, RZ, RZ, -R0 ;  /* 0x000000ffff008224 */ /* 0x000fe200078e0a00 */
[----:B------:R-:W-:Y:S01]  /*bf50*/  ISETP.GT.U32.AND P0, PT, R21, R14, PT ;  /* 0x0000000e1500720c */ /* 0x000fe20003f04070 */
[----:B------:R-:W-:Y:S01]  /*bf60*/  IMAD.MOV R6, RZ, RZ, -R6 ;  /* 0x000000ffff067224 */ /* 0x000fe200078e0a06 */
[----:B------:R-:W-:Y:S01]  /*bf70*/  IABS R12, R11 ;  /* 0x0000000b000c7213 */ /* 0x000fe20000000000 */
[----:B------:R-:W-:Y:S01]  /*bf80*/  @!P5 IMAD.IADD R3, R3, 0x1, -R21 ;  /* 0x000000010303d824 */ /* 0x000fe200078e0a15 */
[----:B------:R-:W-:Y:S01]  /*bf90*/  ISETP.GE.AND P5, PT, R9, RZ, PT ;  /* 0x000000ff0900720c */ /* 0x000fe20003fa6270 */
[----:B------:R-:W-:Y:S01]  /*bfa0*/  IMAD.MOV R4, RZ, RZ, -R4 ;  /* 0x000000ffff047224 */ /* 0x000fe200078e0a04 */
[----:B------:R0:W-:Y:S01]  /*bfb0*/  STL [R1+0x88], R0 ;  /* 0x0000880001007387 */ /* 0x0001e20000100800 */
[----:B------:R-:W-:Y:S01]  /*bfc0*/  IMAD R9, R21, R6, R5 ;  /* 0x0000000615097224 */ /* 0x000fe200078e0205 */
[----:B------:R-:W-:Y:S01]  /*bfd0*/  LOP3.LUT R5, R19, 0x56, RZ, 0xfc, !PT ;  /* 0x0000005613057812 */ /* 0x000fe200078efcff */
[----:B------:R-:W-:Y:S01]  /*bfe0*/  IMAD R6, R21, R4, R10 ;  /* 0x0000000415067224 */ /* 0x000fe200078e020a */
[----:B------:R-:W-:Y:S01]  /*bff0*/  LOP3.LUT R4, R19, 0x58, RZ, 0xfc, !PT ;  /* 0x0000005813047812 */ /* 0x000fe200078efcff */
[----:B------:R-:W-:Y:S01]  /*c000*/  IMAD.HI.U32 R15, R23, R13, RZ ;  /* 0x0000000d170f7227 */ /* 0x000fe200078e00ff */
[----:B------:R-:W-:-:S03]  /*c010*/  IABS R10, R5 ;  /* 0x00000005000a7213 */ /* 0x000fc60000000000 */
[----:B------:R-:W-:Y:S01]  /*c020*/  @!P2 IMAD.IADD R2, R2, 0x1, -R21 ;  /* 0x000000010202a824 */ /* 0x000fe200078e0a15 */
[C---:B------:R-:W-:Y:S01]  /*c030*/  ISETP.GT.U32.AND P2, PT, R21.reuse, R6, PT ;  /* 0x000000061500720c */ /* 0x040fe20003f44070 */
[----:B0-----:R-:W-:Y:S01]  /*c040*/  IMAD.MOV.U32 R0, RZ, RZ, R3 ;  /* 0x000000ffff007224 */ /* 0x001fe200078e0003 */
[----:B------:R-:W-:Y:S01]  /*c050*/  IABS R3, R4 ;  /* 0x0000000400037213 */ /* 0x000fe20000000000 */
[----:B------:R-:W-:Y:S02]  /*c060*/  IMAD.MOV R15, RZ, RZ, -R15 ;  /* 0x000000ffff0f7224 */ /* 0x000fe400078e0a0f */
[----:B------:R-:W-:Y:S01]  /*c070*/  @!P1 IMAD.MOV R0, RZ, RZ, -R0 ;  /* 0x000000ffff009224 */ /* 0x000fe200078e0a00 */
[C---:B------:R-:W-:Y:S01]  /*c080*/  ISETP.GT.U32.AND P1, PT, R21.reuse, R9, PT ;  /* 0x000000091500720c */ /* 0x040fe20003f24070 */
[----:B------:R-:W-:Y:S01]  /*c090*/  @!P0 IMAD.IADD R14, R14, 0x1, -R21 ;  /* 0x000000010e0e8824 */ /* 0x000fe200078e0a15 */
[----:B------:R-:W-:Y:S01]  /*c0a0*/  ISETP.GE.AND P0, PT, R8, RZ, PT ;  /* 0x000000ff0800720c */ /* 0x000fe20003f06270 */
[----:B------:R-:W-:Y:S01]  /*c0b0*/  IMAD R8, R21, R15, R13 ;  /* 0x0000000f15087224 */ /* 0x000fe200078e020d */
[----:B------:R0:W-:Y:S01]  /*c0c0*/  STL [R1+0x84], R0 ;  /* 0x0000840001007387 */ /* 0x0001e20000100800 */
[----:B------:R-:W-:-:S04]  /*c0d0*/  IMAD.HI.U32 R15, R23, R12, RZ ;  /* 0x0000000c170f7227 */ /* 0x000fc800078e00ff */
[----:B------:R-:W-:Y:S02]  /*c0e0*/  @!P2 IMAD.IADD R6, R6, 0x1, -R21 ;  /* 0x000000010606a824 */ /* 0x000fe400078e0a15 */
[----:B------:R-:W-:-:S04]  /*c0f0*/  IMAD.HI.U32 R13, R23, R3, RZ ;  /* 0x00000003170d7227 */ /* 0x000fc800078e00ff */
[----:B------:R-:W-:Y:S01]  /*c100*/  @!P1 IMAD.IADD R9, R9, 0x1, -R21 ;  /* 0x0000000109099824 */ /* 0x000fe200078e0a15 */
[----:B------:R-:W-:Y:S01]  /*c110*/  ISETP.GT.U32.AND P1, PT, R21, R8, PT ;  /* 0x000000081500720c */ /* 0x000fe20003f24070 */
        /* <DEDUP_REMOVED lines=12> */
[--C-:B------:R-:W-:Y:S01]  /*c1e0*/  @!P2 IMAD.IADD R9, R9, 0x1, -R21.reuse ;  /* 0x000000010909a824 */ /* 0x100fe200078e0a15 */
[C---:B------:R-:W-:Y:S01]  /*c1f0*/  ISETP.GT.U32.AND P2, PT, R21.reuse, R12, PT ;  /* 0x0000000c1500720c */ /* 0x040fe20003f44070 */
[----:B------:R-:W-:Y:S01]  /*c200*/  @!P3 IMAD.IADD R6, R6, 0x1, -R21 ;  /* 0x000000010606b824 */ /* 0x000fe200078e0a15 */
[----:B------:R-:W-:Y:S01]  /*c210*/  ISETP.GT.U32.AND P3, PT, R21, R3, PT ;  /* 0x000000031500720c */ /* 0x000fe20003f64070 */
[----:B0-----:R-:W-:Y:S01]  /*c220*/  IMAD.MOV.U32 R0, RZ, RZ, R14 ;  /* 0x000000ffff007224 */ /* 0x001fe200078e000e */
[----:B------:R-:W-:Y:S01]  /*c230*/  LOP3.LUT R14, R19, 0x3e, RZ, 0xfc, !PT ;  /* 0x0000003e130e7812 */ /* 0x000fe200078efcff */
[----:B------:R-:W-:-:S02]  /*c240*/  IMAD.MOV.U32 R7, RZ, RZ, R9 ;  /* 0x000000ffff077224 */ /* 0x000fc400078e0009 */
[----:B------:R-:W-:Y:S01]  /*c250*/  @!P4 IMAD.MOV R0, RZ, RZ, -R0 ;  /* 0x000000ffff00c224 */ /* 0x000fe200078e0a00 */
[----:B------:R-:W-:Y:S01]  /*c260*/  ISETP.GE.AND P4, PT, R11, RZ, PT ;  /* 0x000000ff0b00720c */ /* 0x000fe20003f86270 */
[----:B------:R-:W-:Y:S01]  /*c270*/  IMAD.MOV R11, RZ, RZ, -R2 ;  /* 0x000000ffff0b7224 */ /* 0x000fe200078e0a02 */
[----:B------:R-:W-:Y:S01]  /*c280*/  LOP3.LUT R2, R19, 0x54, RZ, 0xfc, !PT ;  /* 0x0000005413027812 */ /* 0x000fe200078efcff */
[----:B------:R-:W-:Y:S01]  /*c290*/  @!P5 IMAD.MOV R7, RZ, RZ, -R7 ;  /* 0x000000ffff07d224 */ /* 0x000fe200078e0a07 */
[----:B------:R0:W-:Y:S01]  /*c2a0*/  STL [R1+0x2a0], R0 ;  /* 0x0002a00001007387 */ /* 0x0001e20000100800 */
[----:B------:R-:W-:Y:S01]  /*c2b0*/  IMAD R10, R21, R11, R10 ;  /* 0x0000000b150a7224 */ /* 0x000fe200078e020a */
[----:B------:R-:W-:Y:S01]  /*c2c0*/  IABS R11, R2 ;  /* 0x00000002000b7213 */ /* 0x000fe20000000000 */
[--C-:B------:R-:W-:Y:S01]  /*c2d0*/  @!P1 IMAD.IADD R8, R8, 0x1, -R21.reuse ;  /* 0x0000000108089824 */ /* 0x100fe200078e0a15 */
[----:B------:R-:W-:Y:S01]  /*c2e0*/  ISETP.GE.AND P1, PT, R5, RZ, PT ;  /* 0x000000ff0500720c */ /* 0x000fe20003f26270 */
[----:B------:R-:W-:Y:S01]  /*c2f0*/  STL [R1+0x74], R7 ;  /* 0x0000740701007387 */ /* 0x000fe20000100800 */
[----:B------:R-:W-:Y:S01]  /*c300*/  @!P2 IMAD.IADD R12, R12, 0x1, -R21 ;  /* 0x000000010c0ca824 */ /* 0x000fe200078e0a15 */
[----:B------:R-:W-:Y:S01]  /*c310*/  ISETP.GE.AND P5, PT, R4, RZ, PT ;  /* 0x000000ff0400720c */ /* 0x000fe20003fa6270 */
[----:B------:R-:W-:Y:S01]  /*c320*/  IMAD.MOV.U32 R9, RZ, RZ, R11 ;  /* 0x000000ffff097224 */ /* 0x000fe200078e000b */
[----:B------:R-:W-:Y:S01]  /*c330*/  LOP3.LUT R4, R19, 0x52, RZ, 0xfc, !PT ;  /* 0x0000005213047812 */ /* 0x000fe200078efcff */
[----:B0-----:R-:W-:Y:S01]  /*c340*/  IMAD.MOV.U32 R0, RZ, RZ, R6 ;  /* 0x000000ffff007224 */ /* 0x001fe200078e0006 */
[----:B------:R-:W-:Y:S01]  /*c350*/  ISETP.GT.U32.AND P2, PT, R21, R12, PT ;  /* 0x0000000c1500720c */ /* 0x000fe20003f44070 */
[----:B------:R-:W-:Y:S01]  /*c360*/  IMAD.HI.U32 R6, R23, R9, RZ ;  /* 0x0000000917067227 */ /* 0x000fe200078e00ff */
[----:B------:R-:W-:-:S03]  /*c370*/  IABS R11, R4 ;  /* 0x00000004000b7213 */ /* 0x000fc60000000000 */
[----:B------:R-:W-:Y:S01]  /*c380*/  @!P6 IMAD.MOV R0, RZ, RZ, -R0 ;  /* 0x000000ffff00e224 */ /* 0x000fe200078e0a00 */
[----:B------:R-:W-:Y:S01]  /*c390*/  ISETP.GT.U32.AND P6, PT, R21, R10, PT ;  /* 0x0000000a1500720c */ /* 0x000fe20003fc4070 */
[----:B------:R-:W-:Y:S01]  /*c3a0*/  IMAD.MOV R5, RZ, RZ, -R6 ;  /* 0x000000ffff057224 */ /* 0x000fe200078e0a06 */
[----:B------:R-:W-:Y:S01]  /*c3b0*/  LOP3.LUT R6, R19, 0x50, RZ, 0xfc, !PT ;  /* 0x0000005013067812 */ /* 0x000fe200078efcff */
[----:B------:R-:W-:Y:S01]  /*c3c0*/  @!P3 IMAD.IADD R3, R3, 0x1, -R21 ;  /* 0x000000010303b824 */ /* 0x000fe200078e0a15 */
[----:B------:R0:W-:Y:S01]  /*c3d0*/  STL [R1+0x1ac], R0 ;  /* 0x0001ac0001007387 */ /* 0x0001e20000100800 */
[----:B------:R-:W-:Y:S01]  /*c3e0*/  IMAD R5, R21, R5, R9 ;  /* 0x0000000515057224 */ /* 0x000fe200078e0209 */
[----:B------:R-:W-:Y:S01]  /*c3f0*/  IABS R9, R6 ;  /* 0x0000000600097213 */ /* 0x000fe20000000000 */
[----:B------:R-:W-:Y:S01]  /*c400*/  IMAD.HI.U32 R13, R23, R11, RZ ;  /* 0x0000000b170d7227 */ /* 0x000fe200078e00ff */
[----:B------:R-:W-:-:S03]  /*c410*/  ISETP.GT.U32.AND P3, PT, R21, R3, PT ;  /* 0x000000031500720c */ /* 0x000fc60003f64070 */
[----:B------:R-:W-:Y:S02]  /*c420*/  IMAD.MOV R13, RZ, RZ, -R13 ;  /* 0x000000ffff0d7224 */ /* 0x000fe400078e0a0d */
[--C-:B------:R-:W-:Y:S02]  /*c430*/  @!P6 IMAD.IADD R10, R10, 0x1, -R21.reuse ;  /* 0x000000010a0ae824 */ /* 0x100fe400078e0a15 */
[----:B0-----:R-:W-:Y:S02]  /*c440*/  IMAD.MOV.U32 R0, RZ, RZ, R8 ;  /* 0x000000ffff007224 */ /* 0x001fe400078e0008 */
[--C-:B------:R-:W-:Y:S01]  /*c450*/  @!P2 IMAD.IADD R12, R12, 0x1, -R21.reuse ;  /* 0x000000010c0ca824 */ /* 0x100fe200078e0a15 */
[C---:B------:R-:W-:Y:S01]  /*c460*/  ISETP.GT.U32.AND P6, PT, R21.reuse, R10, PT ;  /* 0x0000000a1500720c */ /* 0x040fe20003fc4070 */
[----:B------:R-:W-:Y:S01]  /*c470*/  @!P0 IMAD.MOV R0, RZ, RZ, -R0 ;  /* 0x000000ffff008224 */ /* 0x000fe200078e0a00 */
[----:B------:R-:W-:Y:S01]  /*c480*/  ISETP.GT.U32.AND P0, PT, R21, R5, PT ;  /* 0x000000051500720c */ /* 0x000fe20003f04070 */
[----:B------:R-:W-:Y:S01]  /*c490*/  @!P3 IMAD.IADD R3, R3, 0x1, -R21 ;  /* 0x000000010303b824 */ /* 0x000fe200078e0a15 */
[----:B------:R-:W-:Y:S01]  /*c4a0*/  ISETP.GE.AND P3, PT, R4, RZ, PT ;  /* 0x000000ff0400720c */ /* 0x000fe20003f66270 */
[----:B------:R-:W-:Y:S01]  /*c4b0*/  IMAD R4, R21, R13, R11 ;  /* 0x0000000d15047224 */ /* 0x000fe200078e020b */
[----:B------:R-:W-:Y:S01]  /*c4c0*/  ISETP.GE.AND P2, PT, R2, RZ, PT ;  /* 0x000000ff0200720c */ /* 0x000fe20003f46270 */
[----:B------:R0:W-:Y:S01]  /*c4d0*/  STL [R1+0x1b0], R0 ;  /* 0x0001b00001007387 */ /* 0x0001e20000100800 */
[----:B------:R-:W-:Y:S01]  /*c4e0*/  LOP3.LUT R2, R19, 0x4e, RZ, 0xfc, !PT ;  /* 0x0000004e13027812 */ /* 0x000fe200078efcff */
[----:B------:R-:W-:-:S03]  /*c4f0*/  IMAD.HI.U32 R8, R23, R9, RZ ;  /* 0x0000000917087227 */ /* 0x000fc600078e00ff */
[----:B------:R-:W-:Y:S01]  /*c500*/  IABS R11, R2 ;  /* 0x00000002000b7213 */ /* 0x000fe20000000000 */
[--C-:B------:R-:W-:Y:S01]  /*c510*/  @!P6 IMAD.IADD R10, R10, 0x1, -R21.reuse ;  /* 0x000000010a0ae824 */ /* 0x100fe200078e0a15 */
[----:B------:R-:W-:Y:S01]  /*c520*/  ISETP.GT.U32.AND P6, PT, R21, R4, PT ;  /* 0x000000041500720c */ /* 0x000fe20003fc4070 */
[----:B------:R-:W-:Y:S02]  /*c530*/  @!P0 IMAD.IADD R5, R5, 0x1, -R21 ;  /* 0x0000000105058824 */ /* 0x000fe400078e0a15 */
[----:B0-----:R-:W-:Y:S02]  /*c540*/  IMAD.MOV.U32 R0, RZ, RZ, R12 ;  /* 0x000000ffff007224 */ /* 0x001fe400078e000c */
[----:B------:R-:W-:Y:S01]  /*c550*/  IMAD.MOV R8, RZ, RZ, -R8 ;  /* 0x000000ffff087224 */ /* 0x000fe200078e0a08 */
[----:B------:R-:W-:Y:S01]  /*c560*/  ISETP.GT.U32.AND P0, PT, R21, R5, PT ;  /* 0x000000051500720c */ /* 0x000fe20003f04070 */
[----:B------:R-:W-:Y:S01]  /*c570*/  @!P4 IMAD.MOV R0, RZ, RZ, -R0 ;  /* 0x000000ffff00c224 */ /* 0x000fe200078e0a00 */
[----:B------:R-:W-:Y:S01]  /*c580*/  ISETP.GE.AND P4, PT, R6, RZ, PT ;  /* 0x000000ff0600720c */ /* 0x000fe20003f86270 */
[----:B------:R-:W-:-:S02]  /*c590*/  IMAD.MOV.U32 R6, RZ, RZ, R11 ;  /* 0x000000ffff067224 */ /* 0x000fc400078e000b */
[----:B------:R-:W-:Y:S01]  /*c5a0*/  IMAD R9, R21, R8, R9 ;  /* 0x0000000815097224 */ /* 0x000fe200078e0209 */
[----:B------:R0:W-:Y:S01]  /*c5b0*/  STL [R1+0x1b8], R0 ;  /* 0x0001b80001007387 */ /* 0x0001e20000100800 */
[----:B------:R-:W-:Y:S01]  /*c5c0*/  IMAD.MOV.U32 R7, RZ, RZ, R3 ;  /* 0x000000ffff077224 */ /* 0x000fe200078e0003 */
[----:B------:R-:W-:Y:S01]  /*c5d0*/  LOP3.LUT R3, R19, 0x4c, RZ, 0xfc, !PT ;  /* 0x0000004c13037812 */ /* 0x000fe200078efcff */
[----:B------:R-:W-:-:S04]  /*c5e0*/  IMAD.HI.U32 R8, R23, R6, RZ ;  /* 0x0000000617087227 */ /* 0x000fc800078e00ff */
[----:B------:R-:W-:Y:S01]  /*c5f0*/  @!P5 IMAD.MOV R7, RZ, RZ, -R7 ;  /* 0x000000ffff07d224 */ /* 0x000fe200078e0a07 */
[C---:B------:R-:W-:Y:S01]  /*c600*/  ISETP.GT.U32.AND P5, PT, R21.reuse, R9, PT ;  /* 0x000000091500720c */ /* 0x040fe20003fa4070 */
[--C-:B------:R-:W-:Y:S01]  /*c610*/  @!P6 IMAD.IADD R4, R4, 0x1, -R21.reuse ;  /* 0x000000010404e824 */ /* 0x100fe200078e0a15 */
[----:B------:R-:W-:Y:S01]  /*c620*/  ISETP.GE.AND P6, PT, R2, RZ, PT ;  /* 0x000000ff0200720c */ /* 0x000fe20003fc6270 */
[----:B0-----:R-:W-:Y:S01]  /*c630*/  IMAD.MOV.U32 R0, RZ, RZ, R10 ;  /* 0x000000ffff007224 */ /* 0x001fe200078e000a */
[----:B------:R-:W-:Y:S01]  /*c640*/  STL [R1+0x204], R7 ;  /* 0x0002040701007387 */ /* 0x000fe20000100800 */
[----:B------:R-:W-:Y:S01]  /*c650*/  IMAD.MOV R8, RZ, RZ, -R8 ;  /* 0x000000ffff087224 */ /* 0x000fe200078e0a08 */
[----:B------:R-:W-:Y:S01]  /*c660*/  IABS R10, R3 ;  /* 0x00000003000a7213 */ /* 0x000fe20000000000 */
[----:B------:R-:W-:Y:S01]  /*c670*/  @!P1 IMAD.MOV R0, RZ, RZ, -R0 ;  /* 0x000000ffff009224 */ /* 0x000fe200078e0a00 */
[----:B------:R-:W-:Y:S01]  /*c680*/  ISETP.GT.U32.AND P1, PT, R21, R4, PT ;  /* 0x000000041500720c */ /* 0x000fe20003f24070 */
[--C-:B------:R-:W-:Y:S01]  /*c690*/  @!P0 IMAD.IADD R5, R5, 0x1, -R21.reuse ;  /* 0x0000000105058824 */ /* 0x100fe200078e0a15 */
[----:B------:R-:W-:Y:S01]  /*c6a0*/  ISETP.GE.AND P0, PT, R3, RZ, PT ;  /* 0x000000ff0300720c */ /* 0x000fe20003f06270 */
[----:B------:R-:W-:Y:S01]  /*c6b0*/  IMAD R3, R21, R8, R6 ;  /* 0x0000000815037224 */ /* 0x000fe200078e0206 */
[----:B------:R0:W-:Y:S01]  /*c6c0*/  STL [R1+0x220], R0 ;  /* 0x0002200001007387 */ /* 0x0001e20000100800 */
[----:B------:R-:W-:Y:S01]  /*c6d0*/  @!P5 IMAD.IADD R9, R9, 0x1, -R21 ;  /* 0x000000010909d824 */ /* 0x000fe200078e0a15 */
[C---:B------:R-:W-:Y:S01]  /*c6e0*/  LOP3.LUT R8, R19.reuse, 0x4a, RZ, 0xfc, !PT ;  /* 0x0000004a13087812 */ /* 0x040fe200078efcff */
[----:B------:R-:W-:Y:S01]  /*c6f0*/  IMAD.MOV.U32 R2, RZ, RZ, R10 ;  /* 0x000000ffff027224 */ /* 0x000fe200078e000a */
[----:B------:R-:W-:-:S02]  /*c700*/  LOP3.LUT R10, R19, 0x48, RZ, 0xfc, !PT ;  /* 0x00000048130a7812 */ /* 0x000fc400078efcff */
[----:B------:R-:W-:Y:S01]  /*c710*/  ISETP.GT.U32.AND P5, PT, R21, R9, PT ;  /* 0x000000091500720c */ /* 0x000fe20003fa4070 */
[----:B------:R-:W-:Y:S01]  /*c720*/  IMAD.HI.U32 R6, R23, R2, RZ ;  /* 0x0000000217067227 */ /* 0x000fe200078e00ff */
[----:B------:R-:W-:-:S03]  /*c730*/  IABS R15, R10 ;  /* 0x0000000a000f7213 */ /* 0x000fc60000000000 */
[----:B0-----:R-:W-:Y:S01]  /*c740*/  IMAD.MOV.U32 R0, RZ, RZ, R5 ;  /* 0x000000ffff007224 */ /* 0x001fe200078e0005 */
[----:B------:R-:W-:Y:S01]  /*c750*/  LOP3.LUT R5, R19, 0x46, RZ, 0xfc, !PT ;  /* 0x0000004613057812 */ /* 0x000fe200078efcff */
[--C-:B------:R-:W-:Y:S01]  /*c760*/  @!P1 IMAD.IADD R4, R4, 0x1, -R21.reuse ;  /* 0x0000000104049824 */ /* 0x100fe200078e0a15 */
[----:B------:R-:W-:Y:S01]  /*c770*/  ISETP.GE.AND P1, PT, R8, RZ, PT ;  /* 0x000000ff0800720c */ /* 0x000fe20003f26270 */
[----:B------:R-:W-:Y:S01]  /*c780*/  @!P2 IMAD.MOV R0, RZ, RZ, -R0 ;  /* 0x000000ffff00a224 */ /* 0x000fe200078e0a00 */
[----:B------:R-:W-:Y:S01]  /*c790*/  ISETP.GT.U32.AND P2, PT, R21, R3, PT ;  /* 0x000000031500720c */ /* 0x000fe20003f44070 */
[----:B------:R-:W-:Y:S01]  /*c7a0*/  IMAD.MOV R6, RZ, RZ, -R6 ;  /* 0x000000ffff067224 */ /* 0x000fe200078e0a06 */
[----:B------:R-:W-:Y:S01]  /*c7b0*/  IABS R8, R8 ;  /* 0x0000000800087213 */ /* 0x000fe20000000000 */
[----:B------:R-:W-:Y:S01]  /*c7c0*/  @!P5 IMAD.IADD R9, R9, 0x1, -R21 ;  /* 0x000000010909d824 */ /* 0x000fe200078e0a15 */
[----:B------:R0:W-:Y:S01]  /*c7d0*/  STL [R1+0x228], R0 ;  /* 0x0002280001007387 */ /* 0x0001e20000100800 */
[----:B------:R-:W-:Y:S01]  /*c7e0*/  IMAD R2, R21, R6, R2 ;  /* 0x0000000615027224 */ /* 0x000fe200078e0202 */
[----:B------:R-:W-:Y:S01]  /*c7f0*/  IABS R13, R5 ;  /* 0x00000005000d7213 */ /* 0x000fe20000000000 */
[----:B------:R-:W-:-:S03]  /*c800*/  IMAD.HI.U32 R11, R23, R8, RZ ;  /* 0x00000008170b7227 */ /* 0x000fc600078e00ff */
[----:B------:R-:W-:Y:S01]  /*c810*/  ISETP.GT.U32.AND P5, PT, R21, R2, PT ;  /* 0x000000021500720c */ /* 0x000fe20003fa4070 */
[----:B------:R-:W-:Y:S02]  /*c820*/  IMAD.MOV R11, RZ, RZ, -R11 ;  /* 0x000000ffff0b7224 */ /* 0x000fe400078e0a0b */
[----:B------:R-:W-:Y:S01]  /*c830*/  @!P2 IMAD.IADD R3, R3, 0x1, -R21 ;  /* 0x000000010303a824 */ /* 0x000fe200078e0a15 */
[----:B------:R-:W-:Y:S01]  /*c840*/  ISETP.GE.AND P2, PT, R10, RZ, PT ;  /* 0x000000ff0a00720c */ /* 0x000fe20003f46270 */
[----:B0-----:R-:W-:Y:S01]  /*c850*/  IMAD.MOV.U32 R0, RZ, RZ, R4 ;  /* 0x000000ffff007224 */ /* 0x001fe200078e0004 */
[----:B------:R-:W-:Y:S01]  /*c860*/  IABS R10, R14 ;  /* 0x0000000e000a7213 */ /* 0x000fe20000000000 */
[C---:B------:R-:W-:Y:S02]  /*c870*/  IMAD R8, R21.reuse, R11, R8 ;  /* 0x0000000b15087224 */ /* 0x040fe400078e0208 */
[----:B------:R-:W-:Y:S01]  /*c880*/  @!P3 IMAD.MOV R0, RZ, RZ, -R0 ;  /* 0x000000ffff00b224 */ /* 0x000fe200078e0a00 */
[----:B------:R-:W-:Y:S01]  /*c890*/  ISETP.GT.U32.AND P3, PT, R21, R3, PT ;  /* 0x000000031500720c */ /* 0x000fe20003f64070 */
[----:B------:R-:W-:-:S03]  /*c8a0*/  IMAD.HI.U32 R4, R23, R15, RZ ;  /* 0x0000000f17047227 */ /* 0x000fc600078e00ff */
[----:B------:R0:W-:Y:S01]  /*c8b0*/  STL [R1+0x210], R0 ;  /* 0x0002100001007387 */ /* 0x0001e20000100800 */
[----:B------:R-:W-:Y:S02]  /*c8c0*/  @!P5 IMAD.IADD R2, R2, 0x1, -R21 ;  /* 0x000000010202d824 */ /* 0x000fe400078e0a15 */
[----:B------:R-:W-:-:S03]  /*c8d0*/  IMAD.HI.U32 R6, R23, R13, RZ ;  /* 0x0000000d17067227 */ /* 0x000fc600078e00ff */
[----:B------:R-:W-:Y:S01]  /*c8e0*/  ISETP.GT.U32.AND P5, PT, R21, R2, PT ;  /* 0x000000021500720c */ /* 0x000fe20003fa4070 */
[----:B------:R-:W-:Y:S02]  /*c8f0*/  IMAD.MOV R4, RZ, RZ, -R4 ;  /* 0x000000ffff047224 */ /* 0x000fe400078e0a04 */
[----:B------:R-:W-:Y:S01]  /*c900*/  @!P3 IMAD.IADD R3, R3, 0x1, -R21 ;  /* 0x000000010303b824 */ /* 0x000fe200078e0a15 */
[----:B------:R-:W-:Y:S01]  /*c910*/  ISETP.GT.U32.AND P3, PT, R21, R8, PT ;  /* 0x000000081500720c */ /* 0x000fe20003f64070 */
        /* <DEDUP_REMOVED lines=10> */
[----:B------:R-:W-:Y:S01]  /*c9c0*/  LOP3.LUT R6, R19, 0x44, RZ, 0xfc, !PT ;  /* 0x0000004413067812 */ /* 0x000fe200078efcff */
[----:B------:R-:W-:Y:S01]  /*c9d0*/  @!P3 IMAD.IADD R8, R8, 0x1, -R21 ;  /* 0x000000010808b824 */ /* 0x000fe200078e0a15 */
[----:B------:R-:W-:Y:S01]  /*c9e0*/  ISETP.GE.AND P5, PT, R4, RZ, PT ;  /* 0x000000ff0400720c */ /* 0x000fe20003fa6270 */
[----:B------:R-:W-:Y:S01]  /*c9f0*/  IMAD.HI.U32 R16, R23, R10, RZ ;  /* 0x0000000a17107227 */ /* 0x000fe200078e00ff */
[----:B------:R-:W-:-:S02]  /*ca00*/  IABS R4, R4 ;  /* 0x0000000400047213 */ /* 0x000fc40000000000 */
[----:B------:R-:W-:Y:S01]  /*ca10*/  ISETP.GT.U32.AND P3, PT, R21, R8, PT ;  /* 0x000000081500720c */ /* 0x000fe20003f64070 */
[----:B------:R-:W-:Y:S01]  /*ca20*/  IMAD.MOV R16, RZ, RZ, -R16 ;  /* 0x000000ffff107224 */ /* 0x000fe200078e0a10 */
[----:B------:R-:W-:Y:S01]  /*ca30*/  LOP3.LUT R5, R19, 0x3c, RZ, 0xfc, !PT ;  /* 0x0000003c13057812 */ /* 0x000fe200078efcff */
[----:B0-----:R-:W-:Y:S01]  /*ca40*/  IMAD.MOV.U32 R0, RZ, RZ, R3 ;  /* 0x000000ffff007224 */ /* 0x001fe200078e0003 */
[----:B------:R-:W-:Y:S01]  /*ca50*/  IABS R3, R6 ;  /* 0x0000000600037213 */ /* 0x000fe20000000000 */
[----:B------:R-:W-:-:S04]  /*ca60*/  IMAD.HI.U32 R11, R23, R4, RZ ;  /* 0x00000004170b7227 */ /* 0x000fc800078e00ff */
[----:B------:R-:W-:Y:S01]  /*ca70*/  @!P6 IMAD.MOV R0, RZ, RZ, -R0 ;  /* 0x000000ffff00e224 */ /* 0x000fe200078e0a00 */
[----:B------:R-:W-:Y:S01]  /*ca80*/  ISETP.GE.AND P6, PT, R6, RZ, PT ;  /* 0x000000ff0600720c */ /* 0x000fe20003fc6270 */
[----:B------:R-:W-:Y:S01]  /*ca90*/  IMAD.HI.U32 R12, R23, R3, RZ ;  /* 0x00000003170c7227 */ /* 0x000fe200078e00ff */
[----:B------:R-:W-:Y:S02]  /*caa0*/  IABS R6, R5 ;  /* 0x0000000500067213 */ /* 0x000fe40000000000 */
[----:B------:R0:W-:Y:S01]  /*cab0*/  STL [R1+0x1e0], R0 ;  /* 0x0001e00001007387 */ /* 0x0001e20000100800 */
[----:B------:R-:W-:Y:S01]  /*cac0*/  @!P3 IMAD.IADD R8, R8, 0x1, -R21 ;  /* 0x000000010808b824 */ /* 0x000fe200078e0a15 */
[----:B------:R-:W-:Y:S01]  /*cad0*/  ISETP.GT.U32.AND P3, PT, R21, R13, PT ;  /* 0x0000000d1500720c */ /* 0x000fe20003f64070 */
[----:B------:R-:W-:Y:S02]  /*cae0*/  IMAD.MOV R12, RZ, RZ, -R12 ;  /* 0x000000ffff0c7224 */ /* 0x000fe400078e0a0c */
[----:B------:R-:W-:-:S02]  /*caf0*/  IMAD.MOV R11, RZ, RZ, -R11 ;  /* 0x000000ffff0b7224 */ /* 0x000fc400078e0a0b */
[----:B------:R-:W-:Y:S01]  /*cb00*/  IMAD R3, R21, R12, R3 ;  /* 0x0000000c15037224 */ /* 0x000fe200078e0203 */
[----:B------:R-:W-:Y:S01]  /*cb10*/  LOP3.LUT R12, R19, 0x38, RZ, 0xfc, !PT ;  /* 0x00000038130c7812 */ /* 0x000fe200078efcff */
[----:B------:R-:W-:Y:S02]  /*cb20*/  IMAD R10, R21, R16, R10 ;  /* 0x00000010150a7224 */ /* 0x000fe400078e020a */
[----:B0-----:R-:W-:Y:S02]  /*cb30*/  IMAD.MOV.U32 R0, RZ, RZ, R2 ;  /* 0x000000ffff007224 */ /* 0x001fe400078e0002 */
[----:B------:R-:W-:-:S04]  /*cb40*/  IMAD.HI.U32 R2, R23, R9, RZ ;  /* 0x0000000917027227 */ /* 0x000fc800078e00ff */
[----:B------:R-:W-:Y:S01]  /*cb50*/  @!P0 IMAD.MOV R0, RZ, RZ, -R0 ;  /* 0x000000ffff008224 */ /* 0x000fe200078e0a00 */
[----:B------:R-:W-:Y:S01]  /*cb60*/  ISETP.GT.U32.AND P0, PT, R21, R15, PT ;  /* 0x0000000f1500720c */ /* 0x000fe20003f04070 */
[----:B------:R-:W-:Y:S02]  /*cb70*/  @!P3 IMAD.IADD R13, R13, 0x1, -R21 ;  /* 0x000000010d0db824 */ /* 0x000fe400078e0a15 */
[----:B------:R-:W-:Y:S01]  /*cb80*/  IMAD.MOV R2, RZ, RZ, -R2 ;  /* 0x000000ffff027224 */ /* 0x000fe200078e0a02 */
[----:B------:R0:W-:Y:S01]  /*cb90*/  STL [R1+0x1d0], R0 ;  /* 0x0001d00001007387 */ /* 0x0001e20000100800 */
[----:B------:R-:W-:Y:S01]  /*cba0*/  IMAD R4, R21, R11, R4 ;  /* 0x0000000b15047224 */ /* 0x000fe200078e0204 */
[----:B------:R-:W-:Y:S01]  /*cbb0*/  LOP3.LUT R11, R19, 0x3a, RZ, 0xfc, !PT ;  /* 0x0000003a130b7812 */ /* 0x000fe200078efcff */
[----:B------:R-:W-:Y:S02]  /*cbc0*/  IMAD R9, R21, R2, R9 ;  /* 0x0000000215097224 */ /* 0x000fe400078e0209 */
[----:B------:R-:W-:Y:S01]  /*cbd0*/  IMAD.HI.U32 R2, R23, R6, RZ ;  /* 0x0000000617027227 */ /* 0x000fe200078e00ff */
[----:B------:R-:W-:-:S03]  /*cbe0*/  IABS R24, R11 ;  /* 0x0000000b00187213 */ /* 0x000fc60000000000 */
[--C-:B------:R-:W-:Y:S01]  /*cbf0*/  @!P0 IMAD.IADD R15, R15, 0x1, -R21.reuse ;  /* 0x000000010f0f8824 */ /* 0x100fe200078e0a15 */
[----:B------:R-:W-:Y:S01]  /*cc00*/  ISETP.GT.U32.AND P0, PT, R21, R3, PT ;  /* 0x000000031500720c */ /* 0x000fe20003f04070 */
[----:B0-----:R-:W-:Y:S01]  /*cc10*/  IMAD.MOV.U32 R0, RZ, RZ, R8 ;  /* 0x000000ffff007224 */ /* 0x001fe200078e0008 */
[----:B------:R-:W-:Y:S01]  /*cc20*/  LOP3.LUT R8, R19, 0x36, RZ, 0xfc, !PT ;  /* 0x0000003613087812 */ /* 0x000fe200078efcff */
[----:B------:R-:W-:Y:S01]  /*cc30*/  IMAD.MOV R2, RZ, RZ, -R2 ;  /* 0x000000ffff027224 */ /* 0x000fe200078e0a02 */
[C---:B------:R-:W-:Y:S01]  /*cc40*/  ISETP.GT.U32.AND P3, PT, R21.reuse, R15, PT ;  /* 0x0000000f1500720c */ /* 0x040fe20003f64070 */
[----:B------:R-:W-:Y:S01]  /*cc50*/  @!P1 IMAD.MOV R0, RZ, RZ, -R0 ;  /* 0x000000ffff009224 */ /* 0x000fe200078e0a00 */
[C---:B------:R-:W-:Y:S01]  /*cc60*/  ISETP.GT.U32.AND P1, PT, R21.reuse, R13, PT ;  /* 0x0000000d1500720c */ /* 0x040fe20003f24070 */
[----:B------:R-:W-:Y:S01]  /*cc70*/  IMAD R6, R21, R2, R6 ;  /* 0x0000000215067224 */ /* 0x000fe200078e0206 */
[----:B------:R-:W-:Y:S01]  /*cc80*/  IABS R2, R12 ;  /* 0x0000000c00027213 */ /* 0x000fe20000000000 */
[----:B------:R-:W-:Y:S01]  /*cc90*/  IMAD.HI.U32 R18, R23, R24, RZ ;  /* 0x0000001817127227 */ /* 0x000fe200078e00ff */
[----:B------:R0:W-:Y:S03]  /*cca0*/  STL [R1+0x190], R0 ;  /* 0x0001900001007387 */ /* 0x0001e60000100800 */
[----:B------:R-:W-:-:S02]  /*ccb0*/  @!P0 IMAD.IADD R3, R3, 0x1, -R21 ;  /* 0x0000000103038824 */ /* 0x000fc400078e0a15 */
[----:B------:R-:W-:-:S03]  /*ccc0*/  IMAD.HI.U32 R16, R23, R2, RZ ;  /* 0x0000000217107227 */ /* 0x000fc600078e00ff */
[----:B------:R-:W-:Y:S01]  /*ccd0*/  ISETP.GT.U32.AND P0, PT, R21, R3, PT ;  /* 0x000000031500720c */ /* 0x000fe20003f04070 */
[--C-:B------:R-:W-:Y:S01]  /*cce0*/  @!P3 IMAD.IADD R15, R15, 0x1, -R21.reuse ;  /* 0x000000010f0fb824 */ /* 0x100fe200078e0a15 */
[----:B------:R-:W-:Y:S01]  /*ccf0*/  ISETP.GT.U32.AND P3, PT, R21, R4, PT ;  /* 0x000000041500720c */ /* 0x000fe20003f64070 */
[----:B------:R-:W-:Y:S01]  /*cd00*/  @!P1 IMAD.IADD R13, R13, 0x1, -R21 ;  /* 0x000000010d0d9824 */ /* 0x000fe200078e0a15 */
[C---:B------:R-:W-:Y:S01]  /*cd10*/  ISETP.GT.U32.AND P1, PT, R21.reuse, R10, PT ;  /* 0x0000000a1500720c */ /* 0x040fe20003f24070 */
[----:B0-----:R-:W-:Y:S01]  /*cd20*/  IMAD.MOV.U32 R0, RZ, RZ, R15 ;  /* 0x000000ffff007224 */ /* 0x001fe200078e000f */
[----:B------:R-:W-:Y:S01]  /*cd30*/  IABS R15, R8 ;  /* 0x00000008000f7213 */ /* 0x000fe20000000000 */
[----:B------:R-:W-:Y:S02]  /*cd40*/  IMAD.MOV R16, RZ, RZ, -R16 ;  /* 0x000000ffff107224 */ /* 0x000fe400078e0a10 */
[----:B------:R-:W-:Y:S01]  /*cd50*/  @!P2 IMAD.MOV R0, RZ, RZ, -R0 ;  /* 0x000000ffff00a224 */ /* 0x000fe200078e0a00 */
[C---:B------:R-:W-:Y:S01]  /*cd60*/  ISETP.GT.U32.AND P2, PT, R21.reuse, R9, PT ;  /* 0x000000091500720c */ /* 0x040fe20003f44070 */
[----:B------:R-:W-:Y:S01]  /*cd70*/  IMAD R2, R21, R16, R2 ;  /* 0x0000001015027224 */ /* 0x000fe200078e0202 */
[----:B------:R-:W-:Y:S01]  /*cd80*/  LOP3.LUT R16, R19, 0x34, RZ, 0xfc, !PT ;  /* 0x0000003413107812 */ /* 0x000fe200078efcff */
[--C-:B------:R-:W-:Y:S01]  /*cd90*/  @!P0 IMAD.IADD R3, R3, 0x1, -R21.reuse ;  /* 0x0000000103038824 */ /* 0x100fe200078e0a15 */
[----:B------:R-:W-:Y:S01]  /*cda0*/  ISETP.GT.U32.AND P0, PT, R21, R6, PT ;  /* 0x000000061500720c */ /* 0x000fe20003f04070 */
[--C-:B------:R-:W-:Y:S01]  /*cdb0*/  @!P3 IMAD.IADD R4, R4, 0x1, -R21.reuse ;  /* 0x000000010404b824 */ /* 0x100fe200078e0a15 */
[----:B------:R0:W-:Y:S01]  /*cdc0*/  STL [R1+0x188], R0 ;  /* 0x0001880001007387 */ /* 0x0001e20000100800 */
[----:B------:R-:W-:Y:S01]  /*cdd0*/  @!P1 IMAD.IADD R10, R10, 0x1, -R21 ;  /* 0x000000010a0a9824 */ /* 0x000fe200078e0a15 */
[----:B------:R-:W-:Y:S01]  /*cde0*/  ISETP.GE.AND P3, PT, R17, RZ, PT ;  /* 0x000000ff1100720c */ /* 0x000fe20003f66270 */
[----:B------:R-:W-:-:S04]  /*cdf0*/  IMAD.HI.U32 R17, R23, R15, RZ ;  /* 0x0000000f17117227 */ /* 0x000fc800078e00ff */
[----:B------:R-:W-:Y:S01]  /*ce00*/  @!P2 IMAD.IADD R9, R9, 0x1, -R21 ;  /* 0x000000010909a824 */ /* 0x000fe200078e0a15 */
[C---:B------:R-:W-:Y:S01]  /*ce10*/  ISETP.GT.U32.AND P2, PT, R21.reuse, R4, PT ;  /* 0x000000041500720c */ /* 0x040fe20003f44070 */
[----:B------:R-:W-:Y:S02]  /*ce20*/  IMAD.MOV R18, RZ, RZ, -R18 ;  /* 0x000000ffff127224 */ /* 0x000fe400078e0a12 */
[----:B0-----:R-:W-:Y:S01]  /*ce30*/  IMAD.MOV.U32 R0, RZ, RZ, R13 ;  /* 0x000000ffff007224 */ /* 0x001fe200078e000d */
[----:B------:R-:W-:Y:S01]  /*ce40*/  ISETP.GT.U32.AND P1, PT, R21, R9, PT ;  /* 0x000000091500720c */ /* 0x000fe20003f24070 */
[----:B------:R-:W-:Y:S01]  /*ce50*/  @!P0 IMAD.IADD R6, R6, 0x1, -R21 ;  /* 0x0000000106068824 */ /* 0x000fe200078e0a15 */
[----:B------:R-:W-:Y:S01]  /*ce60*/  LOP3.LUT R13, R19, 0x32, RZ, 0xfc, !PT ;  /* 0x00000032130d7812 */ /* 0x000fe200078efcff */
[----:B------:R-:W-:Y:S01]  /*ce70*/  @!P4 IMAD.MOV R0, RZ, RZ, -R0 ;  /* 0x000000ffff00c224 */ /* 0x000fe200078e0a00 */
[C---:B------:R-:W-:Y:S01]  /*ce80*/  ISETP.GT.U32.AND P4, PT, R21.reuse, R10, PT ;  /* 0x0000000a1500720c */ /* 0x040fe20003f84070 */
[----:B------:R-:W-:Y:S01]  /*ce90*/  IMAD.MOV R17, RZ, RZ, -R17 ;  /* 0x000000ffff117224 */ /* 0x000fe200078e0a11 */
[C---:B------:R-:W-:Y:S01]  /*cea0*/  ISETP.GT.U32.AND P0, PT, R21.reuse, R6, PT ;  /* 0x000000061500720c */ /* 0x040fe20003f04070 */
[----:B------:R-:W-:Y:S01]  /*ceb0*/  IMAD R24, R21, R18, R24 ;  /* 0x0000001215187224 */ /* 0x000fe200078e0218 */
[----:B------:R0:W-:Y:S01]  /*cec0*/  STL [R1+0x164], R0 ;  /* 0x0001640001007387 */ /* 0x0001e20000100800 */
[----:B------:R-:W-:Y:S01]  /*ced0*/  @!P2 IMAD.IADD R4, R4, 0x1, -R21 ;  /* 0x000000010404a824 */ /* 0x000fe200078e0a15 */
[----:B------:R-:W-:-:S03]  /*cee0*/  ISETP.GE.AND P2, PT, R14, RZ, PT ;  /* 0x000000ff0e00720c */ /* 0x000fc60003f46270 */
[--C-:B------:R-:W-:Y:S01]  /*cef0*/  @!P1 IMAD.IADD R9, R9, 0x1, -R21.reuse ;  /* 0x0000000109099824 */ /* 0x100fe200078e0a15 */
[----:B------:R-:W-:Y:S01]  /*cf00*/  ISETP.GT.U32.AND P1, PT, R21, R2, PT ;  /* 0x000000021500720c */ /* 0x000fe20003f24070 */
[----:B------:R-:W-:Y:S02]  /*cf10*/  IMAD.MOV.U32 R7, RZ, RZ, R4 ;  /* 0x000000ffff077224 */ /* 0x000fe400078e0004 */
[----:B------:R-:W-:Y:S01]  /*cf20*/  @!P4 IMAD.IADD R10, R10, 0x1, -R21 ;  /* 0x000000010a0ac824 */ /* 0x000fe200078e0a15 */
[----:B------:R-:W-:Y:S01]  /*cf30*/  ISETP.GE.AND P4, PT, R5, RZ, PT ;  /* 0x000000ff0500720c */ /* 0x000fe20003f86270 */
[----:B0-----:R-:W-:Y:S01]  /*cf40*/  IMAD.MOV.U32 R0, RZ, RZ, R3 ;  /* 0x000000ffff007224 */ /* 0x001fe200078e0003 */
[----:B------:R-:W-:Y:S01]  /*cf50*/  IABS R3, R16 ;  /* 0x0000001000037213 */ /* 0x000fe20000000000 */
[----:B------:R-:W-:Y:S02]  /*cf60*/  @!P5 IMAD.MOV R7, RZ, RZ, -R7 ;  /* 0x000000ffff07d224 */ /* 0x000fe400078e0a07 */
[----:B------:R-:W-:Y:S01]  /*cf70*/  @!P6 IMAD.MOV R0, RZ, RZ, -R0 ;  /* 0x000000ffff00e224 */ /* 0x000fe200078e0a00 */
[----:B------:R-:W-:Y:S01]  /*cf80*/  ISETP.GT.U32.AND P6, PT, R21, R24, PT ;  /* 0x000000181500720c */ /* 0x000fe20003fc4070 */
[----:B------:R-:W-:-:S02]  /*cf90*/  IMAD.MOV.U32 R14, RZ, RZ, R3 ;  /* 0x000000ffff0e7224 */ /* 0x000fc400078e0003 */
[----:B------:R-:W-:Y:S01]  /*cfa0*/  IMAD R3, R21, R17, R15 ;  /* 0x0000001115037224 */ /* 0x000fe200078e020f */
[----:B------:R-:W-:Y:S01]  /*cfb0*/  IABS R17, R13 ;  /* 0x0000000d00117213 */ /* 0x000fe20000000000 */
[----:B------:R-:W-:Y:S01]  /*cfc0*/  IMAD.HI.U32 R5, R23, R14, RZ ;  /* 0x0000000e17057227 */ /* 0x000fe200078e00ff */
[----:B------:R-:W-:Y:S03]  /*cfd0*/  STL [R1+0x160], R0 ;  /* 0x0001600001007387 */ /* 0x000fe60000100800 */
[--C-:B------:R-:W-:Y:S01]  /*cfe0*/  @!P1 IMAD.IADD R2, R2, 0x1, -R21.reuse ;  /* 0x0000000102029824 */ /* 0x100fe200078e0a15 */
[----:B------:R0:W-:Y:S01]  /*cff0*/  STL [R1+0x114], R7 ;  /* 0x0001140701007387 */ /* 0x0001e20000100800 */
[----:B------:R-:W-:Y:S01]  /*d000*/  @!P0 IMAD.IADD R6, R6, 0x1, -R21 ;  /* 0x0000000106068824 */ /* 0x000fe200078e0a15 */
[C---:B------:R-:W-:Y:S01]  /*d010*/  ISETP.GT.U32.AND P0, PT, R21.reuse, R3, PT ;  /* 0x000000031500720c */ /* 0x040fe20003f04070 */
[----:B------:R-:W-:Y:S01]  /*d020*/  IMAD.MOV R5, RZ, RZ, -R5 ;  /* 0x000000ffff057224 */ /* 0x000fe200078e0a05 */
[C---:B------:R-:W-:Y:S01]  /*d030*/  ISETP.GT.U32.AND P5, PT, R21.reuse, R2, PT ;  /* 0x000000021500720c */ /* 0x040fe20003fa4070 */
[----:B------:R-:W-:Y:S01]  /*d040*/  @!P6 IMAD.IADD R24, R24, 0x1, -R21 ;  /* 0x000000011818e824 */ /* 0x000fe200078e0a15 */
[----:B------:R-:W-:Y:S01]  /*d050*/  ISETP.GE.AND P1, PT, R12, RZ, PT ;  /* 0x000000ff0c00720c */ /* 0x000fe20003f26270 */
[----:B------:R-:W-:Y:S01]  /*d060*/  IMAD R5, R21, R5, R14 ;  /* 0x0000000515057224 */ /* 0x000fe200078e020e */
[----:B------:R-:W-:Y:S01]  /*d070*/  ISETP.GE.AND P6, PT, R11, RZ, PT ;  /* 0x000000ff0b00720c */ /* 0x000fe20003fc6270 */
[----:B------:R-:W-:Y:S01]  /*d080*/  IMAD.MOV.U32 R12, RZ, RZ, R17 ;  /* 0x000000ffff0c7224 */ /* 0x000fe200078e0011 */
[C---:B------:R-:W-:Y:S01]  /*d090*/  LOP3.LUT R11, R19.reuse, 0x30, RZ, 0xfc, !PT ;  /* 0x00000030130b7812 */ /* 0x040fe200078efcff */
[----:B0-----:R-:W-:Y:S01]  /*d0a0*/  IMAD.MOV.U32 R7, RZ, RZ, R10 ;  /* 0x000000ffff077224 */ /* 0x001fe200078e000a */
[----:B------:R-:W-:Y:S01]  /*d0b0*/  LOP3.LUT R10, R19, 0x28, RZ, 0xfc, !PT ;  /* 0x00000028130a7812 */ /* 0x000fe200078efcff */
[----:B------:R-:W-:Y:S01]  /*d0c0*/  IMAD.MOV.U32 R0, RZ, RZ, R9 ;  /* 0x000000ffff007224 */ /* 0x000fe200078e0009 */
[----:B------:R-:W-:Y:S01]  /*d0d0*/  IABS R15, R11 ;  /* 0x0000000b000f7213 */ /* 0x000fe20000000000 */
[----:B------:R-:W-:Y:S01]  /*d0e0*/  @!P2 IMAD.MOV R7, RZ, RZ, -R7 ;  /* 0x000000ffff07a224 */ /* 0x000fe200078e0a07 */
[----:B------:R-:W-:Y:S01]  /*d0f0*/  ISETP.GT.U32.AND P2, PT, R21, R5, PT ;  /* 0x000000051500720c */ /* 0x000fe20003f44070 */
[----:B------:R-:W-:-:S04]  /*d100*/  IMAD.HI.U32 R9, R23, R12, RZ ;  /* 0x0000000c17097227 */ /* 0x000fc800078e00ff */
[----:B------:R-:W-:Y:S01]  /*d110*/  @!P0 IMAD.IADD R3, R3, 0x1, -R21 ;  /* 0x0000000103038824 */ /* 0x000fe200078e0a15 */
[----:B------:R-:W-:Y:S01]  /*d120*/  ISETP.GT.U32.AND P0, PT, R21, R24, PT ;  /* 0x000000181500720c */ /* 0x000fe20003f04070 */
[----:B------:R-:W-:Y:S02]  /*d130*/  IMAD.MOV R9, RZ, RZ, -R9 ;  /* 0x000000ffff097224 */ /* 0x000fe400078e0a09 */
[----:B------:R-:W-:Y:S01]  /*d140*/  @!P5 IMAD.IADD R2, R2, 0x1, -R21 ;  /* 0x000000010202d824 */ /* 0x000fe200078e0a15 */
[----:B------:R-:W-:Y:S01]  /*d150*/  ISETP.GE.AND P5, PT, R13, RZ, PT ;  /* 0x000000ff0d00720c */ /* 0x000fe20003fa6270 */
[----:B------:R-:W-:Y:S01]  /*d160*/  @!P3 IMAD.MOV R0, RZ, RZ, -R0 ;  /* 0x000000ffff00b224 */ /* 0x000fe200078e0a00 */
[C---:B------:R-:W-:Y:S01]  /*d170*/  ISETP.GT.U32.AND P3, PT, R21.reuse, R3, PT ;  /* 0x000000031500720c */ /* 0x040fe20003f64070 */
[----:B------:R-:W-:Y:S01]  /*d180*/  IMAD R13, R21, R9, R12 ;  /* 0x00000009150d7224 */ /* 0x000fe200078e020c */
[----:B------:R-:W-:Y:S01]  /*d190*/  LOP3.LUT R9, R19, 0x2e, RZ, 0xfc, !PT ;  /* 0x0000002e13097812 */ /* 0x000fe200078efcff */
[----:B------:R-:W-:Y:S01]  /*d1a0*/  IMAD.MOV.U32 R4, RZ, RZ, R15 ;  /* 0x000000ffff047224 */ /* 0x000fe200078e000f */
[----:B------:R0:W-:Y:S01]  /*d1b0*/  STL [R1+0x110], R0 ;  /* 0x0001100001007387 */ /* 0x0001e20000100800 */
[--C-:B------:R-:W-:Y:S01]  /*d1c0*/  @!P2 IMAD.IADD R5, R5, 0x1, -R21.reuse ;  /* 0x000000010505a824 */ /* 0x100fe200078e0a15 */
[----:B------:R-:W-:Y:S01]  /*d1d0*/  ISETP.GT.U32.AND P2, PT, R21, R13, PT ;  /* 0x0000000d1500720c */ /* 0x000fe20003f44070 */
[--C-:B------:R-:W-:Y:S01]  /*d1e0*/  @!P0 IMAD.IADD R24, R24, 0x1, -R21.reuse ;  /* 0x0000000118188824 */ /* 0x100fe200078e0a15 */
[----:B------:R-:W-:Y:S01]  /*d1f0*/  ISETP.GE.AND P0, PT, R16, RZ, PT ;  /* 0x000000ff1000720c */ /* 0x000fe20003f06270 */
[----:B------:R-:W-:Y:S01]  /*d200*/  @!P1 IMAD.MOV R2, RZ, RZ, -R2 ;  /* 0x000000ffff029224 */ /* 0x000fe200078e0a02 */
[----:B------:R-:W-:Y:S01]  /*d210*/  IABS R16, R9 ;  /* 0x0000000900107213 */ /* 0x000fe20000000000 */
[----:B------:R-:W-:Y:S01]  /*d220*/  @!P6 IMAD.MOV R24, RZ, RZ, -R24 ;  /* 0x000000ffff18e224 */ /* 0x000fe200078e0a18 */
[----:B------:R-:W-:Y:S01]  /*d230*/  STL [R1+0x104], R7 ;  /* 0x0001040701007387 */ /* 0x000fe20000100800 */
[----:B------:R-:W-:Y:S01]  /*d240*/  @!P3 IMAD.IADD R3, R3, 0x1, -R21 ;  /* 0x000000010303b824 */ /* 0x000fe200078e0a15 */
[----:B------:R-:W-:Y:S01]  /*d250*/  ISETP.GE.AND P3, PT, R11, RZ, PT ;  /* 0x000000ff0b00720c */ /* 0x000fe20003f66270 */
[----:B0-----:R-:W-:-:S02]  /*d260*/  IMAD.MOV.U32 R0, RZ, RZ, R6 ;  /* 0x000000ffff007224 */ /* 0x001fc400078e0006 */
[----:B------:R-:W-:-:S04]  /*d270*/  IMAD.HI.U32 R6, R23, R4, RZ ;  /* 0x0000000417067227 */ /* 0x000fc800078e00ff */
[----:B------:R-:W-:Y:S01]  /*d280*/  @!P4 IMAD.MOV R0, RZ, RZ, -R0 ;  /* 0x000000ffff00c224 */ /* 0x000fe200078e0a00 */
[----:B------:R-:W-:Y:S01]  /*d290*/  ISETP.GE.AND P4, PT, R8, RZ, PT ;  /* 0x000000ff0800720c */ /* 0x000fe20003f86270 */
[----:B------:R-:W-:Y:S01]  /*d2a0*/  IMAD.MOV R6, RZ, RZ, -R6 ;  /* 0x000000ffff067224 */ /* 0x000fe200078e0a06 */
[----:B------:R-:W-:Y:S01]  /*d2b0*/  IABS R8, R10 ;  /* 0x0000000a00087213 */ /* 0x000fe20000000000 */
[----:B------:R-:W-:Y:S01]  /*d2c0*/  @!P2 IMAD.IADD R13, R13, 0x1, -R21 ;  /* 0x000000010d0da824 */ /* 0x000fe200078e0a15 */
[C---:B------:R-:W-:Y:S01]  /*d2d0*/  ISETP.GT.U32.AND P2, PT, R21.reuse, R5, PT ;  /* 0x000000051500720c */ /* 0x040fe20003f44070 */
[----:B------:R-:W-:Y:S01]  /*d2e0*/  IMAD R11, R21, R6, R4 ;  /* 0x00000006150b7224 */ /* 0x000fe200078e0204 */
[----:B------:R-:W-:Y:S01]  /*d2f0*/  LOP3.LUT R6, R19, 0x2c, RZ, 0xfc, !PT ;  /* 0x0000002c13067812 */ /* 0x000fe200078efcff */
[----:B------:R-:W-:Y:S01]  /*d300*/  IMAD.HI.U32 R17, R23, R16, RZ ;  /* 0x0000001017117227 */ /* 0x000fe200078e00ff */
[----:B------:R-:W-:Y:S01]  /*d310*/  LOP3.LUT R4, R19, 0x2a, RZ, 0xfc, !PT ;  /* 0x0000002a13047812 */ /* 0x000fe200078efcff */
[----:B------:R-:W-:Y:S01]  /*d320*/  STL [R1+0xf4], R0 ;  /* 0x0000f40001007387 */ /* 0x000fe20000100800 */
[----:B------:R-:W-:Y:S01]  /*d330*/  ISETP.GT.U32.AND P1, PT, R21, R11, PT ;  /* 0x0000000b1500720c */ /* 0x000fe20003f24070 */
[----:B------:R-:W-:Y:S01]  /*d340*/  IMAD.MOV R17, RZ, RZ, -R17 ;  /* 0x000000ffff117224 */ /* 0x000fe200078e0a11 */
[----:B------:R-:W-:Y:S01]  /*d350*/  IABS R14, R6 ;  /* 0x00000006000e7213 */ /* 0x000fe20000000000 */
[----:B------:R-:W-:Y:S01]  /*d360*/  @!P4 IMAD.MOV R3, RZ, RZ, -R3 ;  /* 0x000000ffff03c224 */ /* 0x000fe200078e0a03 */
[----:B------:R-:W-:Y:S01]  /*d370*/  ISETP.GE.AND P4, PT, R9, RZ, PT ;  /* 0x000000ff0900720c */ /* 0x000fe20003f86270 */
[----:B------:R-:W-:Y:S01]  /*d380*/  IMAD R9, R21, R17, R16 ;  /* 0x0000001115097224 */ /* 0x000fe200078e0210 */
[----:B------:R-:W-:Y:S01]  /*d390*/  IABS R12, R4 ;  /* 0x00000004000c7213 */ /* 0x000fe20000000000 */
[--C-:B------:R-:W-:Y:S01]  /*d3a0*/  @!P2 IMAD.IADD R5, R5, 0x1, -R21.reuse ;  /* 0x000000010505a824 */ /* 0x100fe200078e0a15 */
[----:B------:R-:W-:Y:S01]  /*d3b0*/  ISETP.GT.U32.AND P6, PT, R21, R13, PT ;  /* 0x0000000d1500720c */ /* 0x000fe20003fc4070 */
[----:B------:R-:W-:Y:S01]  /*d3c0*/  IMAD.HI.U32 R15, R23, R14, RZ ;  /* 0x0000000e170f7227 */ /* 0x000fe200078e00ff */
[----:B------:R-:W-:Y:S01]  /*d3d0*/  ISETP.GT.U32.AND P2, PT, R21, R9, PT ;  /* 0x000000091500720c */ /* 0x000fe20003f44070 */
[----:B------:R0:W-:Y:S01]  /*d3e0*/  STL [R1+0x18b4], R24 ;  /* 0x0018b41801007387 */ /* 0x0001e20000100800 */
[----:B------:R-:W-:Y:S01]  /*d3f0*/  LOP3.LUT R17, R19, 0x22, RZ, 0xfc, !PT ;  /* 0x0000002213117812 */ /* 0x000fe200078efcff */
[----:B------:R-:W-:-:S02]  /*d400*/  @!P1 IMAD.IADD R11, R11, 0x1, -R21 ;  /* 0x000000010b0b9824 */ /* 0x000fc400078e0a15 */
[----:B------:R-:W-:Y:S01]  /*d410*/  IMAD.MOV R16, RZ, RZ, -R15 ;  /* 0x000000ffff107224 */ /* 0x000fe200078e0a0f */
[----:B------:R-:W-:Y:S01]  /*d420*/  STL [R1+0x18b8], R2 ;  /* 0x0018b80201007387 */ /* 0x000fe20000100800 */
[----:B------:R-:W-:Y:S01]  /*d430*/  IMAD.HI.U32 R15, R23, R12, RZ ;  /* 0x0000000c170f7227 */ /* 0x000fe200078e00ff */
[----:B------:R-:W-:Y:S02]  /*d440*/  ISETP.GT.U32.AND P1, PT, R21, R11, PT ;  /* 0x0000000b1500720c */ /* 0x000fe40003f24070 */
[----:B------:R1:W-:Y:S01]  /*d450*/  STL [R1+0x18bc], R3 ;  /* 0x0018bc0301007387 */ /* 0x0003e20000100800 */
[----:B------:R-:W-:Y:S01]  /*d460*/  IMAD.MOV R15, RZ, RZ, -R15 ;  /* 0x000000ffff0f7224 */ /* 0x000fe200078e0a0f */
[----:B0-----:R-:W-:Y:S01]  /*d470*/  LOP3.LUT R24, R19, 0xc, RZ, 0xfc, !PT ;  /* 0x0000000c13187812 */ /* 0x001fe200078efcff */
[--C-:B------:R-:W-:Y:S01]  /*d480*/  @!P2 IMAD.IADD R9, R9, 0x1, -R21.reuse ;  /* 0x000000010909a824 */ /* 0x100fe200078e0a15 */
[----:B------:R-:W-:Y:S01]  /*d490*/  ISETP.GE.AND P2, PT, R4, RZ, PT ;  /* 0x000000ff0400720c */ /* 0x000fe20003f46270 */
[--C-:B------:R-:W-:Y:S01]  /*d4a0*/  @!P6 IMAD.IADD R13, R13, 0x1, -R21.reuse ;  /* 0x000000010d0de824 */ /* 0x100fe200078e0a15 */
[----:B------:R-:W-:Y:S01]  /*d4b0*/  ISETP.GE.AND P6, PT, R6, RZ, PT ;  /* 0x000000ff0600720c */ /* 0x000fe20003fc6270 */
[----:B------:R-:W-:Y:S01]  /*d4c0*/  IMAD R4, R21, R15, R12 ;  /* 0x0000000f15047224 */ /* 0x000fe200078e020c */
[----:B------:R-:W-:Y:S01]  /*d4d0*/  LOP3.LUT R12, R19, 0x26, RZ, 0xfc, !PT ;  /* 0x00000026130c7812 */ /* 0x000fe200078efcff */
[----:B------:R-:W-:Y:S01]  /*d4e0*/  IMAD R6, R21, R16, R14 ;  /* 0x0000001015067224 */ /* 0x000fe200078e020e */
[----:B------:R-:W-:Y:S01]  /*d4f0*/  LOP3.LUT R16, R19, 0x20, RZ, 0xfc, !PT ;  /* 0x0000002013107812 */ /* 0x000fe200078efcff */
[----:B------:R-:W-:Y:S01]  /*d500*/  @!P1 IMAD.IADD R11, R11, 0x1, -R21 ;  /* 0x000000010b0b9824 */ /* 0x000fe200078e0a15 */
[C---:B------:R-:W-:Y:S01]  /*d510*/  ISETP.GT.U32.AND P1, PT, R21.reuse, R4, PT ;  /* 0x000000041500720c */ /* 0x040fe20003f24070 */
[----:B------:R-:W-:Y:S01]  /*d520*/  @!P0 IMAD.MOV R5, RZ, RZ, -R5 ;  /* 0x000000ffff058224 */ /* 0x000fe200078e0a05 */
[----:B------:R-:W-:Y:S01]  /*d530*/  ISETP.GT.U32.AND P0, PT, R21, R6, PT ;  /* 0x000000061500720c */ /* 0x000fe20003f04070 */
[----:B------:R-:W-:Y:S01]  /*d540*/  IMAD.MOV.U32 R0, RZ, RZ, R13 ;  /* 0x000000ffff007224 */ /* 0x000fe200078e000d */
[----:B------:R-:W-:Y:S01]  /*d550*/  LOP3.LUT R13, R19, 0x24, RZ, 0xfc, !PT ;  /* 0x00000024130d7812 */ /* 0x000fe200078efcff */
[----:B------:R-:W-:Y:S01]  /*d560*/  IMAD.HI.U32 R14, R23, R8, RZ ;  /* 0x00000008170e7227 */ /* 0x000fe200078e00ff */
[----:B------:R0:W-:Y:S01]  /*d570*/  STL [R1+0x18c0], R5 ;  /* 0x0018c00501007387 */ /* 0x0001e20000100800 */
[----:B-1----:R-:W-:-:S02]  /*d580*/  LOP3.LUT R3, R19, 0x16, RZ, 0xfc, !PT ;  /* 0x0000001613037812 */ /* 0x002fc400078efcff */
[----:B------:R-:W-:Y:S01]  /*d590*/  @!P5 IMAD.MOV R0, RZ, RZ, -R0 ;  /* 0x000000ffff00d224 */ /* 0x000fe200078e0a00 */
[----:B------:R-:W-:Y:S01]  /*d5a0*/  ISETP.GT.U32.AND P5, PT, R21, R9, PT ;  /* 0x000000091500720c */ /* 0x000fe20003fa4070 */
[----:B------:R-:W-:Y:S01]  /*d5b0*/  IMAD.MOV R15, RZ, RZ, -R14 ;  /* 0x000000ffff0f7224 */ /* 0x000fe200078e0a0e */
[----:B------:R-:W-:Y:S01]  /*d5c0*/  IABS R14, R12 ;  /* 0x0000000c000e7213 */ /* 0x000fe20000000000 */
[--C-:B------:R-:W-:Y:S01]  /*d5d0*/  @!P1 IMAD.IADD R4, R4, 0x1, -R21.reuse ;  /* 0x0000000104049824 */ /* 0x100fe200078e0a15 */
[----:B------:R-:W-:Y:S01]  /*d5e0*/  STL [R1+0x18c4], R0 ;  /* 0x0018c40001007387 */ /* 0x000fe20000100800 */
[----:B------:R-:W-:Y:S01]  /*d5f0*/  @!P0 IMAD.IADD R6, R6, 0x1, -R21 ;  /* 0x0000000106068824 */ /* 0x000fe200078e0a15 */
[----:B0-----:R-:W-:Y:S01]  /*d600*/  LOP3.LUT R5, R19, 0x18, RZ, 0xfc, !PT ;  /* 0x0000001813057812 */ /* 0x001fe200078efcff */
[----:B------:R-:W-:Y:S01]  /*d610*/  IMAD.MOV.U32 R28, RZ, RZ, R11 ;  /* 0x000000ffff1c7224 */ /* 0x000fe200078e000b */
[C---:B------:R-:W-:Y:S01]  /*d620*/  ISETP.GT.U32.AND P1, PT, R21.reuse, R4, PT ;  /* 0x000000041500720c */ /* 0x040fe20003f24070 */
[C---:B------:R-:W-:Y:S01]  /*d630*/  IMAD R8, R21.reuse, R15, R8 ;  /* 0x0000000f15087224 */ /* 0x040fe200078e0208 */
[----:B------:R-:W-:Y:S01]  /*d640*/  ISETP.GT.U32.AND P0, PT, R21, R6, PT ;  /* 0x000000061500720c */ /* 0x000fe20003f04070 */
[----:B------:R-:W-:Y:S01]  /*d650*/  @!P3 IMAD.MOV R28, RZ, RZ, -R28 ;  /* 0x000000ffff1cb224 */ /* 0x000fe200078e0a1c */
[----:B------:R-:W-:Y:S01]  /*d660*/  IABS R15, R13 ;  /* 0x0000000d000f7213 */ /* 0x000fe20000000000 */
[----:B------:R-:W-:Y:S01]  /*d670*/  @!P5 IMAD.IADD R9, R9, 0x1, -R21 ;  /* 0x000000010909d824 */ /* 0x000fe200078e0a15 */
[----:B------:R-:W-:Y:S01]  /*d680*/  ISETP.GE.AND P3, PT, R10, RZ, PT ;  /* 0x000000ff0a00720c */ /* 0x000fe20003f66270 */
[----:B------:R-:W-:Y:S01]  /*d690*/  IMAD.HI.U32 R10, R23, R14, RZ ;  /* 0x0000000e170a7227 */ /* 0x000fe200078e00ff */
[----:B------:R-:W-:Y:S01]  /*d6a0*/  ISETP.GT.U32.AND P5, PT, R21, R8, PT ;  /* 0x000000081500720c */ /* 0x000fe20003fa4070 */
[----:B------:R0:W-:Y:S02]  /*d6b0*/  STL [R1+0x18c8], R28 ;  /* 0x0018c81c01007387 */ /* 0x0001e40000100800 */
[----:B------:R-:W-:-:S02]  /*d6c0*/  IMAD.MOV.U32 R7, RZ, RZ, R9 ;  /* 0x000000ffff077224 */ /* 0x000fc400078e0009 */
[----:B------:R-:W-:-:S04]  /*d6d0*/  IMAD.HI.U32 R9, R23, R15, RZ ;  /* 0x0000000f17097227 */ /* 0x000fc800078e00ff */
[----:B------:R-:W-:Y:S02]  /*d6e0*/  IMAD.MOV R10, RZ, RZ, -R10 ;  /* 0x000000ffff0a7224 */ /* 0x000fe400078e0a0a */
[----:B------:R-:W-:Y:S01]  /*d6f0*/  IMAD.MOV R9, RZ, RZ, -R9 ;  /* 0x000000ffff097224 */ /* 0x000fe200078e0a09 */
[----:B0-----:R-:W-:Y:S01]  /*d700*/  LOP3.LUT R28, R19, 0x14, RZ, 0xfc, !PT ;  /* 0x00000014131c7812 */ /* 0x001fe200078efcff */
[----:B------:R-:W-:Y:S01]  /*d710*/  IMAD R11, R21, R10, R14 ;  /* 0x0000000a150b7224 */ /* 0x000fe200078e020e */
[----:B------:R-:W-:Y:S01]  /*d720*/  IABS R14, R19 ;  /* 0x00000013000e7213 */ /* 0x000fe20000000000 */
[--C-:B------:R-:W-:Y:S02]  /*d730*/  @!P1 IMAD.IADD R4, R4, 0x1, -R21.reuse ;  /* 0x0000000104049824 */ /* 0x100fe400078e0a15 */
[----:B------:R-:W-:Y:S01]  /*d740*/  @!P0 IMAD.IADD R6, R6, 0x1, -R21 ;  /* 0x0000000106068824 */ /* 0x000fe200078e0a15 */
[----:B------:R-:W-:Y:S01]  /*d750*/  ISETP.GE.AND P0, PT, R13, RZ, PT ;  /* 0x000000ff0d00720c */ /* 0x000fe20003f06270 */
[C---:B------:R-:W-:Y:S01]  /*d760*/  IMAD R13, R21.reuse, R9, R15 ;  /* 0x00000009150d7224 */ /* 0x040fe200078e020f */
[----:B------:R-:W-:Y:S01]  /*d770*/  ISETP.GT.U32.AND P1, PT, R21, R11, PT ;  /* 0x0000000b1500720c */ /* 0x000fe20003f24070 */
[----:B------:R-:W-:Y:S01]  /*d780*/  IMAD.MOV.U32 R0, RZ, RZ, R4 ;  /* 0x000000ffff007224 */ /* 0x000fe200078e0004 */
[----:B------:R-:W-:Y:S01]  /*d790*/  LOP3.LUT R9, R19, 0x1e, RZ, 0xfc, !PT ;  /* 0x0000001e13097812 */ /* 0x000fe200078efcff */
[----:B------:R-:W-:-:S02]  /*d7a0*/  IMAD.MOV.U32 R2, RZ, RZ, R6 ;  /* 0x000000ffff027224 */ /* 0x000fc400078e0006 */
[----:B------:R-:W-:Y:S01]  /*d7b0*/  @!P2 IMAD.MOV R0, RZ, RZ, -R0 ;  /* 0x000000ffff00a224 */ /* 0x000fe200078e0a00 */
[----:B------:R-:W-:Y:S01]  /*d7c0*/  ISETP.GT.U32.AND P2, PT, R21, R13, PT ;  /* 0x0000000d1500720c */ /* 0x000fe20003f44070 */
[----:B------:R-:W-:Y:S01]  /*d7d0*/  @!P6 IMAD.MOV R2, RZ, RZ, -R2 ;  /* 0x000000ffff02e224 */ /* 0x000fe200078e0a02 */
[----:B------:R-:W-:Y:S01]  /*d7e0*/  ISETP.GE.AND P6, PT, R17, RZ, PT ;  /* 0x000000ff1100720c */ /* 0x000fe20003fc6270 */
[----:B------:R-:W-:Y:S01]  /*d7f0*/  IMAD.HI.U32 R10, R23, R14, RZ ;  /* 0x0000000e170a7227 */ /* 0x000fe200078e00ff */
[----:B------:R-:W-:Y:S02]  /*d800*/  IABS R17, R17 ;  /* 0x0000001100117213 */ /* 0x000fe40000000000 */
[----:B------:R-:W-:Y:S01]  /*d810*/  IABS R18, R9 ;  /* 0x0000000900127213 */ /* 0x000fe20000000000 */
[----:B------:R-:W-:Y:S02]  /*d820*/  @!P1 IMAD.IADD R11, R11, 0x1, -R21 ;  /* 0x000000010b0b9824 */ /* 0x000fe400078e0a15 */
[----:B------:R-:W-:-:S03]  /*d830*/  IMAD.HI.U32 R4, R23, R17, RZ ;  /* 0x0000001117047227 */ /* 0x000fc600078e00ff */
[----:B------:R-:W-:Y:S01]  /*d840*/  ISETP.GT.U32.AND P1, PT, R21, R11, PT ;  /* 0x0000000b1500720c */ /* 0x000fe20003f24070 */
[--C-:B------:R-:W-:Y:S02]  /*d850*/  @!P2 IMAD.IADD R13, R13, 0x1, -R21.reuse ;  /* 0x000000010d0da824 */ /* 0x100fe400078e0a15 */
[----:B------:R-:W-:Y:S02]  /*d860*/  IMAD.MOV R10, RZ, RZ, -R10 ;  /* 0x000000ffff0a7224 */ /* 0x000fe400078e0a0a */
[----:B------:R-:W-:Y:S01]  /*d870*/  @!P5 IMAD.IADD R8, R8, 0x1, -R21 ;  /* 0x000000010808d824 */ /* 0x000fe200078e0a15 */
[C---:B------:R-:W-:Y:S01]  /*d880*/  ISETP.GT.U32.AND P2, PT, R21.reuse, R13, PT ;  /* 0x0000000d1500720c */ /* 0x040fe20003f44070 */
[C---:B------:R-:W-:Y:S01]  /*d890*/  IMAD R14, R21.reuse, R10, R14 ;  /* 0x0000000a150e7224 */ /* 0x040fe200078e020e */
[----:B------:R-:W-:Y:S01]  /*d8a0*/  IABS R10, R5 ;  /* 0x00000005000a7213 */ /* 0x000fe20000000000 */
[----:B------:R-:W-:Y:S01]  /*d8b0*/  IMAD.MOV R4, RZ, RZ, -R4 ;  /* 0x000000ffff047224 */ /* 0x000fe200078e0a04 */
[----:B------:R-:W-:Y:S01]  /*d8c0*/  ISETP.GT.U32.AND P5, PT, R21, R8, PT ;  /* 0x000000081500720c */ /* 0x000fe20003fa4070 */
[----:B------:R-:W-:Y:S01]  /*d8d0*/  @!P4 IMAD.MOV R7, RZ, RZ, -R7 ;  /* 0x000000ffff07c224 */ /* 0x000fe200078e0a07 */
[----:B------:R-:W-:Y:S01]  /*d8e0*/  ISETP.GE.AND P4, PT, R12, RZ, PT ;  /* 0x000000ff0c00720c */ /* 0x000fe20003f86270 */
[----:B------:R-:W-:Y:S01]  /*d8f0*/  @!P1 IMAD.IADD R11, R11, 0x1, -R21 ;  /* 0x000000010b0b9824 */ /* 0x000fe200078e0a15 */
[C---:B------:R-:W-:Y:S01]  /*d900*/  ISETP.GT.U32.AND P1, PT, R21.reuse, R14, PT ;  /* 0x0000000e1500720c */ /* 0x040fe20003f24070 */
[----:B------:R-:W-:Y:S01]  /*d910*/  IMAD R17, R21, R4, R17 ;  /* 0x0000000415117224 */ /* 0x000fe200078e0211 */
[----:B------:R-:W-:Y:S01]  /*d920*/  STL [R1+0x48], R7 ;  /* 0x0000480701007387 */ /* 0x000fe20000100800 */
[----:B------:R-:W-:Y:S01]  /*d930*/  IABS R4, R3 ;  /* 0x0000000300047213 */ /* 0x000fe20000000000 */
[----:B------:R-:W-:-:S02]  /*d940*/  IMAD.HI.U32 R12, R23, R10, RZ ;  /* 0x0000000a170c7227 */ /* 0x000fc400078e00ff */
[----:B------:R0:W-:Y:S02]  /*d950*/  STL [R1+0x4c], R2 ;  /* 0x00004c0201007387 */ /* 0x0001e40000100800 */
[--C-:B------:R-:W-:Y:S01]  /*d960*/  @!P2 IMAD.IADD R13, R13, 0x1, -R21.reuse ;  /* 0x000000010d0da824 */ /* 0x100fe200078e0a15 */
[----:B------:R-:W-:Y:S01]  /*d970*/  ISETP.GT.U32.AND P2, PT, R21, R17, PT ;  /* 0x000000111500720c */ /* 0x000fe20003f44070 */
[--C-:B------:R-:W-:Y:S01]  /*d980*/  @!P5 IMAD.IADD R8, R8, 0x1, -R21.reuse ;  /* 0x000000010808d824 */ /* 0x100fe200078e0a15 */
[----:B------:R-:W-:Y:S01]  /*d990*/  ISETP.GE.AND P5, PT, R16, RZ, PT ;  /* 0x000000ff1000720c */ /* 0x000fe20003fa6270 */
[----:B------:R1:W-:Y:S01]  /*d9a0*/  STL [R1+0x54], R0 ;  /* 0x0000540001007387 */ /* 0x0003e20000100800 */
[----:B------:R-:W-:Y:S01]  /*d9b0*/  @!P1 IMAD.IADD R14, R14, 0x1, -R21 ;  /* 0x000000010e0e9824 */ /* 0x000fe200078e0a15 */
[----:B------:R-:W-:Y:S01]  /*d9c0*/  IABS R16, R16 ;  /* 0x0000001000107213 */ /* 0x000fe20000000000 */
[----:B------:R-:W-:Y:S01]  /*d9d0*/  @!P0 IMAD.MOV R13, RZ, RZ, -R13 ;  /* 0x000000ffff0d8224 */ /* 0x000fe200078e0a0d */
[----:B0-----:R-:W-:Y:S01]  /*d9e0*/  LOP3.LUT R2, R19, 0x1c, RZ, 0xfc, !PT ;  /* 0x0000001c13027812 */ /* 0x001fe200078efcff */
[----:B------:R-:W-:Y:S01]  /*d9f0*/  IMAD.MOV R12, RZ, RZ, -R12 ;  /* 0x000000ffff0c7224 */ /* 0x000fe200078e0a0c */
[----:B------:R-:W-:Y:S01]  /*da00*/  ISETP.GT.U32.AND P1, PT, R21, R14, PT ;  /* 0x0000000e1500720c */ /* 0x000fe20003f24070 */
[----:B------:R-:W-:Y:S01]  /*da10*/  IMAD.HI.U32 R6, R23, R16, RZ ;  /* 0x0000001017067227 */ /* 0x000fe200078e00ff */
[----:B------:R-:W-:-:S02]  /*da20*/  IABS R20, R2 ;  /* 0x0000000200147213 */ /* 0x000fc40000000000 */
[----:B------:R-:W-:Y:S01]  /*da30*/  LOP3.LUT R7, R19, 0x10, RZ, 0xfc, !PT ;  /* 0x0000001013077812 */ /* 0x000fe200078efcff */
[----:B------:R-:W-:Y:S02]  /*da40*/  @!P2 IMAD.IADD R17, R17, 0x1, -R21 ;  /* 0x000000011111a824 */ /* 0x000fe400078e0a15 */
[----:B-1----:R-:W-:Y:S02]  /*da50*/  IMAD.MOV.U32 R0, RZ, RZ, R8 ;  /* 0x000000ffff007224 */ /* 0x002fe400078e0008 */
[----:B------:R-:W-:Y:S01]  /*da60*/  IMAD.HI.U32 R8, R23, R18, RZ ;  /* 0x0000001217087227 */ /* 0x000fe200078e00ff */
[----:B------:R-:W-:-:S03]  /*da70*/  ISETP.GT.U32.AND P2, PT, R21, R17, PT ;  /* 0x000000111500720c */ /* 0x000fc60003f44070 */
[----:B------:R-:W-:Y:S01]  /*da80*/  @!P3 IMAD.MOV R0, RZ, RZ, -R0 ;  /* 0x000000ffff00b224 */ /* 0x000fe200078e0a00 */
[----:B------:R-:W-:Y:S01]  /*da90*/  ISETP.GE.AND P3, PT, R9, RZ, PT ;  /* 0x000000ff0900720c */ /* 0x000fe20003f66270 */
[----:B------:R-:W-:Y:S02]  /*daa0*/  IMAD.MOV R6, RZ, RZ, -R6 ;  /* 0x000000ffff067224 */ /* 0x000fe400078e0a06 */
[----:B------:R-:W-:Y:S01]  /*dab0*/  IMAD.MOV R8, RZ, RZ, -R8 ;  /* 0x000000ffff087224 */ /* 0x000fe200078e0a08 */
[----:B------:R0:W-:Y:S01]  /*dac0*/  STL [R1+0x50], R0 ;  /* 0x0000500001007387 */ /* 0x0001e20000100800 */
[C---:B------:R-:W-:Y:S01]  /*dad0*/  IMAD R16, R21.reuse, R6, R16 ;  /* 0x0000000615107224 */ /* 0x040fe200078e0210 */
[----:B------:R-:W-:Y:S01]  /*dae0*/  IABS R6, R28 ;  /* 0x0000001c00067213 */ /* 0x000fe20000000000 */
[C---:B------:R-:W-:Y:S01]  /*daf0*/  IMAD R18, R21.reuse, R8, R18 ;  /* 0x0000000815127224 */ /* 0x040fe200078e0212 */
[----:B------:R1:W-:Y:S01]  /*db00*/  STL [R1+0x6c], R5 ;  /* 0x00006c0501007387 */ /* 0x0003e20000100800 */
[----:B------:R-:W-:Y:S01]  /*db10*/  @!P1 IMAD.IADD R14, R14, 0x1, -R21 ;  /* 0x000000010e0e9824 */ /* 0x000fe200078e0a15 */
[----:B------:R-:W-:Y:S01]  /*db20*/  ISETP.GT.U32.AND P1, PT, R21, R16, PT ;  /* 0x000000101500720c */ /* 0x000fe20003f24070 */
[----:B------:R-:W-:Y:S01]  /*db30*/  IMAD.HI.U32 R25, R23, R20, RZ ;  /* 0x0000001417197227 */ /* 0x000fe200078e00ff */
[----:B------:R2:W-:Y:S01]  /*db40*/  STL [R1+0x68], R3 ;  /* 0x0000680301007387 */ /* 0x0005e20000100800 */
[----:B0-----:R-:W-:-:S02]  /*db50*/  LOP3.LUT R0, R19, 0x1a, RZ, 0xfc, !PT ;  /* 0x0000001a13007812 */ /* 0x001fc400078efcff */
[----:B------:R-:W-:Y:S01]  /*db60*/  @!P2 IMAD.IADD R17, R17, 0x1, -R21 ;  /* 0x000000011111a824 */ /* 0x000fe200078e0a15 */
[----:B------:R-:W-:Y:S01]  /*db70*/  ISETP.GT.U32.AND P2, PT, R21, R18, PT ;  /* 0x000000121500720c */ /* 0x000fe20003f44070 */
[----:B------:R-:W-:Y:S01]  /*db80*/  IMAD.MOV R25, RZ, RZ, -R25 ;  /* 0x000000ffff197224 */ /* 0x000fe200078e0a19 */
[----:B------:R-:W-:Y:S01]  /*db90*/  IABS R22, R0 ;  /* 0x0000000000167213 */ /* 0x000fe20000000000 */
[----:B------:R-:W-:Y:S01]  /*dba0*/  IMAD.HI.U32 R9, R23, R4, RZ ;  /* 0x0000000417097227 */ /* 0x000fe200078e00ff */
[C---:B-1----:R-:W-:Y:S01]  /*dbb0*/  LOP3.LUT R5, R19.reuse, 0x12, RZ, 0xfc, !PT ;  /* 0x0000001213057812 */ /* 0x042fe200078efcff */
[----:B------:R-:W-:Y:S01]  /*dbc0*/  STL [R1+0x1920], R28 ;  /* 0x0019201c01007387 */ /* 0x000fe20000100800 */
[----:B--2---:R-:W-:Y:S01]  /*dbd0*/  LOP3.LUT R3, R19, 0xe, RZ, 0xfc, !PT ;  /* 0x0000000e13037812 */ /* 0x004fe200078efcff */
[----:B------:R-:W-:Y:S02]  /*dbe0*/  IMAD.HI.U32 R15, R23, R22, RZ ;  /* 0x00000016170f7227 */ /* 0x000fe400078e00ff */
[----:B------:R0:W-:Y:S02]  /*dbf0*/  STL [R1+0x58], R5 ;  /* 0x0000580501007387 */ /* 0x0001e40000100800 */
[----:B------:R-:W-:-:S02]  /*dc00*/  IMAD.MOV R15, RZ, RZ, -R15 ;  /* 0x000000ffff0f7224 */ /* 0x000fc400078e0a0f */
[C---:B------:R-:W-:Y:S01]  /*dc10*/  IMAD R20, R21.reuse, R25, R20 ;  /* 0x0000001915147224 */ /* 0x040fe200078e0214 */
[----:B------:R-:W-:Y:S01]  /*dc20*/  IABS R25, R7 ;  /* 0x0000000700197213 */ /* 0x000fe20000000000 */
[C---:B------:R-:W-:Y:S01]  /*dc30*/  IMAD R22, R21.reuse, R15, R22 ;  /* 0x0000000f15167224 */ /* 0x040fe200078e0216 */
[----:B------:R-:W-:Y:S01]  /*dc40*/  IABS R15, R24 ;  /* 0x00000018000f7213 */ /* 0x000fe20000000000 */
[--C-:B------:R-:W-:Y:S01]  /*dc50*/  @!P1 IMAD.IADD R16, R16, 0x1, -R21.reuse ;  /* 0x0000000110109824 */ /* 0x100fe200078e0a15 */
[C---:B------:R-:W-:Y:S01]  /*dc60*/  ISETP.GT.U32.AND P1, PT, R21.reuse, R20, PT ;  /* 0x000000141500720c */ /* 0x040fe20003f24070 */
[----:B------:R-:W-:Y:S01]  /*dc70*/  @!P2 IMAD.IADD R18, R18, 0x1, -R21 ;  /* 0x000000011212a824 */ /* 0x000fe200078e0a15 */
[----:B------:R-:W-:Y:S01]  /*dc80*/  ISETP.GT.U32.AND P2, PT, R21, R22, PT ;  /* 0x000000161500720c */ /* 0x000fe20003f44070 */
[----:B------:R-:W-:Y:S01]  /*dc90*/  IMAD.HI.U32 R8, R23, R6, RZ ;  /* 0x0000000617087227 */ /* 0x000fe200078e00ff */
[----:B------:R1:W-:Y:S03]  /*dca0*/  STL [R1+0x40], R3 ;  /* 0x0000400301007387 */ /* 0x0003e60000100800 */
[----:B------:R-:W-:Y:S01]  /*dcb0*/  IMAD.MOV R9, RZ, RZ, -R9 ;  /* 0x000000ffff097224 */ /* 0x000fe200078e0a09 */
[----:B------:R-:W-:Y:S01]  /*dcc0*/  STL [R1+0x1924], R7 ;  /* 0x0019240701007387 */ /* 0x000fe20000100800 */
[----:B------:R-:W-:-:S02]  /*dcd0*/  IMAD.MOV R8, RZ, RZ, -R8 ;  /* 0x000000ffff087224 */ /* 0x000fc400078e0a08 */
[C---:B------:R-:W-:Y:S01]  /*dce0*/  IMAD R4, R21.reuse, R9, R4 ;  /* 0x0000000915047224 */ /* 0x040fe200078e0204 */
[----:B------:R-:W-:Y:S01]  /*dcf0*/  STL [R1+0x1928], R24 ;  /* 0x0019281801007387 */ /* 0x000fe20000100800 */
[--C-:B------:R-:W-:Y:S01]  /*dd00*/  @!P1 IMAD.IADD R20, R20, 0x1, -R21.reuse ;  /* 0x0000000114149824 */ /* 0x100fe200078e0a15 */
[C---:B------:R-:W-:Y:S01]  /*dd10*/  ISETP.GT.U32.AND P1, PT, R21.reuse, R18, PT ;  /* 0x000000121500720c */ /* 0x040fe20003f24070 */
[----:B------:R-:W-:Y:S02]  /*dd20*/  @!P2 IMAD.IADD R22, R22, 0x1, -R21 ;  /* 0x000000011616a824 */ /* 0x000fe400078e0a15 */
[C---:B------:R-:W-:Y:S01]  /*dd30*/  IMAD R6, R21.reuse, R8, R6 ;  /* 0x0000000815067224 */ /* 0x040fe200078e0206 */
[C---:B------:R-:W-:Y:S01]  /*dd40*/  ISETP.GT.U32.AND P2, PT, R21.reuse, R20, PT ;  /* 0x000000141500720c */ /* 0x040fe20003f44070 */
[C---:B------:R-:W-:Y:S01]  /*dd50*/  IMAD R10, R21.reuse, R12, R10 ;  /* 0x0000000c150a7224 */ /* 0x040fe200078e020a */
[----:B------:R-:W-:Y:S01]  /*dd60*/  IABS R8, R5 ;  /* 0x0000000500087213 */ /* 0x000fe20000000000 */
[----:B------:R-:W-:Y:S01]  /*dd70*/  @!P4 IMAD.MOV R11, RZ, RZ, -R11 ;  /* 0x000000ffff0bc224 */ /* 0x000fe200078e0a0b */
[----:B------:R-:W-:Y:S01]  /*dd80*/  ISETP.GT.U32.AND P0, PT, R21, R22, PT ;  /* 0x000000161500720c */ /* 0x000fe20003f04070 */
[----:B------:R-:W-:Y:S01]  /*dd90*/  IMAD.HI.U32 R26, R23, R25, RZ ;  /* 0x00000019171a7227 */ /* 0x000fe200078e00ff */
[----:B------:R-:W-:-:S02]  /*dda0*/  IABS R12, R3 ;  /* 0x00000003000c7213 */ /* 0x000fc40000000000 */
[----:B------:R2:W-:Y:S01]  /*ddb0*/  STL [R1+0x18cc], R11 ;  /* 0x0018cc0b01007387 */ /* 0x0005e20000100800 */
[--C-:B------:R-:W-:Y:S01]  /*ddc0*/  @!P1 IMAD.IADD R18, R18, 0x1, -R21.reuse ;  /* 0x0000000112129824 */ /* 0x100fe200078e0a15 */
[----:B------:R-:W-:Y:S01]  /*ddd0*/  ISETP.GT.U32.AND P1, PT, R21, R4, PT ;  /* 0x000000041500720c */ /* 0x000fe20003f24070 */
[----:B------:R-:W-:Y:S01]  /*dde0*/  IMAD.HI.U32 R9, R23, R8, RZ ;  /* 0x0000000817097227 */ /* 0x000fe200078e00ff */
[C---:B0-----:R-:W-:Y:S01]  /*ddf0*/  LOP3.LUT R5, R19.reuse, 0x8, RZ, 0xfc, !PT ;  /* 0x0000000813057812 */ /* 0x041fe200078efcff */
[----:B------:R0:W-:Y:S01]  /*de00*/  STL [R1+0x18d0], R13 ;  /* 0x0018d00d01007387 */ /* 0x0001e20000100800 */
[----:B-1----:R-:W-:Y:S01]  /*de10*/  LOP3.LUT R3, R19, 0x6, RZ, 0xfc, !PT ;  /* 0x0000000613037812 */ /* 0x002fe200078efcff */
[----:B------:R-:W-:Y:S01]  /*de20*/  @!P2 IMAD.IADD R20, R20, 0x1, -R21 ;  /* 0x000000011414a824 */ /* 0x000fe200078e0a15 */
[----:B------:R-:W-:Y:S01]  /*de30*/  ISETP.GT.U32.AND P2, PT, R21, R6, PT ;  /* 0x000000061500720c */ /* 0x000fe20003f44070 */
[----:B------:R-:W-:Y:S01]  /*de40*/  IMAD.MOV R9, RZ, RZ, -R9 ;  /* 0x000000ffff097224 */ /* 0x000fe200078e0a09 */
[----:B--2---:R-:W-:Y:S01]  /*de50*/  LOP3.LUT R11, R19, 0xa, RZ, 0xfc, !PT ;  /* 0x0000000a130b7812 */ /* 0x004fe200078efcff */
[----:B------:R-:W-:Y:S01]  /*de60*/  IMAD.HI.U32 R27, R23, R12, RZ ;  /* 0x0000000c171b7227 */ /* 0x000fe200078e00ff */
[----:B------:R-:W-:-:S03]  /*de70*/  ISETP.GT.U32.AND P4, PT, R21, R16, PT ;  /* 0x000000101500720c */ /* 0x000fc60003f84070 */
[----:B------:R-:W-:-:S04]  /*de80*/  IMAD.HI.U32 R29, R23, R15, RZ ;  /* 0x0000000f171d7227 */ /* 0x000fc800078e00ff */
[----:B------:R-:W-:Y:S02]  /*de90*/  IMAD R8, R21, R9, R8 ;  /* 0x0000000915087224 */ /* 0x000fe400078e0208 */
[----:B------:R-:W-:Y:S02]  /*dea0*/  IMAD.MOV R9, RZ, RZ, -R26 ;  /* 0x000000ffff097224 */ /* 0x000fe400078e0a1a */
[--C-:B------:R-:W-:Y:S01]  /*deb0*/  @!P0 IMAD.IADD R22, R22, 0x1, -R21.reuse ;  /* 0x0000000116168824 */ /* 0x100fe200078e0a15 */
[----:B------:R-:W-:Y:S01]  /*dec0*/  ISETP.GE.AND P0, PT, R2, RZ, PT ;  /* 0x000000ff0200720c */ /* 0x000fe20003f06270 */
[----:B------:R-:W-:Y:S01]  /*ded0*/  @!P1 IMAD.IADD R4, R4, 0x1, -R21 ;  /* 0x0000000104049824 */ /* 0x000fe200078e0a15 */
[----:B------:R-:W-:Y:S01]  /*dee0*/  ISETP.GE.AND P1, PT, R0, RZ, PT ;  /* 0x000000ff0000720c */ /* 0x000fe20003f26270 */
[----:B------:R-:W-:Y:S01]  /*def0*/  IMAD.MOV R26, RZ, RZ, -R27 ;  /* 0x000000ffff1a7224 */ /* 0x000fe200078e0a1b */
[C---:B------:R-:W-:Y:S01]  /*df00*/  LOP3.LUT R2, R19.reuse, 0x4, RZ, 0xfc, !PT ;  /* 0x0000000413027812 */ /* 0x040fe200078efcff */
[----:B------:R-:W-:Y:S01]  /*df10*/  @!P2 IMAD.IADD R6, R6, 0x1, -R21 ;  /* 0x000000010606a824 */ /* 0x000fe200078e0a15 */
[C---:B------:R-:W-:Y:S01]  /*df20*/  ISETP.GE.AND P2, PT, R19.reuse, RZ, PT ;  /* 0x000000ff1300720c */ /* 0x040fe20003f46270 */
[----:B------:R-:W-:Y:S01]  /*df30*/  IMAD.MOV R27, RZ, RZ, -R29 ;  /* 0x000000ffff1b7224 */ /* 0x000fe200078e0a1d */
[----:B------:R-:W-:Y:S01]  /*df40*/  LOP3.LUT R0, R19, 0x2, RZ, 0xfc, !PT ;  /* 0x0000000213007812 */ /* 0x000fe200078efcff */
[C---:B------:R-:W-:Y:S01]  /*df50*/  IMAD R9, R21.reuse, R9, R25 ;  /* 0x0000000915097224 */ /* 0x040fe200078e0219 */
[----:B------:R-:W-:Y:S01]  /*df60*/  IABS R19, R11 ;  /* 0x0000000b00137213 */ /* 0x000fe20000000000 */
[C---:B------:R-:W-:Y:S01]  /*df70*/  IMAD R15, R21.reuse, R27, R15 ;  /* 0x0000001b150f7224 */ /* 0x040fe200078e020f */
[----:B------:R-:W-:Y:S01]  /*df80*/  IABS R25, R5 ;  /* 0x0000000500197213 */ /* 0x000fe20000000000 */
[----:B------:R-:W-:Y:S01]  /*df90*/  IMAD R12, R21, R26, R12 ;  /* 0x0000001a150c7224 */ /* 0x000fe200078e020c */
[----:B------:R-:W-:Y:S01]  /*dfa0*/  IABS R29, R3 ;  /* 0x00000003001d7213 */ /* 0x000fe20000000000 */
[----:B------:R-:W-:Y:S01]  /*dfb0*/  IMAD.HI.U32 R26, R23, R19, RZ ;  /* 0x00000013171a7227 */ /* 0x000fe200078e00ff */
[----:B------:R-:W-:-:S02]  /*dfc0*/  IABS R27, R2 ;  /* 0x00000002001b7213 */ /* 0x000fc40000000000 */
[----:B------:R-:W-:Y:S01]  /*dfd0*/  IABS R28, R0 ;  /* 0x00000000001c7213 */ /* 0x000fe20000000000 */
[----:B------:R-:W-:-:S04]  /*dfe0*/  IMAD.HI.U32 R24, R23, R25, RZ ;  /* 0x0000001917187227 */ /* 0x000fc800078e00ff */
[----:B------:R-:W-:-:S04]  /*dff0*/  IMAD.HI.U32 R7, R23, R29, RZ ;  /* 0x0000001d17077227 */ /* 0x000fc800078e00ff */
[----:B0-----:R-:W-:-:S04]  /*e000*/  IMAD.HI.U32 R13, R23, R27, RZ ;  /* 0x0000001b170d7227 */ /* 0x001fc800078e00ff */
[----:B------:R-:W-:Y:S02]  /*e010*/  IMAD.MOV R26, RZ, RZ, -R26 ;  /* 0x000000ffff1a7224 */ /* 0x000fe400078e0a1a */
[----:B------:R-:W-:Y:S02]  /*e020*/  IMAD.MOV R24, RZ, RZ, -R24 ;  /* 0x000000ffff187224 */ /* 0x000fe400078e0a18 */
[----:B------:R-:W-:Y:S02]  /*e030*/  IMAD.MOV R7, RZ, RZ, -R7 ;  /* 0x000000ffff077224 */ /* 0x000fe400078e0a07 */
[----:B------:R-:W-:Y:S02]  /*e040*/  IMAD.MOV R13, RZ, RZ, -R13 ;  /* 0x000000ffff0d7224 */ /* 0x000fe400078e0a0d */
[----:B------:R-:W-:Y:S02]  /*e050*/  IMAD R19, R21, R26, R19 ;  /* 0x0000001a15137224 */ /* 0x000fe400078e0213 */
[----:B------:R-:W-:-:S04]  /*e060*/  IMAD.HI.U32 R26, R23, R28, RZ ;  /* 0x0000001c171a7227 */ /* 0x000fc800078e00ff */
[----:B------:R-:W-:Y:S01]  /*e070*/  @!P4 IMAD.IADD R16, R16, 0x1, -R21 ;  /* 0x000000011010c824 */ /* 0x000fe200078e0a15 */
[C---:B------:R-:W-:Y:S01]  /*e080*/  ISETP.GT.U32.AND P4, PT, R21.reuse, R10, PT ;  /* 0x0000000a1500720c */ /* 0x040fe20003f84070 */
[C---:B------:R-:W-:Y:S02]  /*e090*/  IMAD R23, R21.reuse, R24, R25 ;  /* 0x0000001815177224 */ /* 0x040fe400078e0219 */
[----:B------:R-:W-:Y:S01]  /*e0a0*/  @!P2 IMAD.MOV R14, RZ, RZ, -R14 ;  /* 0x000000ffff0ea224 */ /* 0x000fe200078e0a0e */
[----:B------:R-:W2:Y:S01]  /*e0b0*/  LDL.LU R24, [R1+0x1928] ;  /* 0x0019280001187983 */ /* 0x000ea20000300800 */
[C---:B------:R-:W-:Y:S02]  /*e0c0*/  IMAD R29, R21.reuse, R7, R29 ;  /* 0x00000007151d7224 */ /* 0x040fe400078e021d */
[----:B------:R-:W-:Y:S01]  /*e0d0*/  @!P6 IMAD.MOV R17, RZ, RZ, -R17 ;  /* 0x000000ffff11e224 */ /* 0x000fe200078e0a11 */
[----:B------:R-:W3:Y:S01]  /*e0e0*/  LDL.LU R7, [R1+0x1924] ;  /* 0x0019240001077983 */ /* 0x000ee20000300800 */
[----:B------:R-:W-:-:S02]  /*e0f0*/  IMAD R27, R21, R13, R27 ;  /* 0x0000000d151b7224 */ /* 0x000fc400078e021b */
[----:B------:R-:W-:Y:S01]  /*e100*/  @!P5 IMAD.MOV R16, RZ, RZ, -R16 ;  /* 0x000000ffff10d224 */ /* 0x000fe200078e0a10 */
[----:B------:R-:W4:Y:S01]  /*e110*/  LDL.LU R25, [R1+0x58] ;  /* 0x0000580001197983 */ /* 0x000f220000300800 */
[----:B------:R-:W-:Y:S02]  /*e120*/  @!P3 IMAD.MOV R18, RZ, RZ, -R18 ;  /* 0x000000ffff12b224 */ /* 0x000fe400078e0a12 */
[----:B------:R-:W-:Y:S01]  /*e130*/  @!P0 IMAD.MOV R20, RZ, RZ, -R20 ;  /* 0x000000ffff148224 */ /* 0x000fe200078e0a14 */
[----:B------:R-:W2:Y:S01]  /*e140*/  LDL.LU R13, [R1+0x40] ;  /* 0x00004000010d7983 */ /* 0x000ea20000300800 */
[----:B------:R-:W-:Y:S02]  /*e150*/  IMAD.MOV R26, RZ, RZ, -R26 ;  /* 0x000000ffff1a7224 */ /* 0x000fe400078e0a1a */
[----:B------:R-:W-:Y:S01]  /*e160*/  @!P4 IMAD.IADD R10, R10, 0x1, -R21 ;  /* 0x000000010a0ac824 */ /* 0x000fe200078e0a15 */
[----:B------:R0:W-:Y:S01]  /*e170*/  STL [R1+0x18d4], R14 ;  /* 0x0018d40e01007387 */ /* 0x0001e20000100800 */
[C---:B------:R-:W-:Y:S01]  /*e180*/  IMAD R26, R21.reuse, R26, R28 ;  /* 0x0000001a151a7224 */ /* 0x040fe200078e021c */
[----:B------:R-:W-:-:S02]  /*e190*/  ISETP.GT.U32.AND P4, PT, R21, R8, PT ;  /* 0x000000081500720c */ /* 0x000fc40003f84070 */
[----:B0-----:R-:W2:Y:S04]  /*e1a0*/  LDL.LU R14, [R1+0x68] ;  /* 0x00006800010e7983 */ /* 0x001ea80000300800 */
[----:B------:R0:W-:Y:S01]  /*e1b0*/  STL [R1+0x18d8], R17 ;  /* 0x0018d81101007387 */ /* 0x0001e20000100800 */
[----:B------:R-:W-:Y:S01]  /*e1c0*/  ISETP.GT.U32.AND P2, PT, R21, R10, PT ;  /* 0x0000000a1500720c */ /* 0x000fe20003f44070 */
[----:B------:R-:W-:-:S05]  /*e1d0*/  @!P1 IMAD.MOV R22, RZ, RZ, -R22 ;  /* 0x000000ffff169224 */ /* 0x000fca00078e0a16 */
[--C-:B------:R-:W-:Y:S01]  /*e1e0*/  @!P4 IMAD.IADD R8, R8, 0x1, -R21.reuse ;  /* 0x000000010808c824 */ /* 0x100fe200078e0a15 */
[C---:B------:R-:W-:Y:S01]  /*e1f0*/  ISETP.GT.U32.AND P4, PT, R21.reuse, R9, PT ;  /* 0x000000091500720c */ /* 0x040fe20003f84070 */
[----:B0-----:R-:W2:Y:S04]  /*e200*/  LDL.LU R17, [R1+0x6c] ;  /* 0x00006c0001117983 */ /* 0x001ea80000300800 */
[----:B------:R-:W-:Y:S04]  /*e210*/  STL [R1+0x18dc], R16 ;  /* 0x0018dc1001007387 */ /* 0x000fe80000100800 */
[----:B------:R-:W-:Y:S01]  /*e220*/  STL [R1+0x18e0], R18 ;  /* 0x0018e01201007387 */ /* 0x000fe20000100800 */
[----:B------:R-:W-:Y:S01]  /*e230*/  @!P2 IMAD.IADD R10, R10, 0x1, -R21 ;  /* 0x000000010a0aa824 */ /* 0x000fe200078e0a15 */
[----:B------:R-:W-:-:S02]  /*e240*/  ISETP.GT.U32.AND P5, PT, R21, R6, PT ;  /* 0x000000061500720c */ /* 0x000fc40003fa4070 */
[--C-:B------:R-:W-:Y:S01]  /*e250*/  @!P4 IMAD.IADD R9, R9, 0x1, -R21.reuse ;  /* 0x000000010909c824 */ /* 0x100fe200078e0a15 */
[----:B------:R-:W-:Y:S01]  /*e260*/  STL [R1+0x18e4], R20 ;  /* 0x0018e41401007387 */ /* 0x000fe20000100800 */
[C---:B------:R-:W-:Y:S02]  /*e270*/  ISETP.GT.U32.AND P2, PT, R21.reuse, R19, PT ;  /* 0x000000131500720c */ /* 0x040fe40003f44070 */
[----:B------:R-:W-:Y:S01]  /*e280*/  ISETP.GT.U32.AND P4, PT, R21, R12, PT ;  /* 0x0000000c1500720c */ /* 0x000fe20003f84070 */
[----:B------:R-:W2:Y:S04]  /*e290*/  LDL.LU R28, [R1+0x1920] ;  /* 0x00192000011c7983 */ /* 0x000ea80000300800 */
[----:B------:R-:W-:Y:S06]  /*e2a0*/  STL [R1+0x18e8], R22 ;  /* 0x0018e81601007387 */ /* 0x000fec0000100800 */
[----:B------:R-:W-:-:S02]  /*e2b0*/  @!P2 IMAD.IADD R19, R19, 0x1, -R21 ;  /* 0x000000011313a824 */ /* 0x000fc400078e0a15 */
[--C-:B------:R-:W-:Y:S01]  /*e2c0*/  @!P4 IMAD.IADD R12, R12, 0x1, -R21.reuse ;  /* 0x000000010c0cc824 */ /* 0x100fe200078e0a15 */
[C---:B------:R-:W-:Y:S01]  /*e2d0*/  ISETP.GT.U32.AND P4, PT, R21.reuse, R4, PT ;  /* 0x000000041500720c */ /* 0x040fe20003f84070 */
[----:B------:R-:W-:Y:S01]  /*e2e0*/  @!P5 IMAD.IADD R6, R6, 0x1, -R21 ;  /* 0x000000010606d824 */ /* 0x000fe200078e0a15 */
[C---:B------:R-:W-:Y:S02]  /*e2f0*/  ISETP.GT.U32.AND P5, PT, R21.reuse, R29, PT ;  /* 0x0000001d1500720c */ /* 0x040fe40003fa4070 */
[C---:B------:R-:W-:Y:S02]  /*e300*/  ISETP.GT.U32.AND P3, PT, R21.reuse, R8, PT ;  /* 0x000000081500720c */ /* 0x040fe40003f64070 */
[C---:B------:R-:W-:Y:S02]  /*e310*/  ISETP.GT.U32.AND P0, PT, R21.reuse, R9, PT ;  /* 0x000000091500720c */ /* 0x040fe40003f04070 */
[----:B------:R-:W-:-:S05]  /*e320*/  ISETP.GT.U32.AND P1, PT, R21, R15, PT ;  /* 0x0000000f1500720c */ /* 0x000fca0003f24070 */
[--C-:B------:R-:W-:Y:S01]  /*e330*/  @!P4 IMAD.IADD R4, R4, 0x1, -R21.reuse ;  /* 0x000000010404c824 */ /* 0x100fe200078e0a15 */
[----:B------:R-:W-:Y:S01]  /*e340*/  ISETP.GT.U32.AND P4, PT, R21, R23, PT ;  /* 0x000000171500720c */ /* 0x000fe20003f84070 */
[--C-:B------:R-:W-:Y:S01]  /*e350*/  @!P5 IMAD.IADD R29, R29, 0x1, -R21.reuse ;  /* 0x000000011d1dd824 */ /* 0x100fe200078e0a15 */
[----:B--2---:R-:W-:Y:S02]  /*e360*/  ISETP.GE.AND P2, PT, R28, RZ, PT ;  /* 0x000000ff1c00720c */ /* 0x004fe40003f46270 */
[----:B------:R-:W2:Y:S01]  /*e370*/  LDL.LU R28, [R1+0x3cc] ;  /* 0x0003cc00011c7983 */ /* 0x000ea20000300800 */
[----:B---3--:R-:W-:Y:S01]  /*e380*/  ISETP.GE.AND P5, PT, R7, RZ, PT ;  /* 0x000000ff0700720c */ /* 0x008fe20003fa6270 */
[--C-:B------:R-:W-:Y:S01]  /*e390*/  @!P3 IMAD.IADD R8, R8, 0x1, -R21.reuse ;  /* 0x000000010808b824 */ /* 0x100fe200078e0a15 */
[----:B------:R-:W-:Y:S01]  /*e3a0*/  ISETP.GT.U32.AND P3, PT, R21, R27, PT ;  /* 0x0000001b1500720c */ /* 0x000fe20003f64070 */
[----:B------:R-:W0:Y:S01]  /*e3b0*/  S2R R7, SR_TID.X ;  /* 0x0000000000077919 */ /* 0x000e220000002100 */
[--C-:B------:R-:W-:Y:S01]  /*e3c0*/  @!P0 IMAD.IADD R9, R9, 0x1, -R21.reuse ;  /* 0x0000000109098824 */ /* 0x100fe200078e0a15 */
[----:B------:R-:W-:Y:S01]  /*e3d0*/  ISETP.GE.AND P0, PT, R17, RZ, PT ;  /* 0x000000ff1100720c */ /* 0x000fe20003f06270 */
[--C-:B------:R-:W-:Y:S01]  /*e3e0*/  @!P1 IMAD.IADD R15, R15, 0x1, -R21.reuse ;  /* 0x000000010f0f9824 */ /* 0x100fe200078e0a15 */
[----:B------:R-:W-:Y:S01]  /*e3f0*/  ISETP.GE.AND P1, PT, R14, RZ, PT ;  /* 0x000000ff0e00720c */ /* 0x000fe20003f26270 */
[----:B------:R-:W-:Y:S01]  /*e400*/  @!P4 IMAD.IADD R23, R23, 0x1, -R21 ;  /* 0x000000011717c824 */ /* 0x000fe200078e0a15 */
[----:B------:R-:W-:-:S02]  /*e410*/  ISETP.GT.U32.AND P6, PT, R21, R12, PT ;  /* 0x0000000c1500720c */ /* 0x000fc40003fc4070 */
[----:B----4-:R-:W-:-:S04]  /*e420*/  ISETP.GE.AND P4, PT, R25, RZ, PT ;  /* 0x000000ff1900720c */ /* 0x010fc80003f86270 */
[--C-:B------:R-:W-:Y:S01]  /*e430*/  @!P3 IMAD.IADD R27, R27, 0x1, -R21.reuse ;  /* 0x000000011b1bb824 */ /* 0x100fe200078e0a15 */
[----:B------:R-:W-:Y:S02]  /*e440*/  ISETP.GE.AND P3, PT, R13, RZ, PT ;  /* 0x000000ff0d00720c */ /* 0x000fe40003f66270 */
[----:B------:R-:W-:Y:S02]  /*e450*/  @!P0 IMAD.MOV R10, RZ, RZ, -R10 ;  /* 0x000000ffff0a8224 */ /* 0x000fe400078e0a0a */
[----:B------:R-:W-:Y:S01]  /*e460*/  @!P1 IMAD.MOV R4, RZ, RZ, -R4 ;  /* 0x000000ffff049224 */ /* 0x000fe200078e0a04 */
[----:B------:R-:W-:Y:S01]  /*e470*/  ISETP.GT.U32.AND P0, PT, R21, R15, PT ;  /* 0x0000000f1500720c */ /* 0x000fe20003f04070 */
[----:B------:R-:W-:Y:S02]  /*e480*/  @!P6 IMAD.IADD R12, R12, 0x1, -R21 ;  /* 0x000000010c0ce824 */ /* 0x000fe400078e0a15 */
[----:B------:R-:W-:Y:S02]  /*e490*/  @!P2 IMAD.MOV R6, RZ, RZ, -R6 ;  /* 0x000000ffff06a224 */ /* 0x000fe400078e0a06 */
[----:B0-----:R-:W-:Y:S01]  /*e4a0*/  IMAD.SHL.U32 R25, R7, 0x80, RZ ;  /* 0x0000008007197824 */ /* 0x001fe200078e00ff */
[----:B------:R-:W-:Y:S01]  /*e4b0*/  STL [R1+0x18ec], R10 ;  /* 0x0018ec0a01007387 */ /* 0x000fe20000100800 */
[----:B------:R-:W-:-:S02]  /*e4c0*/  @!P4 IMAD.MOV R8, RZ, RZ, -R8 ;  /* 0x000000ffff08c224 */ /* 0x000fc400078e0a08 */
[----:B------:R-:W-:Y:S01]  /*e4d0*/  @!P5 IMAD.MOV R9, RZ, RZ, -R9 ;  /* 0x000000ffff09d224 */ /* 0x000fe200078e0a09 */
[----:B------:R-:W-:Y:S01]  /*e4e0*/  ISETP.GT.U32.AND P5, PT, R21, R27, PT ;  /* 0x0000001b1500720c */ /* 0x000fe20003fa4070 */
[----:B------:R2:W-:Y:S01]  /*e4f0*/  STL [R1+0x18f0], R4 ;  /* 0x0018f00401007387 */ /* 0x0005e20000100800 */
[----:B------:R-:W-:-:S03]  /*e500*/  @!P3 IMAD.MOV R12, RZ, RZ, -R12 ;  /* 0x000000ffff0cb224 */ /* 0x000fc600078e0a0c */
[----:B------:R-:W-:Y:S01]  /*e510*/  STL [R1+0x18f4], R6 ;  /* 0x0018f40601007387 */ /* 0x000fe20000100800 */
[----:B------:R-:W-:-:S03]  /*e520*/  ISETP.GT.U32.AND P1, PT, R21, R19, PT ;  /* 0x000000131500720c */ /* 0x000fc60003f24070 */
[----:B------:R0:W-:Y:S01]  /*e530*/  STL [R1+0x18f8], R8 ;  /* 0x0018f80801007387 */ /* 0x0001e20000100800 */
[----:B------:R-:W-:-:S03]  /*e540*/  ISETP.GT.U32.AND P4, PT, R21, R29, PT ;  /* 0x0000001d1500720c */ /* 0x000fc60003f84070 */
[----:B------:R-:W-:Y:S04]  /*e550*/  STL [R1+0x18fc], R9 ;  /* 0x0018fc0901007387 */ /* 0x000fe80000100800 */
[----:B------:R-:W-:Y:S01]  /*e560*/  STL [R1+0x1900], R12 ;  /* 0x0019000c01007387 */ /* 0x000fe20000100800 */
[--C-:B------:R-:W-:Y:S01]  /*e570*/  @!P0 IMAD.IADD R15, R15, 0x1, -R21.reuse ;  /* 0x000000010f0f8824 */ /* 0x100fe200078e0a15 */
[----:B------:R-:W-:Y:S01]  /*e580*/  ISETP.GE.AND P0, PT, R11, RZ, PT ;  /* 0x000000ff0b00720c */ /* 0x000fe20003f06270 */
[--C-:B------:R-:W-:Y:S01]  /*e590*/  @!P5 IMAD.IADD R27, R27, 0x1, -R21.reuse ;  /* 0x000000011b1bd824 */ /* 0x100fe200078e0a15 */
[----:B------:R-:W-:Y:S01]  /*e5a0*/  ISETP.GE.AND P5, PT, R0, RZ, PT ;  /* 0x000000ff0000720c */ /* 0x000fe20003fa6270 */
[--C-:B------:R-:W-:Y:S01]  /*e5b0*/  @!P1 IMAD.IADD R19, R19, 0x1, -R21.reuse ;  /* 0x0000000113139824 */ /* 0x100fe200078e0a15 */
[----:B------:R-:W-:Y:S01]  /*e5c0*/  LOP3.LUT R7, R7, 0x3f, RZ, 0xc0, !PT ;  /* 0x0000003f07077812 */ /* 0x000fe200078ec0ff */
[----:B------:R-:W-:Y:S01]  /*e5d0*/  @!P4 IMAD.IADD R29, R29, 0x1, -R21 ;  /* 0x000000011d1dc824 */ /* 0x000fe200078e0a15 */
[----:B------:R-:W-:-:S02]  /*e5e0*/  ISETP.GE.AND P1, PT, R5, RZ, PT ;  /* 0x000000ff0500720c */ /* 0x000fc40003f26270 */
[----:B------:R-:W-:Y:S01]  /*e5f0*/  ISETP.GE.AND P4, PT, R2, RZ, PT ;  /* 0x000000ff0200720c */ /* 0x000fe20003f86270 */
[----:B------:R-:W-:Y:S01]  /*e600*/  IMAD R2, R7, c[0x0][0x18c], RZ ;  /* 0x0000630007027a24 */ /* 0x000fe200078e02ff */
[----:B--2---:R-:W-:-:S05]  /*e610*/  LOP3.LUT R4, R28, 0x800, R25, 0xf8, !PT ;  /* 0x000008001c047812 */ /* 0x004fca00078ef819 */
[----:B------:R1:W-:Y:S04]  /*e620*/  STL [R1+0xd50], R4 ;  /* 0x000d500401007387 */ /* 0x0003e80000100800 */
[----:B------:R-:W0:Y:S04]  /*e630*/  LDL.LU R14, [R1+0x98] ;  /* 0x00009800010e7983 */ /* 0x000e280000300800 */
[----:B------:R-:W2:Y:S04]  /*e640*/  LDL.LU R13, [R1+0x78] ;  /* 0x00007800010d7983 */ /* 0x000ea80000300800 */
[----:B------:R-:W1:Y:S04]  /*e650*/  LDL.LU R11, [R1+0x70] ;  /* 0x00007000010b7983 */ /* 0x000e680000300800 */
[----:B------:R-:W3:Y:S04]  /*e660*/  LDL.LU R28, [R1+0x5c] ;  /* 0x00005c00011c7983 */ /* 0x000ee80000300800 */
[----:B------:R-:W4:Y:S04]  /*e670*/  LDL.LU R0, [R1+0x20] ;  /* 0x0000200001007983 */ /* 0x000f280000300800 */
[----:B------:R-:W4:Y:S04]  /*e680*/  LDL.LU R5, [R1+0x360] ;  /* 0x0003600001057983 */ /* 0x000f280000300800 */
[----:B------:R-:W4:Y:S01]  /*e690*/  LDL.LU R7, [R1+0x364] ;  /* 0x0003640001077983 */ /* 0x000f220000300800 */
[----:B------:R-:W-:-:S02]  /*e6a0*/  ISETP.GT.U32.AND P6, PT, R21, R26, PT ;  /* 0x0000001a1500720c */ /* 0x000fc40003fc4070 */
[----:B------:R-:W-:-:S11]  /*e6b0*/  ISETP.GT.U32.AND P2, PT, R21, R23, PT ;  /* 0x000000171500720c */ /* 0x000fd60003f44070 */
[----:B------:R-:W-:Y:S01]  /*e6c0*/  @!P6 IMAD.IADD R26, R26, 0x1, -R21 ;  /* 0x000000011a1ae824 */ /* 0x000fe200078e0a15 */
[----:B------:R-:W-:-:S04]  /*e6d0*/  ISETP.GE.AND P6, PT, R24, RZ, PT ;  /* 0x000000ff1800720c */ /* 0x000fc80003fc6270 */
[----:B------:R-:W-:Y:S01]  /*e6e0*/  ISETP.GT.U32.AND P3, PT, R21, R26, PT ;  /* 0x0000001a1500720c */ /* 0x000fe20003f64070 */
[----:B------:R-:W-:Y:S01]  /*e6f0*/  @!P2 IMAD.IADD R23, R23, 0x1, -R21 ;  /* 0x000000011717a824 */ /* 0x000fe200078e0a15 */
[----:B------:R-:W-:-:S07]  /*e700*/  ISETP.GE.AND P2, PT, R3, RZ, PT ;  /* 0x000000ff0300720c */ /* 0x000fce0003f46270 */
[----:B------:R-:W-:-:S04]  /*e710*/  @!P6 IMAD.MOV R15, RZ, RZ, -R15 ;  /* 0x000000ffff0fe224 */ /* 0x000fc800078e0a0f */
[----:B------:R-:W-:Y:S01]  /*e720*/  @!P3 IMAD.IADD R26, R26, 0x1, -R21 ;  /* 0x000000011a1ab824 */ /* 0x000fe200078e0a15 */
[----:B------:R-:W-:Y:S01]  /*e730*/  STL [R1+0x1904], R15 ;  /* 0x0019040f01007387 */ /* 0x000fe20000100800 */
[----:B------:R-:W-:-:S03]  /*e740*/  LEA R21, P6, R2, c[0x0][0x168], 0x1 ;  /* 0x00005a0002157a11 */ /* 0x000fc600078c08ff */
[----:B------:R-:W4:Y:S04]  /*e750*/  LDL.LU R3, [R1+0x368] ;  /* 0x0003680001037983 */ /* 0x000f280000300800 */
[----:B------:R-:W4:Y:S04]  /*e760*/  LDL.LU R2, [R1+0x36c] ;  /* 0x00036c0001027983 */ /* 0x000f280000300800 */
[----:B------:R-:W4:Y:S01]  /*e770*/  LDL.LU R24, [R1+0x394] ;  /* 0x0003940001187983 */ /* 0x000f220000300800 */
[----:B------:R-:W-:Y:S01]  /*e780*/  @!P0 IMAD.MOV R19, RZ, RZ, -R19 ;  /* 0x000000ffff138224 */ /* 0x000fe200078e0a13 */
[----:B------:R-:W-:Y:S01]  /*e790*/  ISETP.NE.AND P3, PT, RZ, c[0x0][0x17c], PT ;  /* 0x00005f00ff007a0c */ /* 0x000fe20003f65270 */
[----:B------:R-:W-:Y:S01]  /*e7a0*/  @!P1 IMAD.MOV R23, RZ, RZ, -R23 ;  /* 0x000000ffff179224 */ /* 0x000fe200078e0a17 */
[----:B------:R-:W-:Y:S01]  /*e7b0*/  LOP3.LUT R25, RZ, c[0x0][0x17c], RZ, 0x33, !PT ;  /* 0x00005f00ff197a12 */ /* 0x000fe200078e33ff */
[----:B------:R-:W-:Y:S01]  /*e7c0*/  @!P2 IMAD.MOV R29, RZ, RZ, -R29 ;  /* 0x000000ffff1da224 */ /* 0x000fe200078e0a1d */
[----:B------:R-:W-:Y:S01]  /*e7d0*/  STL [R1+0x1804], R21 ;  /* 0x0018041501007387 */ /* 0x000fe20000100800 */
[----:B------:R-:W-:-:S02]  /*e7e0*/  @!P4 IMAD.MOV R27, RZ, RZ, -R27 ;  /* 0x000000ffff1bc224 */ /* 0x000fc400078e0a1b */
[----:B------:R-:W-:Y:S01]  /*e7f0*/  @!P5 IMAD.MOV R26, RZ, RZ, -R26 ;  /* 0x000000ffff1ad224 */ /* 0x000fe200078e0a1a */
[----:B------:R-:W-:Y:S04]  /*e800*/  STL [R1+0x190c], R19 ;  /* 0x00190c1301007387 */ /* 0x000fe80000100800 */
[----:B------:R-:W-:Y:S04]  /*e810*/  STL [R1+0x1910], R23 ;  /* 0x0019101701007387 */ /* 0x000fe80000100800 */
[----:B------:R-:W-:Y:S04]  /*e820*/  STL [R1+0x1914], R29 ;  /* 0x0019141d01007387 */ /* 0x000fe80000100800 */
[----:B------:R-:W-:Y:S04]  /*e830*/  STL [R1+0x1918], R27 ;  /* 0x0019181b01007387 */ /* 0x000fe80000100800 */
[----:B------:R-:W-:Y:S01]  /*e840*/  STL [R1+0x191c], R26 ;  /* 0x00191c1a01007387 */ /* 0x000fe20000100800 */
[----:B0-----:R-:W-:-:S02]  /*e850*/  SEL R8, R25, R14, !P3 ;  /* 0x0000000e19087207 */ /* 0x001fc40005800000 */
[----:B--2---:R-:W-:-:S03]  /*e860*/  SEL R6, R25, R13, !P3 ;  /* 0x0000000d19067207 */ /* 0x004fc60005800000 */
[----:B------:R3:W-:Y:S01]  /*e870*/  STL [R1+0x40c], R8 ;  /* 0x00040c0801007387 */ /* 0x0007e20000100800 */
[----:B-1----:R-:W-:-:S03]  /*e880*/  SEL R4, R25, R11, !P3 ;  /* 0x0000000b19047207 */ /* 0x002fc60005800000 */
[----:B------:R4:W-:Y:S01]  /*e890*/  STL [R1+0x408], R6 ;  /* 0x0004080601007387 */ /* 0x0009e20000100800 */
[----:B---3--:R-:W-:-:S03]  /*e8a0*/  SEL R8, R25, R28, !P3 ;  /* 0x0000001c19087207 */ /* 0x008fc60005800000 */
[----:B------:R0:W-:Y:S01]  /*e8b0*/  STL [R1+0x400], R4 ;  /* 0x0004000401007387 */ /* 0x0001e20000100800 */
[----:B----4-:R-:W-:-:S03]  /*e8c0*/  SEL R6, R25, R0, !P3 ;  /* 0x0000000019067207 */ /* 0x010fc60005800000 */
[----:B------:R-:W-:Y:S04]  /*e8d0*/  STL [R1+0x3fc], R8 ;  /* 0x0003fc0801007387 */ /* 0x000fe80000100800 */
[----:B------:R-:W-:Y:S01]  /*e8e0*/  STL [R1+0x3f8], R6 ;  /* 0x0003f80601007387 */ /* 0x000fe20000100800 */
[----:B0-----:R-:W-:-:S03]  /*e8f0*/  SEL R4, R25, R5, !P3 ;  /* 0x0000000519047207 */ /* 0x001fc60005800000 */
[----:B------:R-:W2:Y:S01]  /*e900*/  LDL.LU R26, [R1+0x3c0] ;  /* 0x0003c000011a7983 */ /* 0x000ea20000300800 */
[----:B------:R-:W-:-:S03]  /*e910*/  SEL R0, R25, R7, !P3 ;  /* 0x0000000719007207 */ /* 0x000fc60005800000 */
[----:B------:R-:W-:Y:S04]  /*e920*/  STL [R1+0x3f4], R4 ;  /* 0x0003f40401007387 */ /* 0x000fe80000100800 */
[----:B------:R-:W3:Y:S04]  /*e930*/  LDL.LU R27, [R1+0x3c8] ;  /* 0x0003c800011b7983 */ /* 0x000ee80000300800 */
[----:B------:R0:W-:Y:S04]  /*e940*/  STL [R1+0x3f0], R0 ;  /* 0x0003f00001007387 */ /* 0x0001e80000100800 */
[----:B------:R-:W4:Y:S04]  /*e950*/  LDL.LU R29, [R1+0x3c4] ;  /* 0x0003c400011d7983 */ /* 0x000f280000300800 */
[----:B------:R-:W4:Y:S04]  /*e960*/  LDL.LU R23, [R1+0x3a4] ;  /* 0x0003a40001177983 */ /* 0x000f280000300800 */
[----:B------:R-:W4:Y:S04]  /*e970*/  LDL.LU R5, [R1+0x3a8] ;  /* 0x0003a80001057983 */ /* 0x000f280000300800 */
[----:B------:R-:W4:Y:S04]  /*e980*/  LDL.LU R7, [R1+0x3bc] ;  /* 0x0003bc0001077983 */ /* 0x000f280000300800 */
[----:B------:R-:W4:Y:S01]  /*e990*/  LDL.LU R19, [R1+0x3b8] ;  /* 0x0003b80001137983 */ /* 0x000f220000300800 */
[----:B------:R-:W-:-:S02]  /*e9a0*/  SEL R3, R25, R3, !P3 ;  /* 0x0000000319037207 */ /* 0x000fc40005800000 */
[----:B0-----:R-:W-:-:S03]  /*e9b0*/  SEL R0, R25, R2, !P3 ;  /* 0x0000000219007207 */ /* 0x001fc60005800000 */
[----:B------:R-:W-:Y:S04]  /*e9c0*/  STL [R1+0x3ec], R3 ;  /* 0x0003ec0301007387 */ /* 0x000fe80000100800 */
[----:B------:R-:W4:Y:S04]  /*e9d0*/  LDL.LU R21, [R1+0x3b0] ;  /* 0x0003b00001157983 */ /* 0x000f280000300800 */
[----:B------:R0:W-:Y:S04]  /*e9e0*/  STL [R1+0x3e8], R0 ;  /* 0x0003e80001007387 */ /* 0x0001e80000100800 */
[----:B------:R-:W4:Y:S04]  /*e9f0*/  LDL.LU R15, [R1+0x3b4] ;  /* 0x0003b400010f7983 */ /* 0x000f280000300800 */
[----:B------:R-:W4:Y:S04]  /*ea00*/  LDL.LU R12, [R1+0x3ac] ;  /* 0x0003ac00010c7983 */ /* 0x000f280000300800 */
[----:B------:R-:W4:Y:S01]  /*ea10*/  LDL.LU R9, [R1+0x3a0] ;  /* 0x0003a00001097983 */ /* 0x000f220000300800 */
[----:B0-----:R-:W-:-:S03]  /*ea20*/  SEL R0, R25, R24, !P3 ;  /* 0x0000001819007207 */ /* 0x001fc60005800000 */
[----:B------:R-:W4:Y:S04]  /*ea30*/  LDL.LU R8, [R1+0x39c] ;  /* 0x00039c0001087983 */ /* 0x000f280000300800 */
[----:B------:R-:W4:Y:S04]  /*ea40*/  LDL.LU R2, [R1+0x398] ;  /* 0x0003980001027983 */ /* 0x000f280000300800 */
[----:B------:R-:W4:Y:S04]  /*ea50*/  LDL.LU R6, [R1+0x37c] ;  /* 0x00037c0001067983 */ /* 0x000f280000300800 */
[----:B------:R-:W4:Y:S04]  /*ea60*/  LDL.LU R4, [R1+0x380] ;  /* 0x0003800001047983 */ /* 0x000f280000300800 */
[----:B------:R0:W-:Y:S04]  /*ea70*/  STL [R1+0x3e4], R0 ;  /* 0x0003e40001007387 */ /* 0x0001e80000100800 */
[----:B------:R-:W4:Y:S04]  /*ea80*/  LDL.LU R10, [R1+0x38c] ;  /* 0x00038c00010a7983 */ /* 0x000f280000300800 */
        /* <DEDUP_REMOVED lines=9> */
[----:B0-----:R-:W4:Y:S04]  /*eb20*/  LDL.LU R0, [R1+0x350] ;  /* 0x0003500001007983 */ /* 0x001f280000300800 */
[----:B------:R-:W4:Y:S04]  /*eb30*/  LDL.LU R3, [R1+0x2fc] ;  /* 0x0002fc0001037983 */ /* 0x000f280000300800 */
[----:B------:R-:W4:Y:S01]  /*eb40*/  LDL.LU R24, [R1+0x1c] ;  /* 0x00001c0001187983 */ /* 0x000f220000300800 */
[----:B--2---:R-:W-:-:S05]  /*eb50*/  SEL R26, R25, R26, !P3 ;  /* 0x0000001a191a7207 */ /* 0x004fca0005800000 */
[----:B------:R3:W-:Y:S02]  /*eb60*/  STL [R1+0x3dc], R26 ;  /* 0x0003dc1a01007387 */ /* 0x0007e40000100800 */
[C---:B---3--:R-:W-:Y:S02]  /*eb70*/  SEL R26, R25.reuse, R27, !P3 ;  /* 0x0000001b191a7207 */ /* 0x048fe40005800000 */
[C---:B----4-:R-:W-:Y:S02]  /*eb80*/  SEL R29, R25.reuse, R29, !P3 ;  /* 0x0000001d191d7207 */ /* 0x050fe40005800000 */
[C---:B------:R-:W-:Y:S01]  /*eb90*/  SEL R27, R25.reuse, R23, !P3 ;  /* 0x00000017191b7207 */ /* 0x040fe20005800000 */
[----:B------:R0:W-:Y:S04]  /*eba0*/  STL [R1+0x3d4], R26 ;  /* 0x0003d41a01007387 */ /* 0x0001e80000100800 */
[----:B------:R-:W-:Y:S01]  /*ebb0*/  STL [R1+0x3d0], R29 ;  /* 0x0003d01d01007387 */ /* 0x000fe20000100800 */
[----:B0-----:R-:W-:-:S03]  /*ebc0*/  SEL R26, R25, R5, !P3 ;  /* 0x00000005191a7207 */ /* 0x001fc60005800000 */
[----:B------:R-:W-:Y:S01]  /*ebd0*/  STL [R1+0x3cc], R27 ;  /* 0x0003cc1b01007387 */ /* 0x000fe20000100800 */
[----:B------:R-:W-:-:S03]  /*ebe0*/  SEL R23, R25, R7, !P3 ;  /* 0x0000000719177207 */ /* 0x000fc60005800000 */
[----:B------:R-:W2:Y:S04]  /*ebf0*/  LDL.LU R5, [R1+0x18] ;  /* 0x0000180001057983 */ /* 0x000ea80000300800 */
[----:B------:R-:W-:Y:S04]  /*ec00*/  STL [R1+0x3c8], R26 ;  /* 0x0003c81a01007387 */ /* 0x000fe80000100800 */
[----:B------:R-:W3:Y:S01]  /*ec10*/  LDL.LU R7, [R1+0x310] ;  /* 0x0003100001077983 */ /* 0x000ee20000300800 */
[----:B------:R-:W-:-:S03]  /*ec20*/  SEL R21, R25, R21, !P3 ;  /* 0x0000001519157207 */ /* 0x000fc60005800000 */
[----:B------:R0:W-:Y:S02]  /*ec30*/  STL [R1+0x3c4], R23 ;  /* 0x0003c41701007387 */ /* 0x0001e40000100800 */
[C---:B0-----:R-:W-:Y:S02]  /*ec40*/  SEL R23, R25.reuse, R19, !P3 ;  /* 0x0000001319177207 */ /* 0x041fe40005800000 */
[C---:B------:R-:W-:Y:S02]  /*ec50*/  SEL R19, R25.reuse, R15, !P3 ;  /* 0x0000000f19137207 */ /* 0x040fe40005800000 */
[C---:B------:R-:W-:Y:S01]  /*ec60*/  SEL R15, R25.reuse, R12, !P3 ;  /* 0x0000000c190f7207 */ /* 0x040fe20005800000 */
[----:B------:R-:W-:Y:S01]  /*ec70*/  STL [R1+0x3c0], R23 ;  /* 0x0003c01701007387 */ /* 0x000fe20000100800 */
[C---:B------:R-:W-:Y:S02]  /*ec80*/  SEL R12, R25.reuse, R9, !P3 ;  /* 0x00000009190c7207 */ /* 0x040fe40005800000 */
[C---:B------:R-:W-:Y:S01]  /*ec90*/  SEL R9, R25.reuse, R8, !P3 ;  /* 0x0000000819097207 */ /* 0x040fe20005800000 */
[----:B------:R-:W-:Y:S01]  /*eca0*/  STL [R1+0x3bc], R21 ;  /* 0x0003bc1501007387 */ /* 0x000fe20000100800 */
[----:B------:R-:W-:-:S03]  /*ecb0*/  SEL R8, R25, R2, !P3 ;  /* 0x0000000219087207 */ /* 0x000fc60005800000 */
[----:B------:R-:W-:Y:S04]  /*ecc0*/  STL [R1+0x3b8], R19 ;  /* 0x0003b81301007387 */ /* 0x000fe80000100800 */
[----:B------:R-:W-:Y:S04]  /*ecd0*/  STL [R1+0x3b4], R15 ;  /* 0x0003b40f01007387 */ /* 0x000fe80000100800 */
[----:B------:R-:W-:Y:S04]  /*ece0*/  STL [R1+0x3b0], R12 ;  /* 0x0003b00c01007387 */ /* 0x000fe80000100800 */
[----:B------:R-:W4:Y:S04]  /*ecf0*/  LDL.LU R2, [R1+0x34c] ;  /* 0x00034c0001027983 */ /* 0x000f280000300800 */
[----:B------:R0:W-:Y:S04]  /*ed00*/  STL [R1+0x3ac], R9 ;  /* 0x0003ac0901007387 */ /* 0x0001e80000100800 */
[----:B------:R1:W-:Y:S01]  /*ed10*/  STL [R1+0x3a8], R8 ;  /* 0x0003a80801007387 */ /* 0x0003e20000100800 */
[----:B0-----:R-:W-:-:S02]  /*ed20*/  SEL R9, R25, R6, !P3 ;  /* 0x0000000619097207 */ /* 0x001fc40005800000 */
[C---:B------:R-:W-:Y:S02]  /*ed30*/  SEL R6, R25.reuse, R10, !P3 ;  /* 0x0000000a19067207 */ /* 0x040fe40005800000 */
[C---:B-1----:R-:W-:Y:S02]  /*ed40*/  SEL R8, R25.reuse, R4, !P3 ;  /* 0x0000000419087207 */ /* 0x042fe40005800000 */
[C---:B------:R-:W-:Y:S01]  /*ed50*/  SEL R4, R25.reuse, R22, !P3 ;  /* 0x0000001619047207 */ /* 0x040fe20005800000 */
[----:B------:R-:W-:Y:S04]  /*ed60*/  STL [R1+0x3a4], R9 ;  /* 0x0003a40901007387 */ /* 0x000fe80000100800 */
[----:B------:R0:W-:Y:S04]  /*ed70*/  STL [R1+0x3a0], R8 ;  /* 0x0003a00801007387 */ /* 0x0001e80000100800 */
[----:B------:R1:W-:Y:S04]  /*ed80*/  STL [R1+0x39c], R6 ;  /* 0x00039c0601007387 */ /* 0x0003e80000100800 */
[----:B------:R1:W-:Y:S01]  /*ed90*/  STL [R1+0x398], R4 ;  /* 0x0003980401007387 */ /* 0x0003e20000100800 */
[----:B0-----:R-:W-:-:S02]  /*eda0*/  SEL R8, R25, R20, !P3 ;  /* 0x0000001419087207 */ /* 0x001fc40005800000 */
[----:B-1----:R-:W-:-:S03]  /*edb0*/  SEL R6, R25, R18, !P3 ;  /* 0x0000001219067207 */ /* 0x002fc60005800000 */
[----:B------:R0:W-:Y:S01]  /*edc0*/  STL [R1+0x394], R8 ;  /* 0x0003940801007387 */ /* 0x0001e20000100800 */
[----:B------:R-:W-:-:S03]  /*edd0*/  SEL R4, R25, R16, !P3 ;  /* 0x0000001019047207 */ /* 0x000fc60005800000 */
[----:B------:R1:W-:Y:S04]  /*ede0*/  STL [R1+0x390], R6 ;  /* 0x0003900601007387 */ /* 0x0003e80000100800 */
[----:B------:R1:W-:Y:S01]  /*edf0*/  STL [R1+0x38c], R4 ;  /* 0x00038c0401007387 */ /* 0x0003e20000100800 */
[C---:B0-----:R-:W-:Y:S02]  /*ee00*/  SEL R8, R25.reuse, R17, !P3 ;  /* 0x0000001119087207 */ /* 0x041fe40005800000 */
[----:B-1----:R-:W-:-:S03]  /*ee10*/  SEL R6, R25, R14, !P3 ;  /* 0x0000000e19067207 */ /* 0x002fc60005800000 */
[----:B------:R0:W-:Y:S01]  /*ee20*/  STL [R1+0x388], R8 ;  /* 0x0003880801007387 */ /* 0x0001e20000100800 */
[----:B------:R-:W-:-:S03]  /*ee30*/  SEL R4, R25, R13, !P3 ;  /* 0x0000000d19047207 */ /* 0x000fc60005800000 */
[----:B------:R1:W-:Y:S04]  /*ee40*/  STL [R1+0x384], R6 ;  /* 0x0003840601007387 */ /* 0x0003e80000100800 */
[----:B------:R1:W-:Y:S01]  /*ee50*/  STL [R1+0x380], R4 ;  /* 0x0003800401007387 */ /* 0x0003e20000100800 */
[C---:B0-----:R-:W-:Y:S02]  /*ee60*/  SEL R8, R25.reuse, R11, !P3 ;  /* 0x0000000b19087207 */ /* 0x041fe40005800000 */
[----:B-1----:R-:W-:-:S03]  /*ee70*/  SEL R6, R25, R28, !P3 ;  /* 0x0000001c19067207 */ /* 0x002fc60005800000 */
[----:B------:R-:W-:Y:S01]  /*ee80*/  STL [R1+0x37c], R8 ;  /* 0x00037c0801007387 */ /* 0x000fe20000100800 */
[----:B------:R-:W-:-:S03]  /*ee90*/  SEL R4, R25, R0, !P3 ;  /* 0x0000000019047207 */ /* 0x000fc60005800000 */
[----:B------:R-:W-:Y:S01]  /*eea0*/  STL [R1+0x378], R6 ;  /* 0x0003780601007387 */ /* 0x000fe20000100800 */
[----:B------:R-:W-:-:S03]  /*eeb0*/  SEL R3, R25, R3, !P3 ;  /* 0x0000000319037207 */ /* 0x000fc60005800000 */
[----:B------:R-:W-:Y:S01]  /*eec0*/  STL [R1+0x374], R4 ;  /* 0x0003740401007387 */ /* 0x000fe20000100800 */
[----:B------:R-:W-:-:S03]  /*eed0*/  SEL R0, R25, R24, !P3 ;  /* 0x0000001819007207 */ /* 0x000fc60005800000 */
[----:B------:R-:W4:Y:S04]  /*eee0*/  LDL.LU R26, [R1+0x348] ;  /* 0x00034800011a7983 */ /* 0x000f280000300800 */
[----:B------:R0:W-:Y:S04]  /*eef0*/  STL [R1+0x370], R3 ;  /* 0x0003700301007387 */ /* 0x0001e80000100800 */
[----:B------:R-:W4:Y:S04]  /*ef00*/  LDL.LU R27, [R1+0x344] ;  /* 0x00034400011b7983 */ /* 0x000f280000300800 */
[----:B------:R3:W-:Y:S04]  /*ef10*/  STL [R1+0x36c], R0 ;  /* 0x00036c0001007387 */ /* 0x0007e80000100800 */
[----:B------:R-:W4:Y:S04]  /*ef20*/  LDL.LU R29, [R1+0x330] ;  /* 0x00033000011d7983 */ /* 0x000f280000300800 */
[----:B------:R-:W4:Y:S04]  /*ef30*/  LDL.LU R23, [R1+0x338] ;  /* 0x0003380001177983 */ /* 0x000f280000300800 */
[----:B0-----:R-:W4:Y:S04]  /*ef40*/  LDL.LU R3, [R1+0x33c] ;  /* 0x00033c0001037983 */ /* 0x001f280000300800 */
[----:B------:R-:W4:Y:S04]  /*ef50*/  LDL.LU R24, [R1+0x340] ;  /* 0x0003400001187983 */ /* 0x000f280000300800 */
[----:B------:R-:W4:Y:S01]  /*ef60*/  LDL.LU R19, [R1+0x334] ;  /* 0x0003340001137983 */ /* 0x000f220000300800 */
[----:B--2---:R-:W-:-:S05]  /*ef70*/  SEL R4, R25, R5, !P3 ;  /* 0x0000000519047207 */ /* 0x004fca0005800000 */
[----:B------:R0:W-:Y:S01]  /*ef80*/  STL [R1+0x368], R4 ;  /* 0x0003680401007387 */ /* 0x0001e20000100800 */
[----:B---3--:R-:W-:-:S03]  /*ef90*/  SEL R0, R25, R7, !P3 ;  /* 0x0000000719007207 */ /* 0x008fc60005800000 */
[----:B------:R-:W2:Y:S04]  /*efa0*/  LDL.LU R21, [R1+0x324] ;  /* 0x0003240001157983 */ /* 0x000ea80000300800 */
[----:B------:R4:W-:Y:S04]  /*efb0*/  STL [R1+0x364], R0 ;  /* 0x0003640001007387 */ /* 0x0009e80000100800 */
[----:B------:R-:W3:Y:S04]  /*efc0*/  LDL.LU R15, [R1+0x328] ;  /* 0x00032800010f7983 */ /* 0x000ee80000300800 */
[----:B------:R-:W3:Y:S04]  /*efd0*/  LDL.LU R12, [R1+0x32c] ;  /* 0x00032c00010c7983 */ /* 0x000ee80000300800 */
[----:B------:R-:W3:Y:S04]  /*efe0*/  LDL.LU R9, [R1+0x320] ;  /* 0x0003200001097983 */ /* 0x000ee80000300800 */
[----:B------:R-:W3:Y:S04]  /*eff0*/  LDL.LU R8, [R1+0x31c] ;  /* 0x00031c0001087983 */ /* 0x000ee80000300800 */
[----:B------:R-:W3:Y:S04]  /*f000*/  LDL.LU R7, [R1+0x318] ;  /* 0x0003180001077983 */ /* 0x000ee80000300800 */
[----:B------:R-:W3:Y:S04]  /*f010*/  LDL.LU R6, [R1+0x314] ;  /* 0x0003140001067983 */ /* 0x000ee80000300800 */
[----:B0-----:R-:W3:Y:S01]  /*f020*/  LDL.LU R4, [R1+0x30c] ;  /* 0x00030c0001047983 */ /* 0x001ee20000300800 */
[----:B----4-:R-:W-:-:S05]  /*f030*/  SEL R0, R25, R2, !P3 ;  /* 0x0000000219007207 */ /* 0x010fca0005800000 */
        /* <DEDUP_REMOVED lines=14> */
[----:B------:R-:W-:-:S05]  /*f120*/  SEL R26, R25, R26, !P3 ;  /* 0x0000001a191a7207 */ /* 0x000fca0005800000 */
[----:B------:R0:W-:Y:S02]  /*f130*/  STL [R1+0x35c], R26 ;  /* 0x00035c1a01007387 */ /* 0x0001e40000100800 */
[C---:B0-----:R-:W-:Y:S02]  /*f140*/  SEL R26, R25.reuse, R27, !P3 ;  /* 0x0000001b191a7207 */ /* 0x041fe40005800000 */
[C---:B------:R-:W-:Y:S02]  /*f150*/  SEL R29, R25.reuse, R29, !P3 ;  /* 0x0000001d191d7207 */ /* 0x040fe40005800000 */
[C---:B------:R-:W-:Y:S01]  /*f160*/  SEL R27, R25.reuse, R23, !P3 ;  /* 0x00000017191b7207 */ /* 0x040fe20005800000 */
[----:B------:R0:W-:Y:S04]  /*f170*/  STL [R1+0x358], R26 ;  /* 0x0003581a01007387 */ /* 0x0001e80000100800 */
[----:B------:R-:W-:Y:S01]  /*f180*/  STL [R1+0x354], R29 ;  /* 0x0003541d01007387 */ /* 0x000fe20000100800 */
[----:B------:R-:W-:-:S02]  /*f190*/  SEL R23, R25, R24, !P3 ;  /* 0x0000001819177207 */ /* 0x000fc40005800000 */
[C---:B0-----:R-:W-:Y:S01]  /*f1a0*/  SEL R26, R25.reuse, R3, !P3 ;  /* 0x00000003191a7207 */ /* 0x041fe20005800000 */
[----:B------:R-:W-:Y:S04]  /*f1b0*/  STL [R1+0x350], R27 ;  /* 0x0003501b01007387 */ /* 0x000fe80000100800 */
[----:B------:R-:W4:Y:S04]  /*f1c0*/  LDL.LU R3, [R1+0x2ec] ;  /* 0x0002ec0001037983 */ /* 0x000f280000300800 */
[----:B------:R-:W-:Y:S04]  /*f1d0*/  STL [R1+0x34c], R26 ;  /* 0x00034c1a01007387 */ /* 0x000fe80000100800 */
[----:B------:R-:W4:Y:S04]  /*f1e0*/  LDL.LU R24, [R1+0x2d4] ;  /* 0x0002d40001187983 */ /* 0x000f280000300800 */
[----:B------:R0:W-:Y:S02]  /*f1f0*/  STL [R1+0x348], R23 ;  /* 0x0003481701007387 */ /* 0x0001e40000100800 */
[----:B0-----:R-:W-:-:S05]  /*f200*/  SEL R23, R25, R19, !P3 ;  /* 0x0000001319177207 */ /* 0x001fca0005800000 */
[----:B------:R-:W-:Y:S01]  /*f210*/  STL [R1+0x344], R23 ;  /* 0x0003441701007387 */ /* 0x000fe20000100800 */
[C---:B--2---:R-:W-:Y:S02]  /*f220*/  SEL R21, R25.reuse, R21, !P3 ;  /* 0x0000001519157207 */ /* 0x044fe40005800000 */
[----:B---3--:R-:W-:-:S03]  /*f230*/  SEL R19, R25, R15, !P3 ;  /* 0x0000000f19137207 */ /* 0x008fc60005800000 */
[----:B------:R-:W-:Y:S01]  /*f240*/  STL [R1+0x340], R21 ;  /* 0x0003401501007387 */ /* 0x000fe20000100800 */
[----:B------:R-:W-:-:S03]  /*f250*/  SEL R15, R25, R12, !P3 ;  /* 0x0000000c190f7207 */ /* 0x000fc60005800000 */
[----:B------:R-:W-:Y:S01]  /*f260*/  STL [R1+0x33c], R19 ;  /* 0x00033c1301007387 */ /* 0x000fe20000100800 */
[----:B------:R-:W-:-:S03]  /*f270*/  SEL R12, R25, R9, !P3 ;  /* 0x00000009190c7207 */ /* 0x000fc60005800000 */
[----:B------:R-:W-:Y:S01]  /*f280*/  STL [R1+0x338], R15 ;  /* 0x0003380f01007387 */ /* 0x000fe20000100800 */
[----:B------:R-:W-:-:S03]  /*f290*/  SEL R9, R25, R8, !P3 ;  /* 0x0000000819097207 */ /* 0x000fc60005800000 */
[----:B------:R-:W-:Y:S01]  /*f2a0*/  STL [R1+0x334], R12 ;  /* 0x0003340c01007387 */ /* 0x000fe20000100800 */
[----:B------:R-:W-:-:S03]  /*f2b0*/  SEL R8, R25, R7, !P3 ;  /* 0x0000000719087207 */ /* 0x000fc60005800000 */
[----:B------:R-:W2:Y:S01]  /*f2c0*/  LDL.LU R7, [R1+0x2cc] ;  /* 0x0002cc0001077983 */ /* 0x000ea20000300800 */
[----:B------:R-:W-:-:S03]  /*f2d0*/  SEL R6, R25, R6, !P3 ;  /* 0x0000000619067207 */ /* 0x000fc60005800000 */
[----:B------:R-:W-:Y:S01]  /*f2e0*/  STL [R1+0x330], R9 ;  /* 0x0003300901007387 */ /* 0x000fe20000100800 */
[----:B------:R-:W-:-:S03]  /*f2f0*/  SEL R4, R25, R4, !P3 ;  /* 0x0000000419047207 */ /* 0x000fc60005800000 */
[----:B------:R4:W-:Y:S04]  /*f300*/  STL [R1+0x32c], R8 ;  /* 0x00032c0801007387 */ /* 0x0009e80000100800 */
[----:B------:R0:W-:Y:S04]  /*f310*/  STL [R1+0x328], R6 ;  /* 0x0003280601007387 */ /* 0x0001e80000100800 */
[----:B------:R1:W-:Y:S01]  /*f320*/  STL [R1+0x324], R4 ;  /* 0x0003240401007387 */ /* 0x0003e20000100800 */
[C---:B----4-:R-:W-:Y:S02]  /*f330*/  SEL R8, R25.reuse, R10, !P3 ;  /* 0x0000000a19087207 */ /* 0x050fe40005800000 */
[----:B0-----:R-:W-:-:S03]  /*f340*/  SEL R6, R25, R22, !P3 ;  /* 0x0000001619067207 */ /* 0x001fc60005800000 */
[----:B------:R0:W-:Y:S01]  /*f350*/  STL [R1+0x320], R8 ;  /* 0x0003200801007387 */ /* 0x0001e20000100800 */
[----:B-1----:R-:W-:-:S03]  /*f360*/  SEL R4, R25, R20, !P3 ;  /* 0x0000001419047207 */ /* 0x002fc60005800000 */
[----:B------:R1:W-:Y:S01]  /*f370*/  STL [R1+0x31c], R6 ;  /* 0x00031c0601007387 */ /* 0x0003e20000100800 */
[----:B0-----:R-:W-:-:S03]  /*f380*/  SEL R8, R25, R18, !P3 ;  /* 0x0000001219087207 */ /* 0x001fc60005800000 */
[----:B------:R0:W-:Y:S01]  /*f390*/  STL [R1+0x318], R4 ;  /* 0x0003180401007387 */ /* 0x0001e20000100800 */
[----:B-1----:R-:W-:-:S03]  /*f3a0*/  SEL R6, R25, R16, !P3 ;  /* 0x0000001019067207 */ /* 0x002fc60005800000 */
[----:B------:R1:W-:Y:S04]  /*f3b0*/  STL [R1+0x314], R8 ;  /* 0x0003140801007387 */ /* 0x0003e80000100800 */
[----:B------:R3:W-:Y:S01]  /*f3c0*/  STL [R1+0x310], R6 ;  /* 0x0003100601007387 */ /* 0x0007e20000100800 */
[C---:B0-----:R-:W-:Y:S02]  /*f3d0*/  SEL R4, R25.reuse, R17, !P3 ;  /* 0x0000001119047207 */ /* 0x041fe40005800000 */
[----:B-1----:R-:W-:-:S03]  /*f3e0*/  SEL R8, R25, R14, !P3 ;  /* 0x0000000e19087207 */ /* 0x002fc60005800000 */
[----:B------:R0:W-:Y:S01]  /*f3f0*/  STL [R1+0x30c], R4 ;  /* 0x00030c0401007387 */ /* 0x0001e20000100800 */
[----:B---3--:R-:W-:-:S03]  /*f400*/  SEL R6, R25, R13, !P3 ;  /* 0x0000000d19067207 */ /* 0x008fc60005800000 */
[----:B------:R1:W-:Y:S04]  /*f410*/  STL [R1+0x308], R8 ;  /* 0x0003080801007387 */ /* 0x0003e80000100800 */
[----:B------:R3:W-:Y:S01]  /*f420*/  STL [R1+0x304], R6 ;  /* 0x0003040601007387 */ /* 0x0007e20000100800 */
[C---:B0-----:R-:W-:Y:S02]  /*f430*/  SEL R4, R25.reuse, R11, !P3 ;  /* 0x0000000b19047207 */ /* 0x041fe40005800000 */
[----:B-1----:R-:W-:-:S03]  /*f440*/  SEL R8, R25, R28, !P3 ;  /* 0x0000001c19087207 */ /* 0x002fc60005800000 */
[----:B------:R0:W-:Y:S01]  /*f450*/  STL [R1+0x300], R4 ;  /* 0x0003000401007387 */ /* 0x0001e20000100800 */
[----:B---3--:R-:W-:-:S03]  /*f460*/  SEL R6, R25, R0, !P3 ;  /* 0x0000000019067207 */ /* 0x008fc60005800000 */
[----:B------:R-:W-:Y:S04]  /*f470*/  STL [R1+0x2fc], R8 ;  /* 0x0002fc0801007387 */ /* 0x000fe80000100800 */
[----:B------:R-:W-:Y:S01]  /*f480*/  STL [R1+0x2f8], R6 ;  /* 0x0002f80601007387 */ /* 0x000fe20000100800 */
[----:B0-----:R-:W-:-:S03]  /*f490*/  SEL R4, R25, R5, !P3 ;  /* 0x0000000519047207 */ /* 0x001fc60005800000 */
[----:B------:R-:W3:Y:S01]  /*f4a0*/  LDL.LU R26, [R1+0x2c8] ;  /* 0x0002c800011a7983 */ /* 0x000ee20000300800 */
[----:B------:R-:W-:-:S03]  /*f4b0*/  SEL R0, R25, R2, !P3 ;  /* 0x0000000219007207 */ /* 0x000fc60005800000 */
[----:B------:R-:W-:Y:S04]  /*f4c0*/  STL [R1+0x2f4], R4 ;  /* 0x0002f40401007387 */ /* 0x000fe80000100800 */
[----:B------:R-:W4:Y:S04]  /*f4d0*/  LDL.LU R27, [R1+0x2c4] ;  /* 0x0002c400011b7983 */ /* 0x000f280000300800 */
[----:B------:R0:W-:Y:S04]  /*f4e0*/  STL [R1+0x2f0], R0 ;  /* 0x0002f00001007387 */ /* 0x0001e80000100800 */
[----:B------:R-:W4:Y:S04]  /*f4f0*/  LDL.LU R29, [R1+0x298] ;  /* 0x00029800011d7983 */ /* 0x000f280000300800 */
[----:B------:R-:W4:Y:S04]  /*f500*/  LDL.LU R23, [R1+0x29c] ;  /* 0x00029c0001177983 */ /* 0x000f280000300800 */
[----:B------:R-:W4:Y:S04]  /*f510*/  LDL.LU R5, [R1+0x2bc] ;  /* 0x0002bc0001057983 */ /* 0x000f280000300800 */
[----:B------:R-:W4:Y:S04]  /*f520*/  LDL.LU R2, [R1+0x2a4] ;  /* 0x0002a40001027983 */ /* 0x000f280000300800 */
[----:B------:R-:W4:Y:S01]  /*f530*/  LDL.LU R19, [R1+0x2b8] ;  /* 0x0002b80001137983 */ /* 0x000f220000300800 */
[----:B------:R-:W-:-:S05]  /*f540*/  SEL R3, R25, R3, !P3 ;  /* 0x0000000319037207 */ /* 0x000fca0005800000 */
[----:B------:R-:W-:Y:S01]  /*f550*/  STL [R1+0x2ec], R3 ;  /* 0x0002ec0301007387 */ /* 0x000fe20000100800 */
[----:B0-----:R-:W-:-:S03]  /*f560*/  SEL R0, R25, R24, !P3 ;  /* 0x0000001819007207 */ /* 0x001fc60005800000 */
        /* <DEDUP_REMOVED lines=8> */
[----:B------:R-:W4:Y:S01]  /*f5f0*/  LDL.LU R4, [R1+0x294] ;  /* 0x0002940001047983 */ /* 0x000f220000300800 */
[----:B--2---:R-:W-:-:S05]  /*f600*/  SEL R0, R25, R7, !P3 ;  /* 0x0000000719007207 */ /* 0x004fca0005800000 */
[----:B------:R0:W-:Y:S04]  /*f610*/  STL [R1+0x2e4], R0 ;  /* 0x0002e40001007387 */ /* 0x0001e80000100800 */
[----:B------:R-:W2:Y:S04]  /*f620*/  LDL.LU R10, [R1+0x248] ;  /* 0x00024800010a7983 */ /* 0x000ea80000300800 */
        /* <DEDUP_REMOVED lines=9> */
[----:B0-----:R-:W2:Y:S04]  /*f6c0*/  LDL.LU R0, [R1+0x274] ;  /* 0x0002740001007983 */ /* 0x001ea80000300800 */
[----:B------:R-:W2:Y:S04]  /*f6d0*/  LDL.LU R3, [R1+0x268] ;  /* 0x0002680001037983 */ /* 0x000ea80000300800 */
[----:B------:R-:W2:Y:S01]  /*f6e0*/  LDL.LU R7, [R1+0x26c] ;  /* 0x00026c0001077983 */ /* 0x000ea20000300800 */
[----:B---3--:R-:W-:-:S05]  /*f6f0*/  SEL R26, R25, R26, !P3 ;  /* 0x0000001a191a7207 */ /* 0x008fca0005800000 */
[----:B------:R4:W-:Y:S02]  /*f700*/  STL [R1+0x2e0], R26 ;  /* 0x0002e01a01007387 */ /* 0x0009e40000100800 */
[C---:B----4-:R-:W-:Y:S02]  /*f710*/  SEL R26, R25.reuse, R27, !P3 ;  /* 0x0000001b191a7207 */ /* 0x050fe40005800000 */
[C---:B------:R-:W-:Y:S02]  /*f720*/  SEL R29, R25.reuse, R29, !P3 ;  /* 0x0000001d191d7207 */ /* 0x040fe40005800000 */
[C---:B------:R-:W-:Y:S01]  /*f730*/  SEL R27, R25.reuse, R23, !P3 ;  /* 0x00000017191b7207 */ /* 0x040fe20005800000 */
[----:B------:R0:W-:Y:S04]  /*f740*/  STL [R1+0x2dc], R26 ;  /* 0x0002dc1a01007387 */ /* 0x0001e80000100800 */
[----:B------:R-:W-:Y:S01]  /*f750*/  STL [R1+0x2d8], R29 ;  /* 0x0002d81d01007387 */ /* 0x000fe20000100800 */
[----:B------:R-:W-:-:S02]  /*f760*/  SEL R23, R25, R2, !P3 ;  /* 0x0000000219177207 */ /* 0x000fc40005800000 */
[C---:B0-----:R-:W-:Y:S01]  /*f770*/  SEL R26, R25.reuse, R5, !P3 ;  /* 0x00000005191a7207 */ /* 0x041fe20005800000 */
[----:B------:R-:W-:Y:S04]  /*f780*/  STL [R1+0x2d4], R27 ;  /* 0x0002d41b01007387 */ /* 0x000fe80000100800 */
[----:B------:R-:W3:Y:S04]  /*f790*/  LDL.LU R5, [R1+0x264] ;  /* 0x0002640001057983 */ /* 0x000ee80000300800 */
[----:B------:R-:W-:Y:S04]  /*f7a0*/  STL [R1+0x2d0], R26 ;  /* 0x0002d01a01007387 */ /* 0x000fe80000100800 */
[----:B------:R-:W4:Y:S04]  /*f7b0*/  LDL.LU R2, [R1+0x250] ;  /* 0x0002500001027983 */ /* 0x000f280000300800 */
[----:B------:R0:W-:Y:S02]  /*f7c0*/  STL [R1+0x2cc], R23 ;  /* 0x0002cc1701007387 */ /* 0x0001e40000100800 */
[----:B0-----:R-:W-:-:S02]  /*f7d0*/  SEL R23, R25, R19, !P3 ;  /* 0x0000001319177207 */ /* 0x001fc40005800000 */
[----:B------:R-:W-:-:S03]  /*f7e0*/  SEL R21, R25, R21, !P3 ;  /* 0x0000001519157207 */ /* 0x000fc60005800000 */
        /* <DEDUP_REMOVED lines=12> */
[----:B------:R1:W-:Y:S01]  /*f8b0*/  STL [R1+0x2b0], R8 ;  /* 0x0002b00801007387 */ /* 0x0003e20000100800 */
[C---:B0-----:R-:W-:Y:S02]  /*f8c0*/  SEL R9, R25.reuse, R6, !P3 ;  /* 0x0000000619097207 */ /* 0x041fe40005800000 */
[----:B-1----:R-:W-:-:S03]  /*f8d0*/  SEL R8, R25, R4, !P3 ;  /* 0x0000000419087207 */ /* 0x002fc60005800000 */
[----:B------:R-:W-:Y:S04]  /*f8e0*/  STL [R1+0x2ac], R9 ;  /* 0x0002ac0901007387 */ /* 0x000fe80000100800 */
[----:B------:R0:W-:Y:S01]  /*f8f0*/  STL [R1+0x2a8], R8 ;  /* 0x0002a80801007387 */ /* 0x0001e20000100800 */
[C---:B--2---:R-:W-:Y:S02]  /*f900*/  SEL R6, R25.reuse, R10, !P3 ;  /* 0x0000000a19067207 */ /* 0x044fe40005800000 */
[----:B------:R-:W-:-:S03]  /*f910*/  SEL R4, R25, R22, !P3 ;  /* 0x0000001619047207 */ /* 0x000fc60005800000 */
[----:B------:R1:W-:Y:S01]  /*f920*/  STL [R1+0x2a4], R6 ;  /* 0x0002a40601007387 */ /* 0x0003e20000100800 */
[----:B0-----:R-:W-:-:S03]  /*f930*/  SEL R8, R25, R20, !P3 ;  /* 0x0000001419087207 */ /* 0x001fc60005800000 */
[----:B------:R0:W-:Y:S01]  /*f940*/  STL [R1+0x29c], R4 ;  /* 0x00029c0401007387 */ /* 0x0001e20000100800 */
[----:B-1----:R-:W-:-:S03]  /*f950*/  SEL R6, R25, R18, !P3 ;  /* 0x0000001219067207 */ /* 0x002fc60005800000 */
[----:B------:R1:W-:Y:S01]  /*f960*/  STL [R1+0x298], R8 ;  /* 0x0002980801007387 */ /* 0x0003e20000100800 */
[----:B0-----:R-:W-:-:S03]  /*f970*/  SEL R4, R25, R16, !P3 ;  /* 0x0000001019047207 */ /* 0x001fc60005800000 */
[----:B------:R0:W-:Y:S04]  /*f980*/  STL [R1+0x294], R6 ;  /* 0x0002940601007387 */ /* 0x0001e80000100800 */
[----:B------:R2:W-:Y:S01]  /*f990*/  STL [R1+0x290], R4 ;  /* 0x0002900401007387 */ /* 0x0005e20000100800 */
[C---:B-1----:R-:W-:Y:S02]  /*f9a0*/  SEL R8, R25.reuse, R17, !P3 ;  /* 0x0000001119087207 */ /* 0x042fe40005800000 */
[----:B0-----:R-:W-:-:S03]  /*f9b0*/  SEL R6, R25, R14, !P3 ;  /* 0x0000000e19067207 */ /* 0x001fc60005800000 */
[----:B------:R0:W-:Y:S01]  /*f9c0*/  STL [R1+0x28c], R8 ;  /* 0x00028c0801007387 */ /* 0x0001e20000100800 */
[----:B--2---:R-:W-:-:S03]  /*f9d0*/  SEL R4, R25, R13, !P3 ;  /* 0x0000000d19047207 */ /* 0x004fc60005800000 */
[----:B------:R1:W-:Y:S04]  /*f9e0*/  STL [R1+0x288], R6 ;  /* 0x0002880601007387 */ /* 0x0003e80000100800 */
[----:B------:R2:W-:Y:S01]  /*f9f0*/  STL [R1+0x284], R4 ;  /* 0x0002840401007387 */ /* 0x0005e20000100800 */
[C---:B0-----:R-:W-:Y:S02]  /*fa00*/  SEL R8, R25.reuse, R11, !P3 ;  /* 0x0000000b19087207 */ /* 0x041fe40005800000 */
[----:B-1----:R-:W-:-:S03]  /*fa10*/  SEL R6, R25, R28, !P3 ;  /* 0x0000001c19067207 */ /* 0x002fc60005800000 */
[----:B------:R-:W-:Y:S01]  /*fa20*/  STL [R1+0x280], R8 ;  /* 0x0002800801007387 */ /* 0x000fe20000100800 */
[----:B--2---:R-:W-:-:S03]  /*fa30*/  SEL R4, R25, R0, !P3 ;  /* 0x0000000019047207 */ /* 0x004fc60005800000 */
[----:B------:R-:W-:Y:S01]  /*fa40*/  STL [R1+0x27c], R6 ;  /* 0x00027c0601007387 */ /* 0x000fe20000100800 */
[----:B------:R-:W-:-:S03]  /*fa50*/  SEL R3, R25, R3, !P3 ;  /* 0x0000000319037207 */ /* 0x000fc60005800000 */
[----:B------:R-:W-:Y:S01]  /*fa60*/  STL [R1+0x278], R4 ;  /* 0x0002780401007387 */ /* 0x000fe20000100800 */
[----:B------:R-:W-:-:S03]  /*fa70*/  SEL R0, R25, R7, !P3 ;  /* 0x0000000719007207 */ /* 0x000fc60005800000 */
[----:B------:R-:W2:Y:S04]  /*fa80*/  LDL.LU R26, [R1+0x244] ;  /* 0x00024400011a7983 */ /* 0x000ea80000300800 */
[----:B------:R0:W-:Y:S04]  /*fa90*/  STL [R1+0x274], R3 ;  /* 0x0002740301007387 */ /* 0x0001e80000100800 */
[----:B------:R-:W2:Y:S04]  /*faa0*/  LDL.LU R27, [R1+0x240] ;  /* 0x00024000011b7983 */ /* 0x000ea80000300800 */
[----:B------:R4:W-:Y:S04]  /*fab0*/  STL [R1+0x270], R0 ;  /* 0x0002700001007387 */ /* 0x0009e80000100800 */
[----:B------:R-:W2:Y:S04]  /*fac0*/  LDL.LU R29, [R1+0x23c] ;  /* 0x00023c00011d7983 */ /* 0x000ea80000300800 */
[----:B------:R-:W2:Y:S04]  /*fad0*/  LDL.LU R23, [R1+0x238] ;  /* 0x0002380001177983 */ /* 0x000ea80000300800 */
[----:B0-----:R-:W2:Y:S04]  /*fae0*/  LDL.LU R3, [R1+0x234] ;  /* 0x0002340001037983 */ /* 0x001ea80000300800 */
[----:B------:R-:W2:Y:S04]  /*faf0*/  LDL.LU R7, [R1+0x20c] ;  /* 0x00020c0001077983 */ /* 0x000ea80000300800 */
[----:B------:R-:W2:Y:S01]  /*fb00*/  LDL.LU R19, [R1+0x4] ;  /* 0x0000040001137983 */ /* 0x000ea20000300800 */
[----:B---3--:R-:W-:-:S05]  /*fb10*/  SEL R4, R25, R5, !P3 ;  /* 0x0000000519047207 */ /* 0x008fca0005800000 */
[----:B------:R0:W-:Y:S01]  /*fb20*/  STL [R1+0x26c], R4 ;  /* 0x00026c0401007387 */ /* 0x0001e20000100800 */
[----:B----4-:R-:W-:-:S03]  /*fb30*/  SEL R0, R25, R2, !P3 ;  /* 0x0000000219007207 */ /* 0x010fc60005800000 */
[----:B------:R-:W3:Y:S04]  /*fb40*/  LDL.LU R21, [R1+0x214] ;  /* 0x0002140001157983 */ /* 0x000ee80000300800 */
[----:B------:R1:W-:Y:S04]  /*fb50*/  STL [R1+0x268], R0 ;  /* 0x0002680001007387 */ /* 0x0003e80000100800 */
[----:B------:R-:W4:Y:S04]  /*fb60*/  LDL.LU R15, [R1+0x218] ;  /* 0x00021800010f7983 */ /* 0x000f280000300800 */
[----:B------:R-:W4:Y:S04]  /*fb70*/  LDL.LU R12, [R1+0x21c] ;  /* 0x00021c00010c7983 */ /* 0x000f280000300800 */
[----:B------:R-:W4:Y:S04]  /*fb80*/  LDL.LU R9, [R1+0x230] ;  /* 0x0002300001097983 */ /* 0x000f280000300800 */
[----:B------:R-:W4:Y:S04]  /*fb90*/  LDL.LU R8, [R1+0x22c] ;  /* 0x00022c0001087983 */ /* 0x000f280000300800 */
[----:B------:R-:W4:Y:S04]  /*fba0*/  LDL.LU R2, [R1+0x224] ;  /* 0x0002240001027983 */ /* 0x000f280000300800 */
[----:B------:R-:W4:Y:S04]  /*fbb0*/  LDL.LU R6, [R1+0x1f0] ;  /* 0x0001f00001067983 */ /* 0x000f280000300800 */
[----:B0-----:R-:W4:Y:S01]  /*fbc0*/  LDL.LU R4, [R1+0x1f4] ;  /* 0x0001f40001047983 */ /* 0x001f220000300800 */
[----:B-1----:R-:W-:-:S05]  /*fbd0*/  SEL R0, R25, R24, !P3 ;  /* 0x0000001819007207 */ /* 0x002fca0005800000 */
        /* <DEDUP_REMOVED lines=16> */
[C---:B0-----:R-:W-:Y:S02]  /*fce0*/  SEL R26, R25.reuse, R27, !P3 ;  /* 0x0000001b191a7207 */ /* 0x041fe40005800000 */
[C---:B------:R-:W-:Y:S02]  /*fcf0*/  SEL R29, R25.reuse, R29, !P3 ;  /* 0x0000001d191d7207 */ /* 0x040fe40005800000 */
        /* <DEDUP_REMOVED lines=8> */
[----:B------:R-:W2:Y:S04]  /*fd80*/  LDL.LU R7, [R1+0x1c8] ;  /* 0x0001c80001077983 */ /* 0x000ea80000300800 */
[----:B------:R0:W-:Y:S01]  /*fd90*/  STL [R1+0x24c], R23 ;  /* 0x00024c1701007387 */ /* 0x0001e20000100800 */
[----:B---3--:R-:W-:-:S02]  /*fda0*/  SEL R21, R25, R21, !P3 ;  /* 0x0000001519157207 */ /* 0x008fc40005800000 */
[C---:B0-----:R-:W-:Y:S02]  /*fdb0*/  SEL R23, R25.reuse, R19, !P3 ;  /* 0x0000001319177207 */ /* 0x041fe40005800000 */
[----:B----4-:R-:W-:-:S03]  /*fdc0*/  SEL R19, R25, R15, !P3 ;  /* 0x0000000f19137207 */ /* 0x010fc60005800000 */
        /* <DEDUP_REMOVED lines=10> */
[----:B------:R-:W3:Y:S01]  /*fe70*/  LDL.LU R2, [R1+0x1cc] ;  /* 0x0001cc0001027983 */ /* 0x000ee20000300800 */
[----:B------:R-:W-:-:S03]  /*fe80*/  SEL R4, R25, R4, !P3 ;  /* 0x0000000419047207 */ /* 0x000fc60005800000 */
[----:B------:R-:W-:Y:S04]  /*fe90*/  STL [R1+0x234], R9 ;  /* 0x0002340901007387 */ /* 0x000fe80000100800 */
[----:B------:R0:W-:Y:S04]  /*fea0*/  STL [R1+0x230], R8 ;  /* 0x0002300801007387 */ /* 0x0001e80000100800 */
[----:B------:R1:W-:Y:S04]  /*feb0*/  STL [R1+0x22c], R6 ;  /* 0x00022c0601007387 */ /* 0x0003e80000100800 */
[----:B------:R4:W-:Y:S01]  /*fec0*/  STL [R1+0x224], R4 ;  /* 0x0002240401007387 */ /* 0x0009e20000100800 */
[----:B0-----:R-:W-:-:S02]  /*fed0*/  SEL R8, R25, R10, !P3 ;  /* 0x0000000a19087207 */ /* 0x001fc40005800000 */
[----:B-1----:R-:W-:-:S03]  /*fee0*/  SEL R6, R25, R22, !P3 ;  /* 0x0000001619067207 */ /* 0x002fc60005800000 */
[----:B------:R0:W-:Y:S01]  /*fef0*/  STL [R1+0x21c], R8 ;  /* 0x00021c0801007387 */ /* 0x0001e20000100800 */
[----:B----4-:R-:W-:-:S03]  /*ff00*/  SEL R4, R25, R20, !P3 ;  /* 0x0000001419047207 */ /* 0x010fc60005800000 */
        /* <DEDUP_REMOVED lines=9> */
[----:B----4-:R-:W-:-:S03]  /*ffa0*/  SEL R6, R25, R13, !P3 ;  /* 0x0000000d19067207 */ /* 0x010fc60005800000 */
[----:B------:R1:W-:Y:S04]  /*ffb0*/  STL [R1+0x1f8], R8 ;  /* 0x0001f80801007387 */ /* 0x0003e80000100800 */
[----:B------:R4:W-:Y:S01]  /*ffc0*/  STL [R1+0x1f4], R6 ;  /* 0x0001f40601007387 */ /* 0x0009e20000100800 */
[C---:B0-----:R-:W-:Y:S02]  /*ffd0*/  SEL R4, R25.reuse, R11, !P3 ;  /* 0x0000000b19047207 */ /* 0x041fe40005800000 */
[----:B-1----:R-:W-:-:S03]  /*ffe0*/  SEL R8, R25, R28, !P3 ;  /* 0x0000001c19087207 */ /* 0x002fc60005800000 */
[----:B------:R0:W-:Y:S01]  /*fff0*/  STL [R1+0x1f0], R4 ;  /* 0x0001f00401007387 */ /* 0x0001e20000100800 */
[----:B----4-:R-:W-:-:S03]  /*10000*/  SEL R6, R25, R0, !P3 ;  /* 0x0000000019067207 */ /* 0x010fc60005800000 */
[----:B------:R-:W-:Y:S04]  /*10010*/  STL [R1+0x1ec], R8 ;  /* 0x0001ec0801007387 */ /* 0x000fe80000100800 */
[----:B------:R-:W-:Y:S01]  /*10020*/  STL [R1+0x1e8], R6 ;  /* 0x0001e80601007387 */ /* 0x000fe20000100800 */
[----:B0-----:R-:W-:-:S03]  /*10030*/  SEL R4, R25, R5, !P3 ;  /* 0x0000000519047207 */ /* 0x001fc60005800000 */
[----:B------:R-:W4:Y:S01]  /*10040*/  LDL.LU R26, [R1+0x1c4] ;  /* 0x0001c400011a7983 */ /* 0x000f220000300800 */
        /* <DEDUP_REMOVED lines=9> */
[----:B--2---:R-:W-:-:S05]  /*100e0*/  SEL R3, R25, R3, !P3 ;  /* 0x0000000319037207 */ /* 0x004fca0005800000 */
[----:B------:R-:W-:Y:S01]  /*100f0*/  STL [R1+0x1d8], R3 ;  /* 0x0001d80301007387 */ /* 0x000fe20000100800 */
[----:B0-----:R-:W-:-:S03]  /*10100*/  SEL R0, R25, R7, !P3 ;  /* 0x0000000719007207 */ /* 0x001fc60005800000 */
[----:B------:R-:W2:Y:S04]  /*10110*/  LDL.LU R21, [R1+0x19c] ;  /* 0x00019c0001157983 */ /* 0x000ea80000300800 */
[----:B------:R3:W-:Y:S04]  /*10120*/  STL [R1+0x1d4], R0 ;  /* 0x0001d40001007387 */ /* 0x0007e80000100800 */
[----:B------:R-:W2:Y:S04]  /*10130*/  LDL.LU R15, [R1+0x18c] ;  /* 0x00018c00010f7983 */ /* 0x000ea80000300800 */
[----:B------:R-:W2:Y:S04]  /*10140*/  LDL.LU R12, [R1+0x194] ;  /* 0x00019400010c7983 */ /* 0x000ea80000300800 */
[----:B------:R-:W2:Y:S04]  /*10150*/  LDL.LU R9, [R1+0x17c] ;  /* 0x00017c0001097983 */ /* 0x000ea80000300800 */
[----:B------:R-:W2:Y:S04]  /*10160*/  LDL.LU R8, [R1+0x178] ;  /* 0x0001780001087983 */ /* 0x000ea80000300800 */
[----:B------:R-:W2:Y:S04]  /*10170*/  LDL.LU R7, [R1+0x174] ;  /* 0x0001740001077983 */ /* 0x000ea80000300800 */
[----:B------:R-:W2:Y:S04]  /*10180*/  LDL.LU R6, [R1+0x168] ;  /* 0x0001680001067983 */ /* 0x000ea80000300800 */
[----:B------:R-:W2:Y:S01]  /*10190*/  LDL.LU R4, [R1+0x15c] ;  /* 0x00015c0001047983 */ /* 0x000ea20000300800 */
[----:B---3--:R-:W-:-:S05]  /*101a0*/  SEL R0, R25, R2, !P3 ;  /* 0x0000000219007207 */ /* 0x008fca0005800000 */
[----:B------:R0:W-:Y:S04]  /*101b0*/  STL [R1+0x1cc], R0 ;  /* 0x0001cc0001007387 */ /* 0x0001e80000100800 */
[----:B------:R-:W3:Y:S04]  /*101c0*/  LDL.LU R10, [R1+0x158] ;  /* 0x00015800010a7983 */ /* 0x000ee80000300800 */
        /* <DEDUP_REMOVED lines=9> */
[----:B0-----:R-:W3:Y:S04]  /*10260*/  LDL.LU R0, [R1+0x134] ;  /* 0x0001340001007983 */ /* 0x001ee80000300800 */
[----:B------:R-:W3:Y:S04]  /*10270*/  LDL.LU R3, [R1+0x138] ;  /* 0x0001380001037983 */ /* 0x000ee80000300800 */
[----:B------:R-:W3:Y:S01]  /*10280*/  LDL.LU R2, [R1+0x13c] ;  /* 0x00013c0001027983 */ /* 0x000ee20000300800 */
[----:B----4-:R-:W-:-:S05]  /*10290*/  SEL R26, R25, R26, !P3 ;  /* 0x0000001a191a7207 */ /* 0x010fca0005800000 */
        /* <DEDUP_REMOVED lines=25> */
[----:B------:R-:W2:Y:S04]  /*10430*/  LDL.LU R7, [R1+0x124] ;  /* 0x0001240001077983 */ /* 0x000ea80000300800 */
[----:B------:R0:W-:Y:S04]  /*10440*/  STL [R1+0x18c], R9 ;  /* 0x00018c0901007387 */ /* 0x0001e80000100800 */
[----:B------:R1:W-:Y:S01]  /*10450*/  STL [R1+0x184], R8 ;  /* 0x0001840801007387 */ /* 0x0003e20000100800 */
[C---:B0-----:R-:W-:Y:S02]  /*10460*/  SEL R9, R25.reuse, R6, !P3 ;  /* 0x0000000619097207 */ /* 0x041fe40005800000 */
[----:B-1----:R-:W-:-:S03]  /*10470*/  SEL R8, R25, R4, !P3 ;  /* 0x0000000419087207 */ /* 0x002fc60005800000 */
[----:B------:R-:W-:Y:S01]  /*10480*/  STL [R1+0x180], R9 ;  /* 0x0001800901007387 */ /* 0x000fe20000100800 */
[----:B---3--:R-:W-:-:S03]  /*10490*/  SEL R6, R25, R10, !P3 ;  /* 0x0000000a19067207 */ /* 0x008fc60005800000 */
[----:B------:R0:W-:Y:S01]  /*104a0*/  STL [R1+0x17c], R8 ;  /* 0x00017c0801007387 */ /* 0x0001e20000100800 */
[----:B------:R-:W-:-:S03]  /*104b0*/  SEL R4, R25, R22, !P3 ;  /* 0x0000001619047207 */ /* 0x000fc60005800000 */
        /* <DEDUP_REMOVED lines=16> */
[----:B------:R-:W-:Y:S01]  /*105c0*/  STL [R1+0x150], R8 ;  /* 0x0001500801007387 */ /* 0x000fe20000100800 */
[----:B---3--:R-:W-:-:S03]  /*105d0*/  SEL R4, R25, R0, !P3 ;  /* 0x0000000019047207 */ /* 0x008fc60005800000 */
[----:B------:R-:W-:Y:S01]  /*105e0*/  STL [R1+0x14c], R6 ;  /* 0x00014c0601007387 */ /* 0x000fe20000100800 */
[----:B------:R-:W-:-:S03]  /*105f0*/  SEL R3, R25, R3, !P3 ;  /* 0x0000000319037207 */ /* 0x000fc60005800000 */
[----:B------:R-:W-:Y:S01]  /*10600*/  STL [R1+0x148], R4 ;  /* 0x0001480401007387 */ /* 0x000fe20000100800 */
[----:B------:R-:W-:-:S03]  /*10610*/  SEL R0, R25, R2, !P3 ;  /* 0x0000000219007207 */ /* 0x000fc60005800000 */
[----:B------:R-:W3:Y:S04]  /*10620*/  LDL.LU R26, [R1+0x128] ;  /* 0x00012800011a7983 */ /* 0x000ee80000300800 */
[----:B------:R0:W-:Y:S04]  /*10630*/  STL [R1+0x144], R3 ;  /* 0x0001440301007387 */ /* 0x0001e80000100800 */
[----:B------:R-:W3:Y:S04]  /*10640*/  LDL.LU R27, [R1+0x11c] ;  /* 0x00011c00011b7983 */ /* 0x000ee80000300800 */
[----:B------:R1:W-:Y:S04]  /*10650*/  STL [R1+0x140], R0 ;  /* 0x0001400001007387 */ /* 0x0003e80000100800 */
[----:B------:R-:W3:Y:S04]  /*10660*/  LDL.LU R29, [R1+0x118] ;  /* 0x00011800011d7983 */ /* 0x000ee80000300800 */
[----:B------:R-:W3:Y:S04]  /*10670*/  LDL.LU R23, [R1+0x10c] ;  /* 0x00010c0001177983 */ /* 0x000ee80000300800 */
[----:B0-----:R-:W3:Y:S04]  /*10680*/  LDL.LU R3, [R1+0x108] ;  /* 0x0001080001037983 */ /* 0x001ee80000300800 */
[----:B------:R-:W3:Y:S04]  /*10690*/  LDL.LU R2, [R1+0xe0] ;  /* 0x0000e00001027983 */ /* 0x000ee80000300800 */
[----:B------:R-:W3:Y:S01]  /*106a0*/  LDL.LU R19, [R1+0xcc] ;  /* 0x0000cc0001137983 */ /* 0x000ee20000300800 */
[----:B----4-:R-:W-:-:S05]  /*106b0*/  SEL R4, R25, R5, !P3 ;  /* 0x0000000519047207 */ /* 0x010fca0005800000 */
[----:B------:R0:W-:Y:S01]  /*106c0*/  STL [R1+0x13c], R4 ;  /* 0x00013c0401007387 */ /* 0x0001e20000100800 */
[----:B-1----:R-:W-:-:S03]  /*106d0*/  SEL R0, R25, R24, !P3 ;  /* 0x0000001819007207 */ /* 0x002fc60005800000 */
        /* <DEDUP_REMOVED lines=36> */
[----:B------:R-:W3:Y:S04]  /*10920*/  LDL.LU R2, [R1+0xa4] ;  /* 0x0000a40001027983 */ /* 0x000ee80000300800 */
[----:B------:R0:W-:Y:S01]  /*10930*/  STL [R1+0x11c], R23 ;  /* 0x00011c1701007387 */ /* 0x0001e20000100800 */
[----:B----4-:R-:W-:-:S02]  /*10940*/  SEL R21, R25, R21, !P3 ;  /* 0x0000001519157207 */ /* 0x010fc40005800000 */
[C---:B0-----:R-:W-:Y:S02]  /*10950*/  SEL R23, R25.reuse, R19, !P3 ;  /* 0x0000001319177207 */ /* 0x041fe40005800000 */
        /* <DEDUP_REMOVED lines=11> */
[----:B------:R-:W4:Y:S01]  /*10a10*/  LDL.LU R24, [R1+0xa0] ;  /* 0x0000a00001187983 */ /* 0x000f220000300800 */
[----:B------:R-:W-:-:S03]  /*10a20*/  SEL R4, R25, R4, !P3 ;  /* 0x0000000419047207 */ /* 0x000fc60005800000 */
[----:B------:R-:W-:Y:S04]  /*10a30*/  STL [R1+0xf8], R9 ;  /* 0x0000f80901007387 */ /* 0x000fe80000100800 */
[----:B------:R2:W-:Y:S04]  /*10a40*/  STL [R1+0xf0], R8 ;  /* 0x0000f00801007387 */ /* 0x0005e80000100800 */
[----:B------:R0:W-:Y:S04]  /*10a50*/  STL [R1+0xec], R6 ;  /* 0x0000ec0601007387 */ /* 0x0001e80000100800 */
[----:B------:R1:W-:Y:S01]  /*10a60*/  STL [R1+0xe8], R4 ;  /* 0x0000e80401007387 */ /* 0x0003e20000100800 */
[----:B--2---:R-:W-:-:S02]  /*10a70*/  SEL R8, R25, R10, !P3 ;  /* 0x0000000a19087207 */ /* 0x004fc40005800000 */
        /* <DEDUP_REMOVED lines=8> */
[----:B--2---:R-:W-:-:S03]  /*10b00*/  SEL R4, R25, R17, !P3 ;  /* 0x0000001119047207 */ /* 0x004fc60005800000 */
        /* <DEDUP_REMOVED lines=10> */
[----:B------:R-:W-:Y:S01]  /*10bb0*/  STL [R1+0xc0], R8 ;  /* 0x0000c00801007387 */ /* 0x000fe20000100800 */
[C---:B------:R-:W-:Y:S02]  /*10bc0*/  SEL R0, R25.reuse, R7, !P3 ;  /* 0x0000000719007207 */ /* 0x040fe40005800000 */
[C---:B--2---:R-:W-:Y:S01]  /*10bd0*/  SEL R4, R25.reuse, R5, !P3 ;  /* 0x0000000519047207 */ /* 0x044fe20005800000 */
[----:B------:R-:W-:Y:S04]  /*10be0*/  STL [R1+0xbc], R6 ;  /* 0x0000bc0601007387 */ /* 0x000fe80000100800 */
[----:B------:R-:W2:Y:S04]  /*10bf0*/  LDL.LU R26, [R1+0x9c] ;  /* 0x00009c00011a7983 */ /* 0x000ea80000300800 */
[----:B------:R-:W-:Y:S04]  /*10c00*/  STL [R1+0xb8], R4 ;  /* 0x0000b80401007387 */ /* 0x000fe80000100800 */
[----:B------:R-:W2:Y:S04]  /*10c10*/  LDL.LU R27, [R1+0x94] ;  /* 0x00009400011b7983 */ /* 0x000ea80000300800 */
[----:B------:R0:W-:Y:S04]  /*10c20*/  STL [R1+0xb4], R0 ;  /* 0x0000b40001007387 */ /* 0x0001e80000100800 */
[----:B------:R-:W2:Y:S04]  /*10c30*/  LDL.LU R29, [R1+0x90] ;  /* 0x00009000011d7983 */ /* 0x000ea80000300800 */
[----:B------:R-:W2:Y:S04]  /*10c40*/  LDL.LU R23, [R1+0x8c] ;  /* 0x00008c0001177983 */ /* 0x000ea80000300800 */
[----:B------:R-:W2:Y:S04]  /*10c50*/  LDL.LU R19, [R1+0x7c] ;  /* 0x00007c0001137983 */ /* 0x000ea80000300800 */
[----:B------:R-:W2:Y:S04]  /*10c60*/  LDL.LU R7, [R1] ;  /* 0x0000000001077983 */ /* 0x000ea80000300800 */
[----:B------:R-:W2:Y:S01]  /*10c70*/  LDL.LU R15, [R1+0x88] ;  /* 0x00008800010f7983 */ /* 0x000ea20000300800 */
[----:B---3--:R-:W-:-:S05]  /*10c80*/  SEL R3, R25, R3, !P3 ;  /* 0x0000000319037207 */ /* 0x008fca0005800000 */
[----:B------:R-:W-:Y:S01]  /*10c90*/  STL [R1+0xb0], R3 ;  /* 0x0000b00301007387 */ /* 0x000fe20000100800 */
[----:B0-----:R-:W-:-:S03]  /*10ca0*/  SEL R0, R25, R2, !P3 ;  /* 0x0000000219007207 */ /* 0x001fc60005800000 */
[----:B------:R-:W3:Y:S04]  /*10cb0*/  LDL.LU R12, [R1+0x84] ;  /* 0x00008400010c7983 */ /* 0x000ee80000300800 */
[----:B------:R4:W-:Y:S04]  /*10cc0*/  STL [R1+0xac], R0 ;  /* 0x0000ac0001007387 */ /* 0x0009e80000100800 */
[----:B------:R-:W3:Y:S04]  /*10cd0*/  LDL.LU R9, [R1+0x80] ;  /* 0x0000800001097983 */ /* 0x000ee80000300800 */
[----:B------:R-:W3:Y:S04]  /*10ce0*/  LDL.LU R8, [R1+0x2a0] ;  /* 0x0002a00001087983 */ /* 0x000ee80000300800 */
[----:B------:R-:W3:Y:S04]  /*10cf0*/  LDL.LU R6, [R1+0x74] ;  /* 0x0000740001067983 */ /* 0x000ee80000300800 */
[----:B------:R-:W3:Y:S04]  /*10d00*/  LDL.LU R4, [R1+0x1ac] ;  /* 0x0001ac0001047983 */ /* 0x000ee80000300800 */
[----:B------:R-:W3:Y:S04]  /*10d10*/  LDL.LU R10, [R1+0x1b0] ;  /* 0x0001b000010a7983 */ /* 0x000ee80000300800 */
[----:B------:R-:W3:Y:S04]  /*10d20*/  LDL.LU R22, [R1+0x204] ;  /* 0x0002040001167983 */ /* 0x000ee80000300800 */
[----:B------:R-:W3:Y:S01]  /*10d30*/  LDL.LU R20, [R1+0x220] ;  /* 0x0002200001147983 */ /* 0x000ee20000300800 */
        /* <DEDUP_REMOVED lines=11> */
[----:B------:R-:W4:Y:S04]  /*10df0*/  LDL.LU R3, [R1+0x114] ;  /* 0x0001140001037983 */ /* 0x000f280000300800 */
[----:B------:R-:W4:Y:S04]  /*10e00*/  LDL.LU R2, [R1+0x110] ;  /* 0x0001100001027983 */ /* 0x000f280000300800 */
[----:B------:R-:W4:Y:S04]  /*10e10*/  LDL.LU R24, [R1+0x104] ;  /* 0x0001040001187983 */ /* 0x000f280000300800 */
[----:B------:R-:W4:Y:S01]  /*10e20*/  LDL.LU R21, [R1+0xf4] ;  /* 0x0000f40001157983 */ /* 0x000f220000300800 */
[----:B--2---:R-:W-:-:S05]  /*10e30*/  SEL R26, R25, R26, !P3 ;  /* 0x0000001a191a7207 */ /* 0x004fca0005800000 */
[----:B------:R0:W-:Y:S01]  /*10e40*/  STL [R1+0xa4], R26 ;  /* 0x0000a41a01007387 */ /* 0x0001e20000100800 */
[----:B------:R-:W-:-:S03]  /*10e50*/  SEL R27, R25, R27, !P3 ;  /* 0x0000001b191b7207 */ /* 0x000fc60005800000 */
[----:B0-----:R-:W2:Y:S01]  /*10e60*/  LDL.LU R26, [R1+0x191c] ;  /* 0x00191c00011a7983 */ /* 0x001ea20000300800 */
[----:B------:R-:W-:-:S03]  /*10e70*/  SEL R29, R25, R29, !P3 ;  /* 0x0000001d191d7207 */ /* 0x000fc60005800000 */
[----:B------:R0:W-:Y:S01]  /*10e80*/  STL [R1+0xa0], R27 ;  /* 0x0000a01b01007387 */ /* 0x0001e20000100800 */
[C---:B------:R-:W-:Y:S02]  /*10e90*/  SEL R23, R25.reuse, R23, !P3 ;  /* 0x0000001719177207 */ /* 0x040fe40005800000 */
[C---:B------:R-:W-:Y:S01]  /*10ea0*/  SEL R19, R25.reuse, R19, !P3 ;  /* 0x0000001319137207 */ /* 0x040fe20005800000 */
[----:B0-----:R-:W2:Y:S01]  /*10eb0*/  LDL.LU R27, [R1+0x1918] ;  /* 0x00191800011b7983 */ /* 0x001ea20000300800 */
[----:B------:R-:W-:-:S03]  /*10ec0*/  SEL R7, R25, R7, !P3 ;  /* 0x0000000719077207 */ /* 0x000fc60005800000 */
[----:B------:R0:W-:Y:S04]  /*10ed0*/  STL [R1+0x9c], R29 ;  /* 0x00009c1d01007387 */ /* 0x0001e80000100800 */
[----:B0-----:R-:W2:Y:S04]  /*10ee0*/  LDL.LU R29, [R1+0x1914] ;  /* 0x00191400011d7983 */ /* 0x001ea80000300800 */
[----:B------:R0:W-:Y:S04]  /*10ef0*/  STL [R1+0x98], R23 ;  /* 0x0000981701007387 */ /* 0x0001e80000100800 */
[----:B0-----:R-:W2:Y:S04]  /*10f00*/  LDL.LU R23, [R1+0x1910] ;  /* 0x0019100001177983 */ /* 0x001ea80000300800 */
[----:B------:R0:W-:Y:S04]  /*10f10*/  STL [R1+0x94], R19 ;  /* 0x0000941301007387 */ /* 0x0001e80000100800 */
[----:B0-----:R-:W2:Y:S04]  /*10f20*/  LDL.LU R19, [R1+0x190c] ;  /* 0x00190c0001137983 */ /* 0x001ea80000300800 */
[----:B------:R0:W-:Y:S04]  /*10f30*/  STL [R1+0x90], R7 ;  /* 0x0000900701007387 */ /* 0x0001e80000100800 */
[----:B0-----:R-:W2:Y:S01]  /*10f40*/  LDL.LU R7, [R1+0x1908] ;  /* 0x0019080001077983 */ /* 0x001ea20000300800 */
[----:B------:R-:W-:-:S02]  /*10f50*/  SEL R15, R25, R15, !P3 ;  /* 0x0000000f190f7207 */ /* 0x000fc40005800000 */
[C---:B---3--:R-:W-:Y:S02]  /*10f60*/  SEL R12, R25.reuse, R12, !P3 ;  /* 0x0000000c190c7207 */ /* 0x048fe40005800000 */
[----:B--2---:R-:W-:-:S05]  /*10f70*/  SEL R7, R25, R7, !P3 ;  /* 0x0000000719077207 */ /* 0x004fca0005800000 */
[----:B------:R0:W-:Y:S04]  /*10f80*/  STL [R1+0x8c], R7 ;  /* 0x00008c0701007387 */ /* 0x0001e80000100800 */
[----:B0-----:R-:W2:Y:S01]  /*10f90*/  LDL.LU R7, [R1+0x1b8] ;  /* 0x0001b80001077983 */ /* 0x001ea20000300800 */
[C---:B------:R-:W-:Y:S02]  /*10fa0*/  SEL R9, R25.reuse, R9, !P3 ;  /* 0x0000000919097207 */ /* 0x040fe40005800000 */
[C---:B------:R-:W-:Y:S01]  /*10fb0*/  SEL R8, R25.reuse, R8, !P3 ;  /* 0x0000000819087207 */ /* 0x040fe20005800000 */
[----:B------:R0:W-:Y:S01]  /*10fc0*/  STL [R1+0x88], R15 ;  /* 0x0000880f01007387 */ /* 0x0001e20000100800 */
[C---:B------:R-:W-:Y:S02]  /*10fd0*/  SEL R6, R25.reuse, R6, !P3 ;  /* 0x0000000619067207 */ /* 0x040fe40005800000 */
[C---:B------:R-:W-:Y:S01]  /*10fe0*/  SEL R4, R25.reuse, R4, !P3 ;  /* 0x0000000419047207 */ /* 0x040fe20005800000 */
[----:B0-----:R-:W3:Y:S04]  /*10ff0*/  LDL.LU R15, [R1+0x1904] ;  /* 0x00190400010f7983 */ /* 0x001ee80000300800 */
[----:B------:R0:W-:Y:S01]  /*11000*/  STL [R1+0x84], R12 ;  /* 0x0000840c01007387 */ /* 0x0001e20000100800 */
[----:B------:R-:W-:-:S03]  /*11010*/  SEL R10, R25, R10, !P3 ;  /* 0x0000000a190a7207 */ /* 0x000fc60005800000 */
        /* <DEDUP_REMOVED lines=8> */
[----:B----4-:R-:W-:-:S03]  /*110a0*/  SEL R18, R25, R18, !P3 ;  /* 0x0000001219127207 */ /* 0x010fc60005800000 */
[----:B0-----:R-:W4:Y:S04]  /*110b0*/  LDL.LU R6, [R1+0x18f4] ;  /* 0x0018f40001067983 */ /* 0x001f280000300800 */
[----:B------:R0:W-:Y:S01]  /*110c0*/  STL [R1+0x74], R4 ;  /* 0x0000740401007387 */ /* 0x0001e20000100800 */
[----:B------:R-:W-:-:S03]  /*110d0*/  SEL R16, R25, R16, !P3 ;  /* 0x0000001019107207 */ /* 0x000fc60005800000 */
[----:B0-----:R-:W3:Y:S04]  /*110e0*/  LDL.LU R4, [R1+0x18f0] ;  /* 0x0018f00001047983 */ /* 0x001ee80000300800 */
[----:B------:R0:W-:Y:S01]  /*110f0*/  STL [R1+0x70], R10 ;  /* 0x0000700a01007387 */ /* 0x0001e20000100800 */
[----:B------:R-:W-:-:S03]  /*11100*/  SEL R17, R25, R17, !P3 ;  /* 0x0000001119117207 */ /* 0x000fc60005800000 */
[----:B0-----:R-:W3:Y:S01]  /*11110*/  LDL.LU R10, [R1+0x18ec] ;  /* 0x0018ec00010a7983 */ /* 0x001ee20000300800 */
[C---:B------:R-:W-:Y:S02]  /*11120*/  SEL R14, R25.reuse, R14, !P3 ;  /* 0x0000000e190e7207 */ /* 0x040fe40005800000 */
[C---:B------:R-:W-:Y:S02]  /*11130*/  SEL R13, R25.reuse, R13, !P3 ;  /* 0x0000000d190d7207 */ /* 0x040fe40005800000 */
[C---:B------:R-:W-:Y:S02]  /*11140*/  SEL R11, R25.reuse, R11, !P3 ;  /* 0x0000000b190b7207 */ /* 0x040fe40005800000 */
[C---:B------:R-:W-:Y:S02]  /*11150*/  SEL R28, R25.reuse, R28, !P3 ;  /* 0x0000001c191c7207 */ /* 0x040fe40005800000 */
[C---:B------:R-:W-:Y:S02]  /*11160*/  SEL R0, R25.reuse, R0, !P3 ;  /* 0x0000000019007207 */ /* 0x040fe40005800000 */
[----:B------:R-:W-:-:S02]  /*11170*/  SEL R5, R25, R5, !P3 ;  /* 0x0000000519057207 */ /* 0x000fc40005800000 */
[C---:B------:R-:W-:Y:S02]  /*11180*/  SEL R3, R25.reuse, R3, !P3 ;  /* 0x0000000319037207 */ /* 0x040fe40005800000 */
[C---:B------:R-:W-:Y:S02]  /*11190*/  SEL R2, R25.reuse, R2, !P3 ;  /* 0x0000000219027207 */ /* 0x040fe40005800000 */
[C---:B------:R-:W-:Y:S02]  /*111a0*/  SEL R24, R25.reuse, R24, !P3 ;  /* 0x0000001819187207 */ /* 0x040fe40005800000 */
[----:B--2---:R-:W-:-:S05]  /*111b0*/  SEL R7, R25, R7, !P3 ;  /* 0x0000000719077207 */ /* 0x004fca0005800000 */
[----:B------:R0:W-:Y:S04]  /*111c0*/  STL [R1+0x6c], R7 ;  /* 0x00006c0701007387 */ /* 0x0001e80000100800 */
[----:B0-----:R-:W2:Y:S04]  /*111d0*/  LDL.LU R7, [R1+0x50] ;  /* 0x0000500001077983 */ /* 0x001ea80000300800 */
        /* <DEDUP_REMOVED lines=28> */
[----:B------:R-:W-:-:S05]  /*113a0*/  SEL R21, R25, R21, !P3 ;  /* 0x0000001519157207 */ /* 0x000fca0005800000 */
[----:B------:R2:W-:Y:S02]  /*113b0*/  STL [R1+0x18], R21 ;  /* 0x0000181501007387 */ /* 0x0005e40000100800 */
[C---:B--2---:R-:W-:Y:S02]  /*113c0*/  SEL R21, R25.reuse, R24, !P3 ;  /* 0x0000001819157207 */ /* 0x044fe40005800000 */
[----:B------:R-:W2:Y:S04]  /*113d0*/  LDL.LU R24, [R1+0x48] ;  /* 0x0000480001187983 */ /* 0x000ea80000300800 */
[----:B------:R0:W-:Y:S02]  /*113e0*/  STL [R1+0x14], R21 ;  /* 0x0000141501007387 */ /* 0x0001e40000100800 */
[----:B0-----:R-:W-:-:S02]  /*113f0*/  SEL R21, R25, R2, !P3 ;  /* 0x0000000219157207 */ /* 0x001fc40005800000 */
[----:B------:R-:W3:Y:S04]  /*11400*/  LDL.LU R2, [R1+0x4c] ;  /* 0x00004c0001027983 */ /* 0x000ee80000300800 */
[----:B------:R0:W-:Y:S02]  /*11410*/  STL [R1+0x10], R21 ;  /* 0x0000101501007387 */ /* 0x0001e40000100800 */
[C---:B0-----:R-:W-:Y:S02]  /*11420*/  SEL R21, R25.reuse, R3, !P3 ;  /* 0x0000000319157207 */ /* 0x041fe40005800000 */
[----:B------:R-:W4:Y:S01]  /*11430*/  LDL.LU R3, [R1+0x54] ;  /* 0x0000540001037983 */ /* 0x000f220000300800 */
[----:B------:R-:W-:-:S03]  /*11440*/  SEL R0, R25, R0, !P3 ;  /* 0x0000000019007207 */ /* 0x000fc60005800000 */
[----:B------:R0:W-:Y:S01]  /*11450*/  STL [R1+0xc], R21 ;  /* 0x00000c1501007387 */ /* 0x0001e20000100800 */
[C---:B------:R-:W-:Y:S02]  /*11460*/  SEL R28, R25.reuse, R28, !P3 ;  /* 0x0000001c191c7207 */ /* 0x040fe40005800000 */
[----:B0-----:R-:W-:-:S05]  /*11470*/  SEL R21, R25, R5, !P3 ;  /* 0x0000000519157207 */ /* 0x001fca0005800000 */
[----:B------:R-:W-:Y:S04]  /*11480*/  STL [R1+0x1808], R21 ;  /* 0x0018081501007387 */ /* 0x000fe80000100800 */
[----:B------:R-:W-:Y:S04]  /*11490*/  STL [R1+0x180c], R0 ;  /* 0x00180c0001007387 */ /* 0x000fe80000100800 */
[----:B------:R-:W-:Y:S01]  /*114a0*/  STL [R1+0x1810], R28 ;  /* 0x0018101c01007387 */ /* 0x000fe20000100800 */
[C---:B------:R-:W-:Y:S02]  /*114b0*/  SEL R5, R25.reuse, R7, !P3 ;  /* 0x0000000719057207 */ /* 0x040fe40005800000 */
[----:B------:R-:W-:-:S02]  /*114c0*/  SEL R11, R25, R11, !P3 ;  /* 0x0000000b190b7207 */ /* 0x000fc40005800000 */
[C---:B------:R-:W-:Y:S02]  /*114d0*/  SEL R13, R25.reuse, R13, !P3 ;  /* 0x0000000d190d7207 */ /* 0x040fe40005800000 */
[C---:B------:R-:W-:Y:S02]  /*114e0*/  SEL R14, R25.reuse, R14, !P3 ;  /* 0x0000000e190e7207 */ /* 0x040fe40005800000 */
[C---:B------:R-:W-:Y:S02]  /*114f0*/  SEL R17, R25.reuse, R17, !P3 ;  /* 0x0000001119117207 */ /* 0x040fe40005800000 */
[C---:B------:R-:W-:Y:S02]  /*11500*/  SEL R16, R25.reuse, R16, !P3 ;  /* 0x0000001019107207 */ /* 0x040fe40005800000 */
[----:B--2---:R-:W-:-:S05]  /*11510*/  SEL R24, R25, R24, !P3 ;  /* 0x0000001819187207 */ /* 0x004fca0005800000 */
[----:B------:R-:W-:Y:S01]  /*11520*/  STL [R1+0x1814], R24 ;  /* 0x0018141801007387 */ /* 0x000fe20000100800 */
[----:B---3--:R-:W-:-:S05]  /*11530*/  SEL R2, R25, R2, !P3 ;  /* 0x0000000219027207 */ /* 0x008fca0005800000 */
[----:B------:R-:W-:Y:S01]  /*11540*/  STL [R1+0x1818], R2 ;  /* 0x0018180201007387 */ /* 0x000fe20000100800 */
[----:B----4-:R-:W-:-:S05]  /*11550*/  SEL R3, R25, R3, !P3 ;  /* 0x0000000319037207 */ /* 0x010fca0005800000 */
[----:B------:R0:W-:Y:S04]  /*11560*/  STL [R1+0x181c], R3 ;  /* 0x00181c0301007387 */ /* 0x0001e80000100800 */
[----:B0-----:R-:W2:Y:S04]  /*11570*/  LDL.LU R3, [R1+0x3f0] ;  /* 0x0003f00001037983 */ /* 0x001ea80000300800 */
[----:B------:R-:W3:Y:S04]  /*11580*/  LDL.LU R2, [R1+0x3ec] ;  /* 0x0003ec0001027983 */ /* 0x000ee80000300800 */
[----:B------:R-:W4:Y:S04]  /*11590*/  LDL.LU R24, [R1+0x3e8] ;  /* 0x0003e80001187983 */ /* 0x000f280000300800 */
[----:B------:R-:W4:Y:S04]  /*115a0*/  LDL.LU R28, [R1+0x3e4] ;  /* 0x0003e400011c7983 */ /* 0x000f280000300800 */
[----:B------:R-:W4:Y:S04]  /*115b0*/  LDL.LU R0, [R1+0x3dc] ;  /* 0x0003dc0001007983 */ /* 0x000f280000300800 */
[----:B------:R-:W4:Y:S04]  /*115c0*/  LDL.LU R21, [R1+0x3d4] ;  /* 0x0003d40001157983 */ /* 0x000f280000300800 */
[----:B------:R0:W-:Y:S04]  /*115d0*/  STL [R1+0x1820], R5 ;  /* 0x0018200501007387 */ /* 0x0001e80000100800 */
[----:B0-----:R-:W4:Y:S04]  /*115e0*/  LDL.LU R5, [R1+0x3f4] ;  /* 0x0003f40001057983 */ /* 0x001f280000300800 */
        /* <DEDUP_REMOVED lines=10> */
[----:B------:R-:W0:Y:S01]  /*11690*/  S2R R7, SR_TID.X ;  /* 0x0000000000077919 */ /* 0x000e220000002100 */
[----:B------:R-:W-:-:S02]  /*116a0*/  SEL R18, R25, R18, !P3 ;  /* 0x0000001219127207 */ /* 0x000fc40005800000 */
[C---:B------:R-:W-:Y:S02]  /*116b0*/  SEL R20, R25.reuse, R20, !P3 ;  /* 0x0000001419147207 */ /* 0x040fe40005800000 */
[C---:B------:R-:W-:Y:S02]  /*116c0*/  SEL R22, R25.reuse, R22, !P3 ;  /* 0x0000001619167207 */ /* 0x040fe40005800000 */
[C---:B------:R-:W-:Y:S01]  /*116d0*/  SEL R10, R25.reuse, R10, !P3 ;  /* 0x0000000a190a7207 */ /* 0x040fe20005800000 */
[----:B------:R-:W-:Y:S01]  /*116e0*/  STL [R1+0x1838], R18 ;  /* 0x0018381201007387 */ /* 0x000fe20000100800 */
[C---:B------:R-:W-:Y:S02]  /*116f0*/  SEL R4, R25.reuse, R4, !P3 ;  /* 0x0000000419047207 */ /* 0x040fe40005800000 */
[C---:B------:R-:W-:Y:S01]  /*11700*/  SEL R6, R25.reuse, R6, !P3 ;  /* 0x0000000619067207 */ /* 0x040fe20005800000 */
[----:B------:R-:W-:Y:S01]  /*11710*/  STL [R1+0x183c], R20 ;  /* 0x00183c1401007387 */ /* 0x000fe20000100800 */
[----:B------:R-:W-:-:S02]  /*11720*/  SEL R8, R25, R8, !P3 ;  /* 0x0000000819087207 */ /* 0x000fc40005800000 */
[C---:B------:R-:W-:Y:S01]  /*11730*/  SEL R9, R25.reuse, R9, !P3 ;  /* 0x0000000919097207 */ /* 0x040fe20005800000 */
[----:B------:R-:W-:Y:S01]  /*11740*/  STL [R1+0x1840], R22 ;  /* 0x0018401601007387 */ /* 0x000fe20000100800 */
[C---:B------:R-:W-:Y:S02]  /*11750*/  SEL R12, R25.reuse, R12, !P3 ;  /* 0x0000000c190c7207 */ /* 0x040fe40005800000 */
[----:B------:R-:W-:Y:S01]  /*11760*/  SEL R15, R25, R15, !P3 ;  /* 0x0000000f190f7207 */ /* 0x000fe20005800000 */
[----:B------:R-:W-:Y:S01]  /*11770*/  STL [R1+0x1844], R10 ;  /* 0x0018440a01007387 */ /* 0x000fe20000100800 */
[----:B0-----:R-:W-:-:S03]  /*11780*/  LOP3.LUT R7, R7, 0x3f, RZ, 0xc0, !PT ;  /* 0x0000003f07077812 */ /* 0x001fc600078ec0ff */
[----:B------:R-:W-:Y:S01]  /*11790*/  STL [R1+0x1848], R4 ;  /* 0x0018480401007387 */ /* 0x000fe20000100800 */
[C---:B------:R-:W-:Y:S02]  /*117a0*/  SEL R19, R25.reuse, R19, !P3 ;  /* 0x0000001319137207 */ /* 0x040fe40005800000 */
[----:B------:R-:W-:Y:S01]  /*117b0*/  SEL R23, R25, R23, !P3 ;  /* 0x0000001719177207 */ /* 0x000fe20005800000 */
[----:B------:R-:W-:Y:S01]  /*117c0*/  STL [R1+0x184c], R6 ;  /* 0x00184c0601007387 */ /* 0x000fe20000100800 */
[----:B------:R-:W-:Y:S01]  /*117d0*/  IMAD R7, R7, c[0x0][0x18c], RZ ;  /* 0x0000630007077a24 */ /* 0x000fe200078e02ff */
[C---:B------:R-:W-:Y:S02]  /*117e0*/  SEL R29, R25.reuse, R29, !P3 ;  /* 0x0000001d191d7207 */ /* 0x040fe40005800000 */
[----:B------:R-:W-:Y:S01]  /*117f0*/  STL [R1+0x1850], R8 ;  /* 0x0018500801007387 */ /* 0x000fe20000100800 */
[----:B------:R-:W-:-:S03]  /*11800*/  SEL R27, R25, R27, !P3 ;  /* 0x0000001b191b7207 */ /* 0x000fc60005800000 */
[----:B------:R-:W-:Y:S01]  /*11810*/  STL [R1+0x1854], R9 ;  /* 0x0018540901007387 */ /* 0x000fe20000100800 */
[----:B------:R-:W-:-:S03]  /*11820*/  SEL R25, R25, R26, !P3 ;  /* 0x0000001a19197207 */ /* 0x000fc60005800000 */
[----:B------:R-:W-:Y:S01]  /*11830*/  STL [R1+0x1858], R12 ;  /* 0x0018580c01007387 */ /* 0x000fe20000100800 */
[----:B------:R-:W-:-:S03]  /*11840*/  LEA.HI.X.SX32 R7, R7, c[0x0][0x16c], 0x1, P6 ;  /* 0x00005b0007077a11 */ /* 0x000fc600030f0eff */
[----:B------:R-:W-:Y:S04]  /*11850*/  STL [R1+0x185c], R15 ;  /* 0x00185c0f01007387 */ /* 0x000fe80000100800 */
[----:B------:R-:W-:Y:S04]  /*11860*/  STL [R1+0x1860], R19 ;  /* 0x0018601301007387 */ /* 0x000fe80000100800 */
[----:B------:R-:W-:Y:S04]  /*11870*/  STL [R1+0x1864], R23 ;  /* 0x0018641701007387 */ /* 0x000fe80000100800 */
[----:B------:R-:W-:Y:S04]  /*11880*/  STL [R1+0x1868], R29 ;  /* 0x0018681d01007387 */ /* 0x000fe80000100800 */
[----:B------:R-:W-:Y:S04]  /*11890*/  STL [R1+0x186c], R27 ;  /* 0x00186c1b01007387 */ /* 0x000fe80000100800 */
[----:B------:R-:W-:Y:S04]  /*118a0*/  STL [R1+0x1870], R25 ;  /* 0x0018701901007387 */ /* 0x000fe80000100800 */
[----:B------:R4:W-:Y:S01]  /*118b0*/  STL [R1+0x1874], R7 ;  /* 0x0018740701007387 */ /* 0x0009e20000100800 */
[----:B--2---:R-:W-:-:S02]  /*118c0*/  IMAD R3, R3, c[0x0][0x190], RZ ;  /* 0x0000640003037a24 */ /* 0x004fc400078e02ff */
[----:B---3--:R-:W-:Y:S02]  /*118d0*/  IMAD R2, R2, c[0x0][0x190], RZ ;  /* 0x0000640002027a24 */ /* 0x008fe400078e02ff */
[----:B----4-:R-:W-:Y:S02]  /*118e0*/  IMAD R7, R13, c[0x0][0x190], RZ ;  /* 0x000064000d077a24 */ /* 0x010fe400078e02ff */
[----:B------:R-:W-:Y:S02]  /*118f0*/  IMAD R4, R14, c[0x0][0x190], RZ ;  /* 0x000064000e047a24 */ /* 0x000fe400078e02ff */
[----:B------:R-:W-:Y:S02]  /*11900*/  IMAD R6, R17, c[0x0][0x190], RZ ;  /* 0x0000640011067a24 */ /* 0x000fe400078e02ff */
[----:B------:R-:W-:-:S05]  /*11910*/  IMAD R26, R16, c[0x0][0x190], RZ ;  /* 0x00006400101a7a24 */ /* 0x000fca00078e02ff */
[----:B------:R-:W-:Y:S04]  /*11920*/  STL [R1+0x1878], R26 ;  /* 0x0018781a01007387 */ /* 0x000fe80000100800 */
[----:B------:R0:W-:Y:S04]  /*11930*/  STL [R1+0x24], R6 ;  /* 0x0000240601007387 */ /* 0x0001e80000100800 */
[----:B------:R1:W-:Y:S01]  /*11940*/  STL [R1+0x28], R4 ;  /* 0x0000280401007387 */ /* 0x0003e20000100800 */
[----:B0-----:R-:W-:-:S03]  /*11950*/  IMAD R6, R11, c[0x0][0x190], RZ ;  /* 0x000064000b067a24 */ /* 0x001fc600078e02ff */
[----:B------:R-:W-:Y:S01]  /*11960*/  STL [R1+0x48], R7 ;  /* 0x0000480701007387 */ /* 0x000fe20000100800 */
[----:B-1----:R-:W-:-:S03]  /*11970*/  IMAD R4, R5, c[0x0][0x190], RZ ;  /* 0x0000640005047a24 */ /* 0x002fc600078e02ff */
[----:B------:R-:W-:Y:S04]  /*11980*/  STL [R1+0x4c], R6 ;  /* 0x00004c0601007387 */ /* 0x000fe80000100800 */
[----:B------:R0:W-:Y:S04]  /*11990*/  STL [R1+0x50], R4 ;  /* 0x0000500401007387 */ /* 0x0001e80000100800 */
[----:B------:R1:W-:Y:S01]  /*119a0*/  STL [R1+0x54], R3 ;  /* 0x0000540301007387 */ /* 0x0003e20000100800 */
[----:B0-----:R-:W-:-:S03]  /*119b0*/  IMAD R4, R24, c[0x0][0x190], RZ ;  /* 0x0000640018047a24 */ /* 0x001fc600078e02ff */
[----:B------:R0:W-:Y:S01]  /*119c0*/  STL [R1+0xf4], R2 ;  /* 0x0000f40201007387 */ /* 0x0001e20000100800 */
[----:B-1----:R-:W-:-:S03]  /*119d0*/  IMAD R3, R28, c[0x0][0x190], RZ ;  /* 0x000064001c037a24 */ /* 0x002fc600078e02ff */
[----:B------:R-:W-:Y:S04]  /*119e0*/  STL [R1+0x104], R4 ;  /* 0x0001040401007387 */ /* 0x000fe80000100800 */
[----:B------:R-:W-:Y:S04]  /*119f0*/  STL [R1+0x110], R3 ;  /* 0x0001100301007387 */ /* 0x000fe80000100800 */
[----:B------:R-:W2:Y:S01]  /*11a00*/  LDL.LU R26, [R1+0x3c8] ;  /* 0x0003c800011a7983 */ /* 0x000ea20000300800 */
[----:B0-----:R-:W-:Y:S02]  /*11a10*/  IMAD R2, R0, c[0x0][0x190], RZ ;  /* 0x0000640000027a24 */ /* 0x001fe400078e02ff */
[----:B------:R-:W-:-:S03]  /*11a20*/  IMAD R0, R21, c[0x0][0x190], RZ ;  /* 0x0000640015007a24 */ /* 0x000fc600078e02ff */
[----:B------:R-:W-:Y:S04]  /*11a30*/  STL [R1+0x114], R2 ;  /* 0x0001140201007387 */ /* 0x000fe80000100800 */
[----:B--2---:R0:W-:Y:S04]  /*11a40*/  STL [R1+0x18ac], R26 ;  /* 0x0018ac1a01007387 */ /* 0x0041e80000100800 */
[----:B------:R-:W-:Y:S04]  /*11a50*/  STL [R1+0x160], R0 ;  /* 0x0001600001007387 */ /* 0x000fe80000100800 */
[----:B0-----:R-:W2:Y:S04]  /*11a60*/  LDL.LU R26, [R1+0x3cc] ;  /* 0x0003cc00011a7983 */ /* 0x001ea80000300800 */
[----:B--2---:R0:W-:Y:S04]  /*11a70*/  STL [R1+0x18b0], R26 ;  /* 0x0018b01a01007387 */ /* 0x0041e80000100800 */
[----:B0-----:R-:W2:Y:S04]  /*11a80*/  LDL.LU R26, [R1+0x3d0] ;  /* 0x0003d000011a7983 */ /* 0x001ea80000300800 */
[----:B------:R-:W3:Y:S04]  /*11a90*/  LDL.LU R7, [R1+0x3c4] ;  /* 0x0003c40001077983 */ /* 0x000ee80000300800 */
[----:B------:R-:W4:Y:S04]  /*11aa0*/  LDL.LU R25, [R1+0x3c0] ;  /* 0x0003c00001197983 */ /* 0x000f280000300800 */
        /* <DEDUP_REMOVED lines=25> */
[----:B------:R-:W3:Y:S01]  /*11c40*/  LDL.LU R21, [R1+0x358] ;  /* 0x0003580001157983 */ /* 0x000ee20000300800 */
[----:B--2---:R-:W-:-:S05]  /*11c50*/  IMAD R26, R26, c[0x0][0x190], RZ ;  /* 0x000064001a1a7a24 */ /* 0x004fca00078e02ff */
[----:B------:R0:W-:Y:S04]  /*11c60*/  STL [R1+0x164], R26 ;  /* 0x0001641a01007387 */ /* 0x0001e80000100800 */
[----:B0-----:R-:W2:Y:S02]  /*11c70*/  LDL.LU R26, [R1+0x18b0] ;  /* 0x0018b000011a7983 */ /* 0x001ea40000300800 */
[----:B--2---:R-:W-:-:S05]  /*11c80*/  IMAD R26, R26, c[0x0][0x190], RZ ;  /* 0x000064001a1a7a24 */ /* 0x004fca00078e02ff */
[----:B------:R0:W-:Y:S04]  /*11c90*/  STL [R1+0x188], R26 ;  /* 0x0001881a01007387 */ /* 0x0001e80000100800 */
[----:B0-----:R-:W2:Y:S01]  /*11ca0*/  LDL.LU R26, [R1+0x18ac] ;  /* 0x0018ac00011a7983 */ /* 0x001ea20000300800 */
[----:B---3--:R-:W-:Y:S02]  /*11cb0*/  IMAD R19, R19, c[0x0][0x190], RZ ;  /* 0x0000640013137a24 */ /* 0x008fe400078e02ff */
[----:B------:R-:W-:Y:S02]  /*11cc0*/  IMAD R15, R15, c[0x0][0x190], RZ ;  /* 0x000064000f0f7a24 */ /* 0x000fe400078e02ff */
[----:B------:R-:W-:Y:S02]  /*11cd0*/  IMAD R9, R9, c[0x0][0x190], RZ ;  /* 0x0000640009097a24 */ /* 0x000fe400078e02ff */
[----:B------:R-:W-:-:S02]  /*11ce0*/  IMAD R8, R8, c[0x0][0x190], RZ ;  /* 0x0000640008087a24 */ /* 0x000fc400078e02ff */
[----:B------:R-:W-:Y:S02]  /*11cf0*/  IMAD R3, R3, c[0x0][0x190], RZ ;  /* 0x0000640003037a24 */ /* 0x000fe400078e02ff */
[----:B------:R-:W-:Y:S02]  /*11d00*/  IMAD R2, R2, c[0x0][0x190], RZ ;  /* 0x0000640002027a24 */ /* 0x000fe400078e02ff */
[----:B--2---:R-:W-:-:S05]  /*11d10*/  IMAD R26, R26, c[0x0][0x190], RZ ;  /* 0x000064001a1a7a24 */ /* 0x004fca00078e02ff */
[----:B------:R0:W-:Y:S02]  /*11d20*/  STL [R1+0x190], R26 ;  /* 0x0001901a01007387 */ /* 0x0001e40000100800 */
[----:B0-----:R-:W-:Y:S02]  /*11d30*/  IMAD R26, R7, c[0x0][0x190], RZ ;  /* 0x00006400071a7a24 */ /* 0x001fe400078e02ff */
[----:B----4-:R-:W-:-:S03]  /*11d40*/  IMAD R7, R25, c[0x0][0x190], RZ ;  /* 0x0000640019077a24 */ /* 0x010fc600078e02ff */
[----:B------:R0:W-:Y:S01]  /*11d50*/  STL [R1+0x1ac], R26 ;  /* 0x0001ac1a01007387 */ /* 0x0001e20000100800 */
[----:B------:R-:W-:-:S03]  /*11d60*/  IMAD R25, R29, c[0x0][0x190], RZ ;  /* 0x000064001d197a24 */ /* 0x000fc600078e02ff */
[----:B------:R1:W-:Y:S01]  /*11d70*/  STL [R1+0x1b0], R7 ;  /* 0x0001b00701007387 */ /* 0x0003e20000100800 */
[----:B0-----:R-:W-:Y:S02]  /*11d80*/  IMAD R26, R27, c[0x0][0x190], RZ ;  /* 0x000064001b1a7a24 */ /* 0x001fe400078e02ff */
[----:B-1----:R-:W-:-:S03]  /*11d90*/  IMAD R7, R23, c[0x0][0x190], RZ ;  /* 0x0000640017077a24 */ /* 0x002fc600078e02ff */
[----:B------:R-:W-:Y:S04]  /*11da0*/  STL [R1+0x1b8], R26 ;  /* 0x0001b81a01007387 */ /* 0x000fe80000100800 */
[----:B------:R-:W-:Y:S04]  /*11db0*/  STL [R1+0x1d0], R25 ;  /* 0x0001d01901007387 */ /* 0x000fe80000100800 */
[----:B------:R0:W-:Y:S04]  /*11dc0*/  STL [R1+0x1e0], R7 ;  /* 0x0001e00701007387 */ /* 0x0001e80000100800 */
[----:B------:R-:W-:Y:S01]  /*11dd0*/  STL [R1+0x204], R19 ;  /* 0x0002041301007387 */ /* 0x000fe20000100800 */
[----:B0-----:R-:W-:-:S03]  /*11de0*/  IMAD R7, R12, c[0x0][0x190], RZ ;  /* 0x000064000c077a24 */ /* 0x001fc600078e02ff */
[----:B------:R-:W-:Y:S04]  /*11df0*/  STL [R1+0x208], R15 ;  /* 0x0002080f01007387 */ /* 0x000fe80000100800 */
[----:B------:R0:W-:Y:S04]  /*11e00*/  STL [R1+0x210], R7 ;  /* 0x0002100701007387 */ /* 0x0001e80000100800 */
[----:B------:R-:W-:Y:S01]  /*11e10*/  STL [R1+0x220], R9 ;  /* 0x0002200901007387 */ /* 0x000fe20000100800 */
[----:B0-----:R-:W-:Y:S02]  /*11e20*/  IMAD R7, R6, c[0x0][0x190], RZ ;  /* 0x0000640006077a24 */ /* 0x001fe400078e02ff */
[----:B------:R-:W-:-:S02]  /*11e30*/  IMAD R6, R4, c[0x0][0x190], RZ ;  /* 0x0000640004067a24 */ /* 0x000fc400078e02ff */
[----:B------:R-:W-:Y:S01]  /*11e40*/  IMAD R4, R10, c[0x0][0x190], RZ ;  /* 0x000064000a047a24 */ /* 0x000fe200078e02ff */
[----:B------:R-:W-:Y:S04]  /*11e50*/  STL [R1+0x228], R8 ;  /* 0x0002280801007387 */ /* 0x000fe80000100800 */
[----:B------:R0:W-:Y:S04]  /*11e60*/  STL [R1+0x2a0], R7 ;  /* 0x0002a00701007387 */ /* 0x0001e80000100800 */
[----:B------:R1:W-:Y:S04]  /*11e70*/  STL [R1+0x398], R6 ;  /* 0x0003980601007387 */ /* 0x0003e80000100800 */
[----:B------:R2:W-:Y:S01]  /*11e80*/  STL [R1+0x394], R4 ;  /* 0x0003940401007387 */ /* 0x0005e20000100800 */
[----:B0-----:R-:W-:-:S02]  /*11e90*/  IMAD R7, R22, c[0x0][0x190], RZ ;  /* 0x0000640016077a24 */ /* 0x001fc400078e02ff */
[----:B-1----:R-:W-:-:S03]  /*11ea0*/  IMAD R6, R20, c[0x0][0x190], RZ ;  /* 0x0000640014067a24 */ /* 0x002fc600078e02ff */
[----:B------:R0:W-:Y:S01]  /*11eb0*/  STL [R1+0x390], R7 ;  /* 0x0003900701007387 */ /* 0x0001e20000100800 */
[----:B--2---:R-:W-:-:S03]  /*11ec0*/  IMAD R4, R18, c[0x0][0x190], RZ ;  /* 0x0000640012047a24 */ /* 0x004fc600078e02ff */
[----:B------:R1:W-:Y:S04]  /*11ed0*/  STL [R1+0x38c], R6 ;  /* 0x00038c0601007387 */ /* 0x0003e80000100800 */
[----:B------:R2:W-:Y:S01]  /*11ee0*/  STL [R1+0x388], R4 ;  /* 0x0003880401007387 */ /* 0x0005e20000100800 */
[----:B0-----:R-:W-:Y:S02]  /*11ef0*/  IMAD R7, R16, c[0x0][0x190], RZ ;  /* 0x0000640010077a24 */ /* 0x001fe400078e02ff */
[----:B-1----:R-:W-:-:S03]  /*11f00*/  IMAD R6, R17, c[0x0][0x190], RZ ;  /* 0x0000640011067a24 */ /* 0x002fc600078e02ff */
[----:B------:R0:W-:Y:S01]  /*11f10*/  STL [R1+0x384], R7 ;  /* 0x0003840701007387 */ /* 0x0001e20000100800 */
[----:B--2---:R-:W-:-:S03]  /*11f20*/  IMAD R4, R14, c[0x0][0x190], RZ ;  /* 0x000064000e047a24 */ /* 0x004fc600078e02ff */
[----:B------:R1:W-:Y:S04]  /*11f30*/  STL [R1+0x380], R6 ;  /* 0x0003800601007387 */ /* 0x0003e80000100800 */
[----:B------:R2:W-:Y:S01]  /*11f40*/  STL [R1+0x37c], R4 ;  /* 0x00037c0401007387 */ /* 0x0005e20000100800 */
[----:B0-----:R-:W-:Y:S02]  /*11f50*/  IMAD R7, R13, c[0x0][0x190], RZ ;  /* 0x000064000d077a24 */ /* 0x001fe400078e02ff */
[----:B-1----:R-:W-:-:S03]  /*11f60*/  IMAD R6, R11, c[0x0][0x190], RZ ;  /* 0x000064000b067a24 */ /* 0x002fc600078e02ff */
[----:B------:R-:W-:Y:S01]  /*11f70*/  STL [R1+0x378], R7 ;  /* 0x0003780701007387 */ /* 0x000fe20000100800 */
[----:B--2---:R-:W-:-:S03]  /*11f80*/  IMAD R4, R5, c[0x0][0x190], RZ ;  /* 0x0000640005047a24 */ /* 0x004fc600078e02ff */
        /* <DEDUP_REMOVED lines=537> */
[----:B----4-:R-:W-:Y:S02]  /*14120*/  IMAD R25, R25, c[0x0][0x190], RZ ;  /* 0x0000640019197a24 */ /* 0x010fe400078e02ff */
[----:B------:R-:W-:Y:S02]  /*14130*/  IMAD R27, R27, c[0x0][0x190], RZ ;  /* 0x000064001b1b7a24 */ /* 0x000fe400078e02ff */
[----:B------:R-:W-:-:S02]  /*14140*/  IMAD R29, R29, c[0x0][0x190], RZ ;  /* 0x000064001d1d7a24 */ /* 0x000fc400078e02ff */
[----:B------:R-:W-:Y:S02]  /*14150*/  IMAD R23, R23, c[0x0][0x190], RZ ;  /* 0x0000640017177a24 */ /* 0x000fe400078e02ff */
[----:B------:R-:W-:Y:S02]  /*14160*/  IMAD R19, R19, c[0x0][0x190], RZ ;  /* 0x0000640013137a24 */ /* 0x000fe400078e02ff */
[----:B------:R-:W-:Y:S02]  /*14170*/  IMAD R15, R15, c[0x0][0x190], RZ ;  /* 0x000064000f0f7a24 */ /* 0x000fe400078e02ff */
[----:B------:R-:W-:Y:S02]  /*14180*/  IMAD R12, R12, c[0x0][0x190], RZ ;  /* 0x000064000c0c7a24 */ /* 0x000fe400078e02ff */
        /* <DEDUP_REMOVED lines=20> */
[----:B--2---:R-:W-:-:S05]  /*142d0*/  IMAD R26, R26, c[0x0][0x190], RZ ;  /* 0x000064001a1a7a24 */ /* 0x004fca00078e02ff */
[----:B------:R0:W-:Y:S04]  /*142e0*/  STL [R1+0x94], R26 ;  /* 0x0000941a01007387 */ /* 0x0001e80000100800 */
[----:B0-----:R-:W2:Y:S04]  /*142f0*/  LDL.LU R26, [R1+0x1878] ;  /* 0x00187800011a7983 */ /* 0x001ea80000300800 */
[----:B------:R0:W-:Y:S04]  /*14300*/  STL [R1+0x90], R7 ;  /* 0x0000900701007387 */ /* 0x0001e80000100800 */
[----:B0-----:R-:W3:Y:S04]  /*14310*/  LDL.LU R7, [R1+0x1874] ;  /* 0x0018740001077983 */ /* 0x001ee80000300800 */
[----:B------:R0:W-:Y:S04]  /*14320*/  STL [R1+0x8c], R25 ;  /* 0x00008c1901007387 */ /* 0x0001e80000100800 */
[----:B0-----:R-:W4:Y:S04]  /*14330*/  LDL.LU R25, [R1+0x1870] ;  /* 0x0018700001197983 */ /* 0x001f280000300800 */
        /* <DEDUP_REMOVED lines=21> */
[----:B0-----:R-:W3:Y:S04]  /*14490*/  LDL.LU R10, [R1+0x1844] ;  /* 0x00184400010a7983 */ /* 0x001ee80000300800 */
        /* <DEDUP_REMOVED lines=29> */
[----:B0-----:R-:W4:Y:S01]  /*14670*/  LDL.LU R21, [R1+0x1808] ;  /* 0x0018080001157983 */ /* 0x001f220000300800 */
[----:B--2---:R-:W-:-:S02]  /*14680*/  IMAD R4, R4, c[0x0][0x190], RZ ;  /* 0x0000640004047a24 */ /* 0x004fc400078e02ff */
[----:B---3--:R-:W-:Y:S02]  /*14690*/  IMAD R10, R10, c[0x0][0x190], RZ ;  /* 0x000064000a0a7a24 */ /* 0x008fe400078e02ff */
[----:B----4-:R-:W-:Y:S02]  /*146a0*/  IMAD R22, R22, c[0x0][0x190], RZ ;  /* 0x0000640016167a24 */ /* 0x010fe400078e02ff */
        /* <DEDUP_REMOVED lines=13> */
[----:B------:R-:W-:-:S05]  /*14780*/  IMAD R21, R21, c[0x0][0x190], RZ ;  /* 0x0000640015157a24 */ /* 0x000fca00078e02ff */
[----:B------:R0:W-:Y:S04]  /*14790*/  STL [R1+0x8], R21 ;  /* 0x0000081501007387 */ /* 0x0001e80000100800 */
[----:B0-----:R-:W2:Y:S04]  /*147a0*/  LDL.LU R21, [R1+0x1804] ;  /* 0x0018040001157983 */ /* 0x001ea80000300800 */
[----:B------:R-:W-:Y:S04]  /*147b0*/  STL [R1+0x17c4], R0 ;  /* 0x0017c40001007387 */ /* 0x000fe80000100800 */
[----:B------:R-:W-:Y:S04]  /*147c0*/  STL [R1+0x17c0], R28 ;  /* 0x0017c01c01007387 */ /* 0x000fe80000100800 */
[----:B------:R0:W-:Y:S04]  /*147d0*/  STL [R1+0x17bc], R24 ;  /* 0x0017bc1801007387 */ /* 0x0001e80000100800 */
[----:B0-----:R-:W3:Y:S04]  /*147e0*/  LDL.LU R24, [R1+0x188] ;  /* 0x0001880001187983 */ /* 0x001ee80000300800 */
[----:B------:R-:W-:Y:S04]  /*147f0*/  STL [R1+0x17b8], R2 ;  /* 0x0017b80201007387 */ /* 0x000fe80000100800 */
[----:B------:R0:W-:Y:S04]  /*14800*/  STL [R1+0x17b4], R3 ;  /* 0x0017b40301007387 */ /* 0x0001e80000100800 */
[----:B0-----:R-:W4:Y:S04]  /*14810*/  LDL.LU R3, [R1+0x164] ;  /* 0x0001640001037983 */ /* 0x001f280000300800 */
[----:B------:R0:W-:Y:S04]  /*14820*/  STL [R1+0x17b0], R5 ;  /* 0x0017b00501007387 */ /* 0x0001e80000100800 */
[----:B0-----:R-:W3:Y:S04]  /*14830*/  LDL.LU R5, [R1+0x160] ;  /* 0x0001600001057983 */ /* 0x001ee80000300800 */
        /* <DEDUP_REMOVED lines=20> */
[----:B------:R-:W-:-:S02]  /*14980*/  IMAD R6, R6, c[0x0][0x190], RZ ;  /* 0x0000640006067a24 */ /* 0x000fc400078e02ff */
[----:B------:R-:W-:Y:S02]  /*14990*/  IMAD R8, R8, c[0x0][0x190], RZ ;  /* 0x0000640008087a24 */ /* 0x000fe400078e02ff */
[----:B------:R-:W-:Y:S02]  /*149a0*/  IMAD R9, R9, c[0x0][0x190], RZ ;  /* 0x0000640009097a24 */ /* 0x000fe400078e02ff */
[----:B------:R-:W-:Y:S01]  /*149b0*/  IMAD R12, R12, c[0x0][0x190], RZ ;  /* 0x000064000c0c7a24 */ /* 0x000fe200078e02ff */
[----:B------:R2:W-:Y:S01]  /*149c0*/  STL [R1+0x17ec], R6 ;  /* 0x0017ec0601007387 */ /* 0x0005e20000100800 */
[----:B------:R-:W-:Y:S02]  /*149d0*/  IMAD R15, R15, c[0x0][0x190], RZ ;  /* 0x000064000f0f7a24 */ /* 0x000fe400078e02ff */
[----:B------:R-:W-:Y:S01]  /*149e0*/  IMAD R19, R19, c[0x0][0x190], RZ ;  /* 0x0000640013137a24 */ /* 0x000fe200078e02ff */
[----:B------:R-:W-:Y:S04]  /*149f0*/  STL [R1+0x17f0], R8 ;  /* 0x0017f00801007387 */ /* 0x000fe80000100800 */
[----:B------:R3:W-:Y:S04]  /*14a00*/  STL [R1+0x17f4], R9 ;  /* 0x0017f40901007387 */ /* 0x0007e80000100800 */
[----:B------:R-:W-:Y:S04]  /*14a10*/  STL [R1+0x17f8], R12 ;  /* 0x0017f80c01007387 */ /* 0x000fe80000100800 */
[----:B------:R-:W-:Y:S04]  /*14a20*/  STL [R1+0x17fc], R15 ;  /* 0x0017fc0f01007387 */ /* 0x000fe80000100800 */
[----:B------:R-:W-:Y:S04]  /*14a30*/  STL [R1+0x1800], R19 ;  /* 0x0018001301007387 */ /* 0x000fe80000100800 */
[----:B------:R-:W4:Y:S01]  /*14a40*/  LDL.LU R0, [R1+0x190] ;  /* 0x0001900001007983 */ /* 0x000f220000300800 */
[----:B--2---:R-:W-:-:S05]  /*14a50*/  LEA R6, P1, R26, R21, 0x1 ;  /* 0x000000151a067211 */ /* 0x004fca00078208ff */
[----:B------:R0:W-:Y:S01]  /*14a60*/  STL [R1+0xf88], R6 ;  /* 0x000f880601007387 */ /* 0x0001e20000100800 */
[-C--:B---3--:R-:W-:Y:S02]  /*14a70*/  LEA R9, P5, R16, R21.reuse, 0x1 ;  /* 0x0000001510097211 */ /* 0x088fe400078a08ff */
[-C--:B----4-:R-:W-:Y:S02]  /*14a80*/  LEA R8, P2, R20, R21.reuse, 0x1 ;  /* 0x0000001514087211 */ /* 0x090fe400078408ff */
[-C--:B0-----:R-:W-:Y:S02]  /*14a90*/  LEA R6, P3, R10, R21.reuse, 0x1 ;  /* 0x000000150a067211 */ /* 0x081fe400078608ff */
[----:B------:R-:W-:-:S05]  /*14aa0*/  LEA R2, P4, R4, R21, 0x1 ;  /* 0x0000001504027211 */ /* 0x000fca00078808ff */
[----:B------:R0:W-:Y:S04]  /*14ab0*/  STL [R1+0xf90], R2 ;  /* 0x000f900201007387 */ /* 0x0001e80000100800 */
[----:B------:R-:W2:Y:S01]  /*14ac0*/  LDL.LU R28, [R1+0x1ac] ;  /* 0x0001ac00011c7983 */ /* 0x000ea20000300800 */
[----:B0-----:R-:W-:-:S03]  /*14ad0*/  LEA R2, P0, R22, R21, 0x1 ;  /* 0x0000001516027211 */ /* 0x001fc600078008ff */
[----:B------:R0:W-:Y:S04]  /*14ae0*/  STL [R1+0xf98], R6 ;  /* 0x000f980601007387 */ /* 0x0001e80000100800 */
[----:B------:R1:W-:Y:S04]  /*14af0*/  STL [R1+0xfa0], R2 ;  /* 0x000fa00201007387 */ /* 0x0003e80000100800 */
[----:B0-----:R-:W3:Y:S01]  /*14b00*/  LDL.LU R6, [R1+0x1b0] ;  /* 0x0001b00001067983 */ /* 0x001ee20000300800 */
[----:B-1----:R-:W-:-:S03]  /*14b10*/  LEA R2, P6, R18, R21, 0x1 ;  /* 0x0000001512027211 */ /* 0x002fc600078c08ff */
[----:B------:R-:W-:Y:S04]  /*14b20*/  STL [R1+0xfa8], R8 ;  /* 0x000fa80801007387 */ /* 0x000fe80000100800 */
[----:B------:R0:W-:Y:S04]  /*14b30*/  STL [R1+0xfb0], R2 ;  /* 0x000fb00201007387 */ /* 0x0001e80000100800 */
[----:B0-----:R-:W4:Y:S01]  /*14b40*/  LDL.LU R2, [R1+0x1b8] ;  /* 0x0001b80001027983 */ /* 0x001f220000300800 */
[----:B------:R-:W-:-:S03]  /*14b50*/  LEA.HI.X.SX32 R8, R26, R7, 0x1, P1 ;  /* 0x000000071a087211 */ /* 0x000fc600008f0eff */
[----:B------:R-:W-:Y:S04]  /*14b60*/  STL [R1+0xfb8], R9 ;  /* 0x000fb80901007387 */ /* 0x000fe80000100800 */
[----:B------:R0:W-:Y:S02]  /*14b70*/  STL [R1+0xf84], R8 ;  /* 0x000f840801007387 */ /* 0x0001e40000100800 */
[----:B0-----:R-:W-:Y:S02]  /*14b80*/  LEA.HI.X.SX32 R8, R4, R7, 0x1, P4 ;  /* 0x0000000704087211 */ /* 0x001fe400020f0eff */
[----:B------:R-:W4:Y:S01]  /*14b90*/  LDL.LU R4, [R1+0x1d0] ;  /* 0x0001d00001047983 */ /* 0x000f220000300800 */
[----:B------:R-:W-:-:S05]  /*14ba0*/  LEA R9, P1, R17, R21, 0x1 ;  /* 0x0000001511097211 */ /* 0x000fca00078208ff */
        /* <DEDUP_REMOVED lines=10> */
[----:B------:R0:W-:Y:S04]  /*14c50*/  STL [R1+0xfd0], R9 ;  /* 0x000fd00901007387 */ /* 0x0001e80000100800 */
[----:B------:R1:W-:Y:S01]  /*14c60*/  STL [R1+0xf9c], R8 ;  /* 0x000f9c0801007387 */ /* 0x0003e20000100800 */
[----:B0-----:R-:W-:Y:S02]  /*14c70*/  LEA R9, P0, R11, R21, 0x1 ;  /* 0x000000150b097211 */ /* 0x001fe400078008ff */
[-C--:B-1----:R-:W-:Y:S02]  /*14c80*/  LEA.HI.X.SX32 R8, R20, R7.reuse, 0x1, P2 ;  /* 0x0000000714087211 */ /* 0x082fe400010f0eff */
[----:B------:R-:W4:Y:S04]  /*14c90*/  LDL.LU R20, [R1+0x208] ;  /* 0x0002080001147983 */ /* 0x000f280000300800 */
[----:B------:R-:W-:Y:S04]  /*14ca0*/  STL [R1+0xfd8], R9 ;  /* 0x000fd80901007387 */ /* 0x000fe80000100800 */
[----:B------:R0:W-:Y:S02]  /*14cb0*/  STL [R1+0xfa4], R8 ;  /* 0x000fa40801007387 */ /* 0x0001e40000100800 */
[----:B0-----:R-:W-:-:S02]  /*14cc0*/  LEA.HI.X.SX32 R8, R18, R7, 0x1, P6 ;  /* 0x0000000712087211 */ /* 0x001fc400030f0eff */
        /* <DEDUP_REMOVED lines=10> */
[----:B-1----:R-:W-:Y:S02]  /*14d70*/  LEA.HI.X.SX32 R8, R17, R7, 0x1, P1 ;  /* 0x0000000711087211 */ /* 0x002fe400008f0eff */
[----:B------:R-:W4:Y:S04]  /*14d80*/  LDL.LU R17, [R1+0x228] ;  /* 0x0002280001117983 */ /* 0x000f280000300800 */
[----:B------:R0:W-:Y:S04]  /*14d90*/  STL [R1+0xff0], R9 ;  /* 0x000ff00901007387 */ /* 0x0001e80000100800 */
[----:B------:R1:W-:Y:S01]  /*14da0*/  STL [R1+0xfbc], R8 ;  /* 0x000fbc0801007387 */ /* 0x0003e20000100800 */
[----:B0-----:R-:W-:-:S02]  /*14db0*/  LEA R9, P1, R0, R21, 0x1 ;  /* 0x0000001500097211 */ /* 0x001fc400078208ff */
[-C--:B-1----:R-:W-:Y:S02]  /*14dc0*/  LEA.HI.X.SX32 R8, R14, R7.reuse, 0x1, P4 ;  /* 0x000000070e087211 */ /* 0x082fe400020f0eff */
[----:B------:R-:W4:Y:S04]  /*14dd0*/  LDL.LU R14, [R1+0x2a0] ;  /* 0x0002a000010e7983 */ /* 0x000f280000300800 */
[----:B------:R-:W-:Y:S04]  /*14de0*/  STL [R1+0xff8], R9 ;  /* 0x000ff80901007387 */ /* 0x000fe80000100800 */
[----:B------:R0:W-:Y:S02]  /*14df0*/  STL [R1+0xfc4], R8 ;  /* 0x000fc40801007387 */ /* 0x0001e40000100800 */
[----:B0-----:R-:W-:-:S02]  /*14e00*/  LEA.HI.X.SX32 R8, R13, R7, 0x1, P3 ;  /* 0x000000070d087211 */ /* 0x001fc400018f0eff */
[----:B------:R-:W4:Y:S01]  /*14e10*/  LDL.LU R13, [R1+0x398] ;  /* 0x00039800010d7983 */ /* 0x000f220000300800 */
[----:B--2---:R-:W-:-:S05]  /*14e20*/  LEA R9, P4, R28, R21, 0x1 ;  /* 0x000000151c097211 */ /* 0x004fca00078808ff */
[----:B------:R-:W-:Y:S04]  /*14e30*/  STL [R1+0x1000], R9 ;  /* 0x0010000901007387 */ /* 0x000fe80000100800 */
[----:B------:R0:W-:Y:S02]  /*14e40*/  STL [R1+0xfcc], R8 ;  /* 0x000fcc0801007387 */ /* 0x0001e40000100800 */
[----:B0-----:R-:W-:Y:S02]  /*14e50*/  LEA.HI.X.SX32 R8, R11, R7, 0x1, P0 ;  /* 0x000000070b087211 */ /* 0x001fe400000f0eff */
[----:B------:R-:W2:Y:S01]  /*14e60*/  LDL.LU R11, [R1+0x394] ;  /* 0x00039400010b7983 */ /* 0x000ea20000300800 */
[----:B---3--:R-:W-:-:S05]  /*14e70*/  LEA R9, P3, R6, R21, 0x1 ;  /* 0x0000001506097211 */ /* 0x008fca00078608ff */
[----:B------:R4:W-:Y:S04]  /*14e80*/  STL [R1+0x1008], R9 ;  /* 0x0010080901007387 */ /* 0x0009e80000100800 */
[----:B------:R0:W-:Y:S01]  /*14e90*/  STL [R1+0xfd4], R8 ;  /* 0x000fd40801007387 */ /* 0x0001e20000100800 */
[----:B----4-:R-:W-:Y:S02]  /*14ea0*/  LEA R9, P0, R2, R21, 0x1 ;  /* 0x0000001502097211 */ /* 0x010fe400078008ff */
[-C--:B0-----:R-:W-:Y:S02]  /*14eb0*/  LEA.HI.X.SX32 R8, R5, R7.reuse, 0x1, P2 ;  /* 0x0000000705087211 */ /* 0x081fe400010f0eff */
[----:B------:R-:W3:Y:S04]  /*14ec0*/  LDL.LU R5, [R1+0x390] ;  /* 0x0003900001057983 */ /* 0x000ee80000300800 */
        /* <DEDUP_REMOVED lines=55> */
[----:B------:R-:W-:Y:S04]  /*15240*/  STL [R1+0x1068], R9 ;  /* 0x0010680901007387 */ /* 0x000fe80000100800 */
[----:B------:R0:W-:Y:S02]  /*15250*/  STL [R1+0x1034], R8 ;  /* 0x0010340801007387 */ /* 0x0001e40000100800 */
[----:B0-----:R-:W-:Y:S02]  /*15260*/  LEA.HI.X.SX32 R8, R16, R7, 0x1, P3 ;  /* 0x0000000710087211 */ /* 0x001fe400018f0eff */
[----:B----4-:R-:W-:Y:S01]  /*15270*/  LEA R9, P4, R3, R21, 0x1 ;  /* 0x0000001503097211 */ /* 0x010fe200078808ff */
        /* <DEDUP_REMOVED lines=84> */
[----:B------:R-:W-:Y:S01]  /*157c0*/  LEA R9, P2, R3, R21, 0x1 ;  /* 0x0000001503097211 */ /* 0x000fe200078408ff */
        /* <DEDUP_REMOVED lines=79> */
[----:B------:R-:W-:Y:S01]  /*15cc0*/  LEA R9, P5, R5, R21, 0x1 ;  /* 0x0000001505097211 */ /* 0x000fe200078a08ff */
        /* <DEDUP_REMOVED lines=472> */
[----:B------:R0:W-:Y:S01]  /*17a50*/  STL [R1+0x1434], R8 ;  /* 0x0014340801007387 */ /* 0x0001e20000100800 */
[-C--:B------:R-:W-:Y:S02]  /*17a60*/  LEA.HI.X.SX32 R6, R6, R7.reuse, 0x1, P6 ;  /* 0x0000000706067211 */ /* 0x080fe400030f0eff */
[----:B0-----:R-:W-:Y:S02]  /*17a70*/  LEA.HI.X.SX32 R8, R28, R7, 0x1, P2 ;  /* 0x000000071c087211 */ /* 0x001fe400010f0eff */
[-C--:B------:R-:W-:Y:S01]  /*17a80*/  LEA R9, P0, R20, R21.reuse, 0x1 ;  /* 0x0000001514097211 */ /* 0x080fe200078008ff */
[----:B------:R-:W4:Y:S04]  /*17a90*/  LDL.LU R28, [R1+0x124] ;  /* 0x00012400011c7983 */ /* 0x000f280000300800 */
[----:B------:R-:W-:Y:S04]  /*17aa0*/  STL [R1+0x1470], R9 ;  /* 0x0014700901007387 */ /* 0x000fe80000100800 */
[----:B------:R0:W-:Y:S04]  /*17ab0*/  STL [R1+0x143c], R8 ;  /* 0x00143c0801007387 */ /* 0x0001e80000100800 */
[----:B0-----:R-:W4:Y:S01]  /*17ac0*/  LDL.LU R8, [R1+0x120] ;  /* 0x0001200001087983 */ /* 0x001f220000300800 */
[----:B------:R-:W-:-:S05]  /*17ad0*/  LEA R9, P2, R18, R21, 0x1 ;  /* 0x0000001512097211 */ /* 0x000fca00078408ff */
[----:B------:R-:W-:Y:S04]  /*17ae0*/  STL [R1+0x1478], R9 ;  /* 0x0014780901007387 */ /* 0x000fe80000100800 */
[----:B------:R0:W-:Y:S02]  /*17af0*/  STL [R1+0x1444], R6 ;  /* 0x0014440601007387 */ /* 0x0001e40000100800 */
[-C--:B0-----:R-:W-:Y:S02]  /*17b00*/  LEA.HI.X.SX32 R6, R2, R7.reuse, 0x1, P5 ;  /* 0x0000000702067211 */ /* 0x081fe400028f0eff */
[----:B------:R-:W4:Y:S01]  /*17b10*/  LDL.LU R2, [R1+0x11c] ;  /* 0x00011c0001027983 */ /* 0x000f220000300800 */
[-C--:B------:R-:W-:Y:S02]  /*17b20*/  LEA.HI.X.SX32 R4, R4, R7.reuse, 0x1, P1 ;  /* 0x0000000704047211 */ /* 0x080fe400008f0eff */
[----:B------:R-:W-:-:S02]  /*17b30*/  LEA.HI.X.SX32 R10, R10, R7, 0x1, P4 ;  /* 0x000000070a0a7211 */ /* 0x000fc400020f0eff */
[----:B------:R-:W-:Y:S02]  /*17b40*/  LEA.HI.X.SX32 R12, R22, R7, 0x1, P3 ;  /* 0x00000007160c7211 */ /* 0x000fe400018f0eff */
[----:B--2---:R-:W-:-:S05]  /*17b50*/  LEA R9, P6, R16, R21, 0x1 ;  /* 0x0000001510097211 */ /* 0x004fca00078c08ff */
[----:B------:R-:W-:Y:S04]  /*17b60*/  STL [R1+0x1480], R9 ;  /* 0x0014800901007387 */ /* 0x000fe80000100800 */
[----:B------:R0:W-:Y:S04]  /*17b70*/  STL [R1+0x144c], R6 ;  /* 0x00144c0601007387 */ /* 0x0001e80000100800 */
[----:B0-----:R-:W2:Y:S01]  /*17b80*/  LDL.LU R6, [R1+0x118] ;  /* 0x0001180001067983 */ /* 0x001ea20000300800 */
[----:B---3--:R-:W-:-:S05]  /*17b90*/  LEA R9, P5, R17, R21, 0x1 ;  /* 0x0000001511097211 */ /* 0x008fca00078a08ff */
[----:B------:R-:W-:Y:S04]  /*17ba0*/  STL [R1+0x1488], R9 ;  /* 0x0014880901007387 */ /* 0x000fe80000100800 */
[----:B------:R0:W-:Y:S04]  /*17bb0*/  STL [R1+0x1454], R4 ;  /* 0x0014540401007387 */ /* 0x0001e80000100800 */
[----:B0-----:R-:W3:Y:S01]  /*17bc0*/  LDL.LU R4, [R1+0x10c] ;  /* 0x00010c0001047983 */ /* 0x001ee20000300800 */
[----:B----4-:R-:W-:-:S05]  /*17bd0*/  LEA R9, P1, R14, R21, 0x1 ;  /* 0x000000150e097211 */ /* 0x010fca00078208ff */
[----:B------:R-:W-:Y:S04]  /*17be0*/  STL [R1+0x1490], R9 ;  /* 0x0014900901007387 */ /* 0x000fe80000100800 */
[----:B------:R0:W-:Y:S04]  /*17bf0*/  STL [R1+0x145c], R10 ;  /* 0x00145c0a01007387 */ /* 0x0001e80000100800 */
[----:B0-----:R-:W4:Y:S01]  /*17c00*/  LDL.LU R10, [R1+0x108] ;  /* 0x00010800010a7983 */ /* 0x001f220000300800 */
[----:B------:R-:W-:-:S05]  /*17c10*/  LEA R9, P4, R13, R21, 0x1 ;  /* 0x000000150d097211 */ /* 0x000fca00078808ff */
[----:B------:R-:W-:Y:S04]  /*17c20*/  STL [R1+0x1498], R9 ;  /* 0x0014980901007387 */ /* 0x000fe80000100800 */
[----:B------:R0:W-:Y:S04]  /*17c30*/  STL [R1+0x1464], R12 ;  /* 0x0014640c01007387 */ /* 0x0001e80000100800 */
[----:B------:R-:W4:Y:S01]  /*17c40*/  LDL.LU R22, [R1+0x100] ;  /* 0x0001000001167983 */ /* 0x000f220000300800 */
[----:B0-----:R-:W-:Y:S02]  /*17c50*/  LEA.HI.X.SX32 R12, R20, R7, 0x1, P0 ;  /* 0x00000007140c7211 */ /* 0x001fe400000f0eff */
        /* <DEDUP_REMOVED lines=25> */
[----:B------:R-:W-:-:S02]  /*17df0*/  LEA R9, P1, R28, R21, 0x1 ;  /* 0x000000151c097211 */ /* 0x000fc400078208ff */
[----:B------:R-:W-:-:S03]  /*17e00*/  LEA.HI.X.SX32 R11, R11, R7, 0x1, P3 ;  /* 0x000000070b0b7211 */ /* 0x000fc600018f0eff */
[----:B------:R0:W-:Y:S04]  /*17e10*/  STL [R1+0x14c8], R9 ;  /* 0x0014c80901007387 */ /* 0x0001e80000100800 */
[----:B------:R-:W-:Y:S04]  /*17e20*/  STL [R1+0x1494], R12 ;  /* 0x0014940c01007387 */ /* 0x000fe80000100800 */
[----:B------:R-:W4:Y:S01]  /*17e30*/  LDL.LU R13, [R1+0xe4] ;  /* 0x0000e400010d7983 */ /* 0x000f220000300800 */
[----:B0-----:R-:W-:-:S05]  /*17e40*/  LEA R9, P4, R8, R21, 0x1 ;  /* 0x0000001508097211 */ /* 0x001fca00078808ff */
[----:B------:R-:W-:Y:S04]  /*17e50*/  STL [R1+0x14d0], R9 ;  /* 0x0014d00901007387 */ /* 0x000fe80000100800 */
[----:B------:R0:W-:Y:S01]  /*17e60*/  STL [R1+0x149c], R11 ;  /* 0x00149c0b01007387 */ /* 0x0001e20000100800 */
[----:B------:R-:W-:-:S03]  /*17e70*/  LEA.HI.X.SX32 R5, R5, R7, 0x1, P0 ;  /* 0x0000000705057211 */ /* 0x000fc600000f0eff */
[----:B0-----:R-:W4:Y:S01]  /*17e80*/  LDL.LU R11, [R1+0xe0] ;  /* 0x0000e000010b7983 */ /* 0x001f220000300800 */
[----:B------:R-:W-:-:S05]  /*17e90*/  LEA R9, P3, R2, R21, 0x1 ;  /* 0x0000001502097211 */ /* 0x000fca00078608ff */
[----:B------:R-:W-:Y:S04]  /*17ea0*/  STL [R1+0x14d8], R9 ;  /* 0x0014d80901007387 */ /* 0x000fe80000100800 */
[----:B------:R0:W-:Y:S04]  /*17eb0*/  STL [R1+0x14a4], R5 ;  /* 0x0014a40501007387 */ /* 0x0001e80000100800 */
[----:B0-----:R-:W4:Y:S01]  /*17ec0*/  LDL.LU R5, [R1+0xdc] ;  /* 0x0000dc0001057983 */ /* 0x001f220000300800 */
[----:B------:R-:W-:Y:S02]  /*17ed0*/  LEA.HI.X.SX32 R12, R3, R7, 0x1, P2 ;  /* 0x00000007030c7211 */ /* 0x000fe400010f0eff */
[----:B--2---:R-:W-:-:S05]  /*17ee0*/  LEA R9, P0, R6, R21, 0x1 ;  /* 0x0000001506097211 */ /* 0x004fca00078008ff */
[----:B------:R-:W-:Y:S04]  /*17ef0*/  STL [R1+0x14e0], R9 ;  /* 0x0014e00901007387 */ /* 0x000fe80000100800 */
[----:B------:R-:W2:Y:S04]  /*17f00*/  LDL.LU R3, [R1+0xd8] ;  /* 0x0000d80001037983 */ /* 0x000ea80000300800 */
[----:B------:R0:W-:Y:S02]  /*17f10*/  STL [R1+0x14ac], R12 ;  /* 0x0014ac0c01007387 */ /* 0x0001e40000100800 */
[----:B0-----:R-:W-:-:S02]  /*17f20*/  LEA.HI.X.SX32 R12, R24, R7, 0x1, P6 ;  /* 0x00000007180c7211 */ /* 0x001fc400030f0eff */
[----:B---3--:R-:W-:-:S05]  /*17f30*/  LEA R9, P2, R4, R21, 0x1 ;  /* 0x0000001504097211 */ /* 0x008fca00078408ff */
[----:B------:R4:W-:Y:S04]  /*17f40*/  STL [R1+0x14e8], R9 ;  /* 0x0014e80901007387 */ /* 0x0009e80000100800 */
[----:B------:R-:W3:Y:S04]  /*17f50*/  LDL.LU R24, [R1+0xd4] ;  /* 0x0000d40001187983 */ /* 0x000ee80000300800 */
[----:B------:R0:W-:Y:S01]  /*17f60*/  STL [R1+0x14b4], R12 ;  /* 0x0014b40c01007387 */ /* 0x0001e20000100800 */
[----:B----4-:R-:W-:Y:S02]  /*17f70*/  LEA R9, P6, R10, R21, 0x1 ;  /* 0x000000150a097211 */ /* 0x010fe400078c08ff */
[----:B0-----:R-:W-:-:S03]  /*17f80*/  LEA.HI.X.SX32 R12, R0, R7, 0x1, P5 ;  /* 0x00000007000c7211 */ /* 0x001fc600028f0eff */
[----:B------:R0:W-:Y:S04]  /*17f90*/  STL [R1+0x14f0], R9 ;  /* 0x0014f00901007387 */ /* 0x0001e80000100800 */
[----:B------:R-:W4:Y:S01]  /*17fa0*/  LDL.LU R0, [R1+0xd0] ;  /* 0x0000d00001007983 */ /* 0x000f220000300800 */
[----:B0-----:R-:W-:-:S03]  /*17fb0*/  LEA R9, P5, R22, R21, 0x1 ;  /* 0x0000001516097211 */ /* 0x001fc600078a08ff */
[----:B------:R0:W-:Y:S04]  /*17fc0*/  STL [R1+0x14bc], R12 ;  /* 0x0014bc0c01007387 */ /* 0x0001e80000100800 */
[----:B------:R1:W-:Y:S01]  /*17fd0*/  STL [R1+0x14f8], R9 ;  /* 0x0014f80901007387 */ /* 0x0003e20000100800 */
[----:B0-----:R-:W-:-:S03]  /*17fe0*/  LEA.HI.X.SX32 R12, R28, R7, 0x1, P1 ;  /* 0x000000071c0c7211 */ /* 0x001fc600008f0eff */
[----:B------:R-:W4:Y:S04]  /*17ff0*/  LDL.LU R28, [R1+0xcc] ;  /* 0x0000cc00011c7983 */ /* 0x000f280000300800 */
[----:B------:R0:W-:Y:S01]  /*18000*/  STL [R1+0x14c4], R12 ;  /* 0x0014c40c01007387 */ /* 0x0001e20000100800 */
[----:B-1----:R-:W-:Y:S02]  /*18010*/  LEA R9, P1, R20, R21, 0x1 ;  /* 0x0000001514097211 */ /* 0x002fe400078208ff */
[----:B0-----:R-:W-:-:S03]  /*18020*/  LEA.HI.X.SX32 R12, R8, R7, 0x1, P4 ;  /* 0x00000007080c7211 */ /* 0x001fc600020f0eff */
[----:B------:R0:W-:Y:S01]  /*18030*/  STL [R1+0x1500], R9 ;  /* 0x0015000901007387 */ /* 0x0001e20000100800 */
[----:B------:R-:W-:-:S03]  /*18040*/  LEA.HI.X.SX32 R8, R2, R7, 0x1, P3 ;  /* 0x0000000702087211 */ /* 0x000fc600018f0eff */
[----:B------:R-:W-:Y:S04]  /*18050*/  STL [R1+0x14cc], R12 ;  /* 0x0014cc0c01007387 */ /* 0x000fe80000100800 */
[----:B------:R-:W4:Y:S01]  /*18060*/  LDL.LU R2, [R1+0xc8] ;  /* 0x0000c80001027983 */ /* 0x000f220000300800 */
[----:B0-----:R-:W-:-:S05]  /*18070*/  LEA R9, P4, R18, R21, 0x1 ;  /* 0x0000001512097211 */ /* 0x001fca00078808ff */
[----:B------:R0:W-:Y:S04]  /*18080*/  STL [R1+0x1508], R9 ;  /* 0x0015080901007387 */ /* 0x0001e80000100800 */
[----:B------:R1:W-:Y:S04]  /*18090*/  STL [R1+0x14d4], R8 ;  /* 0x0014d40801007387 */ /* 0x0003e80000100800 */
[----:B0-----:R-:W4:Y:S01]  /*180a0*/  LDL.LU R9, [R1+0xc4] ;  /* 0x0000c40001097983 */ /* 0x001f220000300800 */
[----:B-1----:R-:W-:Y:S02]  /*180b0*/  LEA.HI.X.SX32 R8, R6, R7, 0x1, P0 ;  /* 0x0000000706087211 */ /* 0x002fe400000f0eff */
[----:B------:R-:W-:-:S02]  /*180c0*/  LEA R12, P3, R16, R21, 0x1 ;  /* 0x00000015100c7211 */ /* 0x000fc400078608ff */
[----:B------:R-:W-:-:S03]  /*180d0*/  LEA.HI.X.SX32 R4, R4, R7, 0x1, P2 ;  /* 0x0000000704047211 */ /* 0x000fc600010f0eff */
[----:B------:R-:W-:Y:S04]  /*180e0*/  STL [R1+0x1510], R12 ;  /* 0x0015100c01007387 */ /* 0x000fe80000100800 */
[----:B------:R0:W-:Y:S04]  /*180f0*/  STL [R1+0x14dc], R8 ;  /* 0x0014dc0801007387 */ /* 0x0001e80000100800 */
[----:B0-----:R-:W4:Y:S01]  /*18100*/  LDL.LU R8, [R1+0xc0] ;  /* 0x0000c00001087983 */ /* 0x001f220000300800 */
[----:B------:R-:W-:-:S05]  /*18110*/  LEA R6, P0, R17, R21, 0x1 ;  /* 0x0000001511067211 */ /* 0x000fca00078008ff */
[----:B------:R0:W-:Y:S04]  /*18120*/  STL [R1+0x1518], R6 ;  /* 0x0015180601007387 */ /* 0x0001e80000100800 */
[----:B------:R1:W-:Y:S04]  /*18130*/  STL [R1+0x14e4], R4 ;  /* 0x0014e40401007387 */ /* 0x0003e80000100800 */
[----:B0-----:R-:W4:Y:S01]  /*18140*/  LDL.LU R6, [R1+0xbc] ;  /* 0x0000bc0001067983 */ /* 0x001f220000300800 */
[----:B-1----:R-:W-:Y:S02]  /*18150*/  LEA.HI.X.SX32 R4, R10, R7, 0x1, P6 ;  /* 0x000000070a047211 */ /* 0x002fe400030f0eff */
[----:B------:R-:W-:-:S05]  /*18160*/  LEA R12, P2, R14, R21, 0x1 ;  /* 0x000000150e0c7211 */ /* 0x000fca00078408ff */
[----:B------:R-:W-:Y:S04]  /*18170*/  STL [R1+0x1520], R12 ;  /* 0x0015200c01007387 */ /* 0x000fe80000100800 */
[----:B------:R0:W-:Y:S04]  /*18180*/  STL [R1+0x14ec], R4 ;  /* 0x0014ec0401007387 */ /* 0x0001e80000100800 */
[----:B0-----:R-:W4:Y:S01]  /*18190*/  LDL.LU R4, [R1+0xb8] ;  /* 0x0000b80001047983 */ /* 0x001f220000300800 */
[----:B------:R-:W-:Y:S02]  /*181a0*/  LEA R10, P6, R13, R21, 0x1 ;  /* 0x000000150d0a7211 */ /* 0x000fe400078c08ff */
[----:B------:R-:W-:-:S03]  /*181b0*/  LEA.HI.X.SX32 R12, R22, R7, 0x1, P5 ;  /* 0x00000007160c7211 */ /* 0x000fc600028f0eff */
[----:B------:R0:W-:Y:S04]  /*181c0*/  STL [R1+0x1528], R10 ;  /* 0x0015280a01007387 */ /* 0x0001e80000100800 */
[----:B------:R1:W-:Y:S01]  /*181d0*/  STL [R1+0x14f4], R12 ;  /* 0x0014f40c01007387 */ /* 0x0003e20000100800 */
[----:B0-----:R-:W-:Y:S02]  /*181e0*/  LEA R10, P5, R11, R21, 0x1 ;  /* 0x000000150b0a7211 */ /* 0x001fe400078a08ff */
[----:B-1----:R-:W-:-:S03]  /*181f0*/  LEA.HI.X.SX32 R12, R20, R7, 0x1, P1 ;  /* 0x00000007140c7211 */ /* 0x002fc600008f0eff */
[----:B------:R0:W-:Y:S04]  /*18200*/  STL [R1+0x1530], R10 ;  /* 0x0015300a01007387 */ /* 0x0001e80000100800 */
[----:B0-----:R-:W4:Y:S01]  /*18210*/  LDL.LU R10, [R1+0xb4] ;  /* 0x0000b400010a7983 */ /* 0x001f220000300800 */
[----:B------:R-:W-:-:S03]  /*18220*/  LEA R15, P1, R5, R21, 0x1 ;  /* 0x00000015050f7211 */ /* 0x000fc600078208ff */
[----:B------:R0:W-:Y:S04]  /*18230*/  STL [R1+0x14fc], R12 ;  /* 0x0014fc0c01007387 */ /* 0x0001e80000100800 */
[----:B------:R-:W-:Y:S04]  /*18240*/  STL [R1+0x1538], R15 ;  /* 0x0015380f01007387 */ /* 0x000fe80000100800 */
[----:B------:R-:W4:Y:S01]  /*18250*/  LDL.LU R22, [R1+0xb0] ;  /* 0x0000b00001167983 */ /* 0x000f220000300800 */
[----:B0-----:R-:W-:-:S05]  /*18260*/  LEA.HI.X.SX32 R12, R18, R7, 0x1, P4 ;  /* 0x00000007120c7211 */ /* 0x001fca00020f0eff */
[----:B------:R0:W-:Y:S02]  /*18270*/  STL [R1+0x1504], R12 ;  /* 0x0015040c01007387 */ /* 0x0001e40000100800 */
[----:B0-----:R-:W-:Y:S02]  /*18280*/  LEA.HI.X.SX32 R12, R16, R7, 0x1, P3 ;  /* 0x00000007100c7211 */ /* 0x001fe400018f0eff */
        /* <DEDUP_REMOVED lines=9> */
[----:B----4-:R-:W-:-:S05]  /*18320*/  LEA R15, P0, R0, R21, 0x1 ;  /* 0x00000015000f7211 */ /* 0x010fca00078008ff */
[----:B------:R-:W-:Y:S04]  /*18330*/  STL [R1+0x1550], R15 ;  /* 0x0015500f01007387 */ /* 0x000fe80000100800 */
[----:B------:R-:W4:Y:S01]  /*18340*/  LDL.LU R16, [R1+0xa4] ;  /* 0x0000a40001107983 */ /* 0x000f220000300800 */
[----:B0-----:R-:W-:-:S05]  /*18350*/  LEA.HI.X.SX32 R12, R14, R7, 0x1, P2 ;  /* 0x000000070e0c7211 */ /* 0x001fca00010f0eff */
[----:B------:R0:W-:Y:S01]  /*18360*/  STL [R1+0x151c], R12 ;  /* 0x00151c0c01007387 */ /* 0x0001e20000100800 */
[----:B------:R-:W-:-:S05]  /*18370*/  LEA R14, P2, R28, R21, 0x1 ;  /* 0x000000151c0e7211 */ /* 0x000fca00078408ff */
[----:B------:R1:W-:Y:S04]  /*18380*/  STL [R1+0x1558], R14 ;  /* 0x0015580e01007387 */ /* 0x0003e80000100800 */
[----:B------:R-:W4:Y:S01]  /*18390*/  LDL.LU R17, [R1+0xa0] ;  /* 0x0000a00001117983 */ /* 0x000f220000300800 */
[----:B0-----:R-:W-:-:S05]  /*183a0*/  LEA.HI.X.SX32 R12, R13, R7, 0x1, P6 ;  /* 0x000000070d0c7211 */ /* 0x001fca00030f0eff */
[----:B------:R0:W-:Y:S04]  /*183b0*/  STL [R1+0x1524], R12 ;  /* 0x0015240c01007387 */ /* 0x0001e80000100800 */
[----:B-1----:R-:W4:Y:S01]  /*183c0*/  LDL.LU R14, [R1+0x9c] ;  /* 0x00009c00010e7983 */ /* 0x002f220000300800 */
[----:B------:R-:W-:Y:S02]  /*183d0*/  LEA R13, P6, R2, R21, 0x1 ;  /* 0x00000015020d7211 */ /* 0x000fe400078c08ff */
[----:B0-----:R-:W-:-:S03]  /*183e0*/  LEA.HI.X.SX32 R12, R11, R7, 0x1, P5 ;  /* 0x000000070b0c7211 */ /* 0x001fc600028f0eff */
[----:B------:R0:W-:Y:S04]  /*183f0*/  STL [R1+0x1560], R13 ;  /* 0x0015600d01007387 */ /* 0x0001e80000100800 */
[----:B------:R-:W-:Y:S04]  /*18400*/  STL [R1+0x152c], R12 ;  /* 0x00152c0c01007387 */ /* 0x000fe80000100800 */
[----:B0-----:R-:W4:Y:S01]  /*18410*/  LDL.LU R13, [R1+0x98] ;  /* 0x00009800010d7983 */ /* 0x001f220000300800 */
[----:B------:R-:W-:Y:S02]  /*18420*/  LEA.HI.X.SX32 R5, R5, R7, 0x1, P1 ;  /* 0x0000000705057211 */ /* 0x000fe400008f0eff */
[----:B------:R-:W-:-:S05]  /*18430*/  LEA R11, P5, R9, R21, 0x1 ;  /* 0x00000015090b7211 */ /* 0x000fca00078a08ff */
[----:B------:R0:W-:Y:S04]  /*18440*/  STL [R1+0x1568], R11 ;  /* 0x0015680b01007387 */ /* 0x0001e80000100800 */
[----:B------:R1:W-:Y:S04]  /*18450*/  STL [R1+0x1534], R5 ;  /* 0x0015340501007387 */ /* 0x0003e80000100800 */
[----:B0-----:R-:W4:Y:S01]  /*18460*/  LDL.LU R11, [R1+0x94] ;  /* 0x00009400010b7983 */ /* 0x001f220000300800 */
[----:B-1----:R-:W-:Y:S02]  /*18470*/  LEA.HI.X.SX32 R5, R3, R7, 0x1, P4 ;  /* 0x0000000703057211 */ /* 0x002fe400020f0eff */
[----:B------:R-:W-:-:S05]  /*18480*/  LEA R12, P1, R8, R21, 0x1 ;  /* 0x00000015080c7211 */ /* 0x000fca00078208ff */
[----:B------:R0:W-:Y:S04]  /*18490*/  STL [R1+0x1570], R12 ;  /* 0x0015700c01007387 */ /* 0x0001e80000100800 */
[----:B------:R-:W4:Y:S04]  /*184a0*/  LDL.LU R3, [R1+0x90] ;  /* 0x0000900001037983 */ /* 0x000f280000300800 */
[----:B------:R1:W-:Y:S01]  /*184b0*/  STL [R1+0x153c], R5 ;  /* 0x00153c0501007387 */ /* 0x0003e20000100800 */
[----:B0-----:R-:W-:-:S05]  /*184c0*/  LEA R12, P4, R6, R21, 0x1 ;  /* 0x00000015060c7211 */ /* 0x001fca00078808ff */
[----:B------:R0:W-:Y:S01]  /*184d0*/  STL [R1+0x1578], R12 ;  /* 0x0015780c01007387 */ /* 0x0001e20000100800 */
[----:B-1----:R-:W-:-:S03]  /*184e0*/  LEA.HI.X.SX32 R5, R24, R7, 0x1, P3 ;  /* 0x0000000718057211 */ /* 0x002fc600018f0eff */
[----:B------:R-:W4:Y:S04]  /*184f0*/  LDL.LU R24, [R1+0x8c] ;  /* 0x00008c0001187983 */ /* 0x000f280000300800 */
[----:B------:R1:W-:Y:S01]  /*18500*/  STL [R1+0x1544], R5 ;  /* 0x0015440501007387 */ /* 0x0003e20000100800 */
[----:B0-----:R-:W-:Y:S02]  /*18510*/  LEA R12, P3, R4, R21, 0x1 ;  /* 0x00000015040c7211 */ /* 0x001fe400078608ff */
[----:B-1----:R-:W-:-:S03]  /*18520*/  LEA.HI.X.SX32 R5, R0, R7, 0x1, P0 ;  /* 0x0000000700057211 */ /* 0x002fc600000f0eff */
[----:B------:R-:W-:Y:S04]  /*18530*/  STL [R1+0x1580], R12 ;  /* 0x0015800c01007387 */ /* 0x000fe80000100800 */
[----:B------:R-:W4:Y:S04]  /*18540*/  LDL.LU R0, [R1+0x88] ;  /* 0x0000880001007983 */ /* 0x000f280000300800 */
[----:B------:R0:W-:Y:S02]  /*18550*/  STL [R1+0x154c], R5 ;  /* 0x00154c0501007387 */ /* 0x0001e40000100800 */
[----:B0-----:R-:W-:-:S02]  /*18560*/  LEA.HI.X.SX32 R5, R28, R7, 0x1, P2 ;  /* 0x000000071c057211 */ /* 0x001fc400010f0eff */
        /* <DEDUP_REMOVED lines=8> */
[----:B------:R0:W-:Y:S04]  /*185f0*/  STL [R1+0x155c], R5 ;  /* 0x00155c0501007387 */ /* 0x0001e80000100800 */
[----:B0-----:R-:W4:Y:S01]  /*18600*/  LDL.LU R5, [R1+0x7c] ;  /* 0x00007c0001057983 */ /* 0x001f220000300800 */
[----:B------:R-:W-:-:S02]  /*18610*/  LEA.HI.X.SX32 R12, R9, R7, 0x1, P5 ;  /* 0x00000007090c7211 */ /* 0x000fc400028f0eff */
[----:B------:R-:W-:Y:S02]  /*18620*/  LEA.HI.X.SX32 R8, R8, R7, 0x1, P1 ;  /* 0x0000000708087211 */ /* 0x000fe400008f0eff */
[----:B--2---:R-:W-:-:S05]  /*18630*/  LEA R15, P6, R20, R21, 0x1 ;  /* 0x00000015140f7211 */ /* 0x004fca00078c08ff */
[----:B------:R-:W-:Y:S04]  /*18640*/  STL [R1+0x1598], R15 ;  /* 0x0015980f01007387 */ /* 0x000fe80000100800 */
[----:B------:R-:W-:Y:S04]  /*18650*/  STL [R1+0x1564], R12 ;  /* 0x0015640c01007387 */ /* 0x000fe80000100800 */
[----:B------:R-:W2:Y:S01]  /*18660*/  LDL.LU R19, [R1+0x78] ;  /* 0x0000780001137983 */ /* 0x000ea20000300800 */
[----:B---3--:R-:W-:-:S05]  /*18670*/  LEA R9, P5, R18, R21, 0x1 ;  /* 0x0000001512097211 */ /* 0x008fca00078a08ff */
[----:B------:R4:W-:Y:S04]  /*18680*/  STL [R1+0x15a0], R9 ;  /* 0x0015a00901007387 */ /* 0x0009e80000100800 */
[----:B------:R0:W-:Y:S01]  /*18690*/  STL [R1+0x156c], R8 ;  /* 0x00156c0801007387 */ /* 0x0001e20000100800 */
[----:B----4-:R-:W-:-:S05]  /*186a0*/  LEA R9, P1, R16, R21, 0x1 ;  /* 0x0000001510097211 */ /* 0x010fca00078208ff */
[----:B------:R-:W-:Y:S04]  /*186b0*/  STL [R1+0x15a8], R9 ;  /* 0x0015a80901007387 */ /* 0x000fe80000100800 */
[----:B------:R-:W3:Y:S01]  /*186c0*/  LDL.LU R15, [R1+0x74] ;  /* 0x00007400010f7983 */ /* 0x000ee20000300800 */
[----:B0-----:R-:W-:-:S05]  /*186d0*/  LEA.HI.X.SX32 R8, R6, R7, 0x1, P4 ;  /* 0x0000000706087211 */ /* 0x001fca00020f0eff */
[----:B------:R0:W-:Y:S01]  /*186e0*/  STL [R1+0x1574], R8 ;  /* 0x0015740801007387 */ /* 0x0001e20000100800 */
[----:B------:R-:W-:Y:S02]  /*186f0*/  LEA R6, P4, R17, R21, 0x1 ;  /* 0x0000001511067211 */ /* 0x000fe400078808ff */
[----:B0-----:R-:W-:-:S03]  /*18700*/  LEA.HI.X.SX32 R8, R4, R7, 0x1, P3 ;  /* 0x0000000704087211 */ /* 0x001fc600018f0eff */
[----:B------:R0:W-:Y:S04]  /*18710*/  STL [R1+0x15b0], R6 ;  /* 0x0015b00601007387 */ /* 0x0001e80000100800 */
[----:B------:R1:W-:Y:S04]  /*18720*/  STL [R1+0x157c], R8 ;  /* 0x00157c0801007387 */ /* 0x0003e80000100800 */
[----:B------:R-:W4:Y:S01]  /*18730*/  LDL.LU R12, [R1+0x70] ;  /* 0x00007000010c7983 */ /* 0x000f220000300800 */
[----:B------:R-:W-:Y:S02]  /*18740*/  LEA.HI.X.SX32 R4, R10, R7, 0x1, P0 ;  /* 0x000000070a047211 */ /* 0x000fe400000f0eff */
[----:B0-----:R-:W-:-:S05]  /*18750*/  LEA R6, P3, R14, R21, 0x1 ;  /* 0x000000150e067211 */ /* 0x001fca00078608ff */
[----:B------:R0:W-:Y:S01]  /*18760*/  STL [R1+0x15b8], R6 ;  /* 0x0015b80601007387 */ /* 0x0001e20000100800 */
[----:B-1----:R-:W-:-:S03]  /*18770*/  LEA R8, P0, R13, R21, 0x1 ;  /* 0x000000150d087211 */ /* 0x002fc600078008ff */
[----:B------:R-:W-:Y:S04]  /*18780*/  STL [R1+0x1584], R4 ;  /* 0x0015840401007387 */ /* 0x000fe80000100800 */
[----:B------:R1:W-:Y:S04]  /*18790*/  STL [R1+0x15c0], R8 ;  /* 0x0015c00801007387 */ /* 0x0003e80000100800 */
[----:B------:R-:W4:Y:S01]  /*187a0*/  LDL.LU R9, [R1+0x6c] ;  /* 0x00006c0001097983 */ /* 0x000f220000300800 */
[-C--:B0-----:R-:W-:Y:S02]  /*187b0*/  LEA.HI.X.SX32 R6, R22, R7.reuse, 0x1, P2 ;  /* 0x0000000716067211 */ /* 0x081fe400010f0eff */
[----:B-1----:R-:W-:-:S03]  /*187c0*/  LEA.HI.X.SX32 R8, R20, R7, 0x1, P6 ;  /* 0x0000000714087211 */ /* 0x002fc600030f0eff */
[----:B------:R-:W-:Y:S01]  /*187d0*/  STL [R1+0x158c], R6 ;  /* 0x00158c0601007387 */ /* 0x000fe20000100800 */
        /* <DEDUP_REMOVED lines=8> */
[----:B0-----:R-:W-:-:S05]  /*18860*/  LEA R6, P5, R24, R21, 0x1 ;  /* 0x0000001518067211 */ /* 0x001fca00078a08ff */
[----:B------:R0:W-:Y:S01]  /*18870*/  STL [R1+0x15d8], R6 ;  /* 0x0015d80601007387 */ /* 0x0001e20000100800 */
[----:B-1----:R-:W-:-:S03]  /*18880*/  LEA.HI.X.SX32 R4, R16, R7, 0x1, P1 ;  /* 0x0000000710047211 */ /* 0x002fc600008f0eff */
[----:B0-----:R-:W4:Y:S04]  /*18890*/  LDL.LU R6, [R1+0x64] ;  /* 0x0000640001067983 */ /* 0x001f280000300800 */
[----:B------:R0:W-:Y:S01]  /*188a0*/  STL [R1+0x15a4], R4 ;  /* 0x0015a40401007387 */ /* 0x0001e20000100800 */
[----:B------:R-:W-:Y:S02]  /*188b0*/  LEA R10, P1, R0, R21, 0x1 ;  /* 0x00000015000a7211 */ /* 0x000fe400078208ff */
[----:B0-----:R-:W-:-:S03]  /*188c0*/  LEA.HI.X.SX32 R4, R17, R7, 0x1, P4 ;  /* 0x0000000711047211 */ /* 0x001fc600020f0eff */
[----:B------:R-:W-:Y:S04]  /*188d0*/  STL [R1+0x15e0], R10 ;  /* 0x0015e00a01007387 */ /* 0x000fe80000100800 */
[----:B------:R0:W-:Y:S04]  /*188e0*/  STL [R1+0x15ac], R4 ;  /* 0x0015ac0401007387 */ /* 0x0001e80000100800 */
[----:B0-----:R-:W4:Y:S01]  /*188f0*/  LDL.LU R4, [R1+0x60] ;  /* 0x0000600001047983 */ /* 0x001f220000300800 */
[----:B------:R-:W-:Y:S02]  /*18900*/  LEA R10, P4, R28, R21, 0x1 ;  /* 0x000000151c0a7211 */ /* 0x000fe400078808ff */
[----:B------:R-:W-:-:S03]  /*18910*/  LEA.HI.X.SX32 R14, R14, R7, 0x1, P3 ;  /* 0x000000070e0e7211 */ /* 0x000fc600018f0eff */
[----:B------:R-:W-:Y:S04]  /*18920*/  STL [R1+0x15e8], R10 ;  /* 0x0015e80a01007387 */ /* 0x000fe80000100800 */
[----:B------:R0:W-:Y:S01]  /*18930*/  STL [R1+0x15b4], R14 ;  /* 0x0015b40e01007387 */ /* 0x0001e20000100800 */
[-C--:B------:R-:W-:Y:S02]  /*18940*/  LEA.HI.X.SX32 R11, R11, R7.reuse, 0x1, P2 ;  /* 0x000000070b0b7211 */ /* 0x080fe400010f0eff */
[----:B0-----:R-:W-:Y:S02]  /*18950*/  LEA.HI.X.SX32 R14, R13, R7, 0x1, P0 ;  /* 0x000000070d0e7211 */ /* 0x001fe400000f0eff */
[----:B------:R-:W-:-:S05]  /*18960*/  LEA R10, P3, R2, R21, 0x1 ;  /* 0x00000015020a7211 */ /* 0x000fca00078608ff */
[----:B------:R0:W-:Y:S04]  /*18970*/  STL [R1+0x15f0], R10 ;  /* 0x0015f00a01007387 */ /* 0x0001e80000100800 */
[----:B0-----:R-:W4:Y:S01]  /*18980*/  LDL.LU R10, [R1+0x5c] ;  /* 0x00005c00010a7983 */ /* 0x001f220000300800 */
[----:B------:R-:W-:-:S03]  /*18990*/  LEA R13, P0, R5, R21, 0x1 ;  /* 0x00000015050d7211 */ /* 0x000fc600078008ff */
[----:B------:R-:W-:Y:S04]  /*189a0*/  STL [R1+0x15bc], R14 ;  /* 0x0015bc0e01007387 */ /* 0x000fe80000100800 */
[----:B------:R-:W-:Y:S04]  /*189b0*/  STL [R1+0x15f8], R13 ;  /* 0x0015f80d01007387 */ /* 0x000fe80000100800 */
[----:B------:R-:W4:Y:S04]  /*189c0*/  LDL.LU R22, [R1+0x58] ;  /* 0x0000580001167983 */ /* 0x000f280000300800 */
[----:B------:R0:W-:Y:S04]  /*189d0*/  STL [R1+0x15c4], R11 ;  /* 0x0015c40b01007387 */ /* 0x0001e80000100800 */
[----:B------:R-:W4:Y:S01]  /*189e0*/  LDL.LU R20, [R1+0x44] ;  /* 0x0000440001147983 */ /* 0x000f220000300800 */
[----:B0-----:R-:W-:-:S02]  /*189f0*/  LEA.HI.X.SX32 R11, R3, R7, 0x1, P6 ;  /* 0x00000007030b7211 */ /* 0x001fc400030f0eff */
[----:B--2---:R-:W-:-:S05]  /*18a00*/  LEA R13, P2, R19, R21, 0x1 ;  /* 0x00000015130d7211 */ /* 0x004fca00078408ff */
[----:B------:R-:W-:Y:S04]  /*18a10*/  STL [R1+0x1600], R13 ;  /* 0x0016000d01007387 */ /* 0x000fe80000100800 */
[----:B------:R-:W2:Y:S04]  /*18a20*/  LDL.LU R18, [R1+0x40] ;  /* 0x0000400001127983 */ /* 0x000ea80000300800 */
[----:B------:R0:W-:Y:S04]  /*18a30*/  STL [R1+0x15cc], R11 ;  /* 0x0015cc0b01007387 */ /* 0x0001e80000100800 */
[----:B------:R-:W2:Y:S01]  /*18a40*/  LDL.LU R16, [R1+0x3c] ;  /* 0x00003c0001107983 */ /* 0x000ea20000300800 */
[----:B0-----:R-:W-:-:S02]  /*18a50*/  LEA.HI.X.SX32 R11, R24, R7, 0x1, P5 ;  /* 0x00000007180b7211 */ /* 0x001fc400028f0eff */
[----:B------:R-:W-:Y:S02]  /*18a60*/  LEA.HI.X.SX32 R0, R0, R7, 0x1, P1 ;  /* 0x0000000700007211 */ /* 0x000fe400008f0eff */
[----:B---3--:R-:W-:-:S05]  /*18a70*/  LEA R3, P6, R15, R21, 0x1 ;  /* 0x000000150f037211 */ /* 0x008fca00078c08ff */
[----:B------:R4:W-:Y:S04]  /*18a80*/  STL [R1+0x1608], R3 ;  /* 0x0016080301007387 */ /* 0x0009e80000100800 */
[----:B------:R-:W3:Y:S04]  /*18a90*/  LDL.LU R17, [R1+0x38] ;  /* 0x0000380001117983 */ /* 0x000ee80000300800 */
[----:B------:R-:W-:Y:S04]  /*18aa0*/  STL [R1+0x15d4], R11 ;  /* 0x0015d40b01007387 */ /* 0x000fe80000100800 */
[----:B------:R-:W3:Y:S01]  /*18ab0*/  LDL.LU R14, [R1+0x34] ;  /* 0x00003400010e7983 */ /* 0x000ee20000300800 */
[----:B----4-:R-:W-:-:S05]  /*18ac0*/  LEA R3, P5, R12, R21, 0x1 ;  /* 0x000000150c037211 */ /* 0x010fca00078a08ff */
[----:B------:R0:W-:Y:S04]  /*18ad0*/  STL [R1+0x1610], R3 ;  /* 0x0016100301007387 */ /* 0x0001e80000100800 */
[----:B------:R-:W4:Y:S04]  /*18ae0*/  LDL.LU R13, [R1+0x30] ;  /* 0x00003000010d7983 */ /* 0x000f280000300800 */
[----:B------:R1:W-:Y:S01]  /*18af0*/  STL [R1+0x15dc], R0 ;  /* 0x0015dc0001007387 */ /* 0x0003e20000100800 */
[----:B0-----:R-:W-:-:S03]  /*18b00*/  LEA.HI.X.SX32 R3, R28, R7, 0x1, P4 ;  /* 0x000000071c037211 */ /* 0x001fc600020f0eff */
[----:B-1----:R-:W4:Y:S01]  /*18b10*/  LDL.LU R0, [R1+0x2c] ;  /* 0x00002c0001007983 */ /* 0x002f220000300800 */
[----:B------:R-:W-:-:S05]  /*18b20*/  LEA R11, P1, R9, R21, 0x1 ;  /* 0x00000015090b7211 */ /* 0x000fca00078208ff */
[----:B------:R-:W-:Y:S04]  /*18b30*/  STL [R1+0x1618], R11 ;  /* 0x0016180b01007387 */ /* 0x000fe80000100800 */
[----:B------:R-:W4:Y:S04]  /*18b40*/  LDL.LU R28, [R1+0x20] ;  /* 0x00002000011c7983 */ /* 0x000f280000300800 */
[----:B------:R0:W-:Y:S04]  /*18b50*/  STL [R1+0x15e4], R3 ;  /* 0x0015e40301007387 */ /* 0x0001e80000100800 */
[----:B------:R-:W4:Y:S01]  /*18b60*/  LDL.LU R24, [R1+0x1c] ;  /* 0x00001c0001187983 */ /* 0x000f220000300800 */
[----:B0-----:R-:W-:-:S02]  /*18b70*/  LEA.HI.X.SX32 R3, R2, R7, 0x1, P3 ;  /* 0x0000000702037211 */ /* 0x001fc400018f0eff */
[----:B------:R-:W-:-:S05]  /*18b80*/  LEA R11, P4, R8, R21, 0x1 ;  /* 0x00000015080b7211 */ /* 0x000fca00078808ff */
        /* <DEDUP_REMOVED lines=9> */
[----:B0-----:R-:W4:Y:S01]  /*18c20*/  LDL.LU R11, [R1+0xc] ;  /* 0x00000c00010b7983 */ /* 0x001f220000300800 */
[----:B------:R-:W-:-:S05]  /*18c30*/  LEA R26, P0, R4, R21, 0x1 ;  /* 0x00000015041a7211 */ /* 0x000fca00078008ff */
[----:B------:R0:W-:Y:S04]  /*18c40*/  STL [R1+0x1630], R26 ;  /* 0x0016301a01007387 */ /* 0x0001e80000100800 */
[----:B0-----:R-:W4:Y:S01]  /*18c50*/  LDL.LU R26, [R1+0x8] ;  /* 0x00000800011a7983 */ /* 0x001f220000300800 */
[-C--:B------:R-:W-:Y:S02]  /*18c60*/  LEA.HI.X.SX32 R19, R19, R7.reuse, 0x1, P2 ;  /* 0x0000000713137211 */ /* 0x080fe400010f0eff */
[----:B------:R-:W-:-:S03]  /*18c70*/  LEA.HI.X.SX32 R15, R15, R7, 0x1, P6 ;  /* 0x000000070f0f7211 */ /* 0x000fc600030f0eff */
[----:B------:R0:W-:Y:S01]  /*18c80*/  STL [R1+0x15fc], R19 ;  /* 0x0015fc1301007387 */ /* 0x0001e20000100800 */
[-C--:B------:R-:W-:Y:S02]  /*18c90*/  LEA.HI.X.SX32 R12, R12, R7.reuse, 0x1, P5 ;  /* 0x000000070c0c7211 */ /* 0x080fe400028f0eff */
[-C--:B------:R-:W-:Y:S02]  /*18ca0*/  LEA.HI.X.SX32 R9, R9, R7.reuse, 0x1, P1 ;  /* 0x0000000709097211 */ /* 0x080fe400008f0eff */
[----:B------:R-:W-:Y:S02]  /*18cb0*/  LEA.HI.X.SX32 R8, R8, R7, 0x1, P4 ;  /* 0x0000000708087211 */ /* 0x000fe400020f0eff */
[----:B0-----:R-:W-:-:S05]  /*18cc0*/  LEA R19, P2, R10, R21, 0x1 ;  /* 0x000000150a137211 */ /* 0x001fca00078408ff */
[----:B------:R0:W-:Y:S04]  /*18cd0*/  STL [R1+0x1638], R19 ;  /* 0x0016381301007387 */ /* 0x0001e80000100800 */
[----:B0-----:R-:W4:Y:S04]  /*18ce0*/  LDL.LU R19, [R1+0x1800] ;  /* 0x0018000001137983 */ /* 0x001f280000300800 */
[----:B------:R0:W-:Y:S02]  /*18cf0*/  STL [R1+0x1604], R15 ;  /* 0x0016040f01007387 */ /* 0x0001e40000100800 */
        /* <DEDUP_REMOVED lines=8> */
[----:B--2---:R-:W-:-:S05]  /*18d80*/  LEA R9, P1, R18, R21, 0x1 ;  /* 0x0000001512097211 */ /* 0x004fca00078208ff */
[----:B------:R0:W-:Y:S01]  /*18d90*/  STL [R1+0x1650], R9 ;  /* 0x0016500901007387 */ /* 0x0001e20000100800 */
[----:B------:R-:W-:-:S03]  /*18da0*/  LEA.HI.X.SX32 R6, R6, R7, 0x1, P3 ;  /* 0x0000000706067211 */ /* 0x000fc600018f0eff */
[----:B0-----:R-:W2:Y:S04]  /*18db0*/  LDL.LU R9, [R1+0x17f4] ;  /* 0x0017f40001097983 */ /* 0x001ea80000300800 */
[----:B------:R0:W-:Y:S02]  /*18dc0*/  STL [R1+0x161c], R8 ;  /* 0x00161c0801007387 */ /* 0x0001e40000100800 */
[----:B0-----:R-:W-:-:S05]  /*18dd0*/  LEA R8, P4, R16, R21, 0x1 ;  /* 0x0000001510087211 */ /* 0x001fca00078808ff */
[----:B------:R0:W-:Y:S01]  /*18de0*/  STL [R1+0x1658], R8 ;  /* 0x0016580801007387 */ /* 0x0001e20000100800 */
[----:B------:R-:W-:-:S03]  /*18df0*/  LEA.HI.X.SX32 R4, R4, R7, 0x1, P0 ;  /* 0x0000000704047211 */ /* 0x000fc600000f0eff */
[----:B0-----:R-:W2:Y:S04]  /*18e00*/  LDL.LU R8, [R1+0x17f0] ;  /* 0x0017f00001087983 */ /* 0x001ea80000300800 */
[----:B------:R3:W-:Y:S02]  /*18e10*/  STL [R1+0x1624], R6 ;  /* 0x0016240601007387 */ /* 0x0007e40000100800 */
[----:B---3--:R-:W-:-:S05]  /*18e20*/  LEA R6, P3, R17, R21, 0x1 ;  /* 0x0000001511067211 */ /* 0x008fca00078608ff */
[----:B------:R0:W-:Y:S01]  /*18e30*/  STL [R1+0x1660], R6 ;  /* 0x0016600601007387 */ /* 0x0001e20000100800 */
[----:B------:R-:W-:-:S03]  /*18e40*/  LEA.HI.X.SX32 R10, R10, R7, 0x1, P2 ;  /* 0x000000070a0a7211 */ /* 0x000fc600010f0eff */
[----:B0-----:R-:W3:Y:S04]  /*18e50*/  LDL.LU R6, [R1+0x17ec] ;  /* 0x0017ec0001067983 */ /* 0x001ee80000300800 */
[----:B------:R0:W-:Y:S02]  /*18e60*/  STL [R1+0x162c], R4 ;  /* 0x00162c0401007387 */ /* 0x0001e40000100800 */
[----:B0-----:R-:W-:-:S05]  /*18e70*/  LEA R4, P0, R14, R21, 0x1 ;  /* 0x000000150e047211 */ /* 0x001fca00078008ff */
[----:B------:R0:W-:Y:S01]  /*18e80*/  STL [R1+0x1668], R4 ;  /* 0x0016680401007387 */ /* 0x0001e20000100800 */
[----:B------:R-:W-:-:S03]  /*18e90*/  LEA.HI.X.SX32 R22, R22, R7, 0x1, P6 ;  /* 0x0000000716167211 */ /* 0x000fc600030f0eff */
[----:B0-----:R-:W2:Y:S04]  /*18ea0*/  LDL.LU R4, [R1+0x17e8] ;  /* 0x0017e80001047983 */ /* 0x001ea80000300800 */
[----:B------:R4:W-:Y:S02]  /*18eb0*/  STL [R1+0x1634], R10 ;  /* 0x0016340a01007387 */ /* 0x0009e40000100800 */
[----:B----4-:R-:W-:-:S05]  /*18ec0*/  LEA R10, P2, R13, R21, 0x1 ;  /* 0x000000150d0a7211 */ /* 0x010fca00078408ff */
[----:B------:R0:W-:Y:S01]  /*18ed0*/  STL [R1+0x1670], R10 ;  /* 0x0016700a01007387 */ /* 0x0001e20000100800 */
[----:B------:R-:W-:-:S03]  /*18ee0*/  LEA.HI.X.SX32 R20, R20, R7, 0x1, P5 ;  /* 0x0000000714147211 */ /* 0x000fc600028f0eff */
[----:B0-----:R-:W4:Y:S04]  /*18ef0*/  LDL.LU R10, [R1+0x17e4] ;  /* 0x0017e400010a7983 */ /* 0x001f280000300800 */
[----:B------:R0:W-:Y:S02]  /*18f00*/  STL [R1+0x163c], R22 ;  /* 0x00163c1601007387 */ /* 0x0001e40000100800 */
[----:B0-----:R-:W-:-:S05]  /*18f10*/  LEA R22, P6, R0, R21, 0x1 ;  /* 0x0000001500167211 */ /* 0x001fca00078c08ff */
        /* <DEDUP_REMOVED lines=30> */
[----:B------:R0:W-:Y:S04]  /*19100*/  STL [R1+0x16a8], R13 ;  /* 0x0016a80d01007387 */ /* 0x0001e80000100800 */
[----:B0-----:R-:W2:Y:S04]  /*19110*/  LDL.LU R13, [R1+0x17c8] ;  /* 0x0017c800010d7983 */ /* 0x001ea80000300800 */
[----:B------:R0:W-:Y:S02]  /*19120*/  STL [R1+0x1674], R0 ;  /* 0x0016740001007387 */ /* 0x0001e40000100800 */
[----:B0-----:R-:W-:-:S05]  /*19130*/  LEA R0, P6, R26, R21, 0x1 ;  /* 0x000000151a007211 */ /* 0x001fca00078c08ff */
[----:B------:R0:W-:Y:S04]  /*19140*/  STL [R1+0x16b0], R0 ;  /* 0x0016b00001007387 */ /* 0x0001e80000100800 */
[----:B0-----:R-:W2:Y:S01]  /*19150*/  LDL.LU R0, [R1+0x17c4] ;  /* 0x0017c40001007983 */ /* 0x001ea20000300800 */
[----:B------:R-:W-:-:S05]  /*19160*/  LEA.HI.X.SX32 R28, R28, R7, 0x1, P5 ;  /* 0x000000071c1c7211 */ /* 0x000fca00028f0eff */
[----:B------:R2:W-:Y:S02]  /*19170*/  STL [R1+0x167c], R28 ;  /* 0x00167c1c01007387 */ /* 0x0005e40000100800 */
[----:B--2---:R-:W-:-:S05]  /*19180*/  LEA R28, P5, R0, R21, 0x1 ;  /* 0x00000015001c7211 */ /* 0x004fca00078a08ff */
        /* <DEDUP_REMOVED lines=28> */
[----:B------:R2:W-:Y:S01]  /*19350*/  STL [R1+0x16ac], R26 ;  /* 0x0016ac1a01007387 */ /* 0x0005e20000100800 */
[----:B------:R-:W-:Y:S01]  /*19360*/  LEA.HI.X.SX32 R24, R24, R7, 0x1, P4 ;  /* 0x0000000718187211 */ /* 0x000fe200020f0eff */
[----:B------:R-:W-:Y:S02]  /*19370*/  IMAD R23, R23, c[0x0][0x190], RZ ;  /* 0x0000640017177a24 */ /* 0x000fe400078e02ff */
[----:B------:R-:W-:Y:S02]  /*19380*/  IMAD R29, R29, c[0x0][0x190], RZ ;  /* 0x000064001d1d7a24 */ /* 0x000fe400078e02ff */
[----:B------:R-:W-:Y:S02]  /*19390*/  IMAD R27, R27, c[0x0][0x190], RZ ;  /* 0x000064001b1b7a24 */ /* 0x000fe400078e02ff */
[----:B------:R-:W-:Y:S01]  /*193a0*/  IMAD R25, R25, c[0x0][0x190], RZ ;  /* 0x0000640019197a24 */ /* 0x000fe200078e02ff */
[----:B--2---:R-:W-:-:S05]  /*193b0*/  LEA R26, P6, R11, R21, 0x1 ;  /* 0x000000150b1a7211 */ /* 0x004fca00078c08ff */
[----:B------:R0:W-:Y:S02]  /*193c0*/  STL [R1+0x16e8], R26 ;  /* 0x0016e81a01007387 */ /* 0x0001e40000100800 */
[----:B0-----:R-:W-:Y:S02]  /*193d0*/  LEA.HI.X.SX32 R26, R0, R7, 0x1, P5 ;  /* 0x00000007001a7211 */ /* 0x001fe400028f0eff */
[----:B------:R0:W5:Y:S04]  /*193e0*/  LDL.LU R0, [R1+0x17a8] ;  /* 0x0017a80001007983 */ /* 0x0001680000300800 */
[----:B------:R1:W-:Y:S02]  /*193f0*/  STL [R1+0x16b4], R26 ;  /* 0x0016b41a01007387 */ /* 0x0003e40000100800 */
[----:B-1----:R-:W-:-:S05]  /*19400*/  LEA R26, P5, R13, R21, 0x1 ;  /* 0x000000150d1a7211 */ /* 0x002fca00078a08ff */
[----:B------:R1:W-:Y:S02]  /*19410*/  STL [R1+0x16ec], R26 ;  /* 0x0016ec1a01007387 */ /* 0x0003e40000100800 */
[----:B-1----:R-:W-:Y:S02]  /*19420*/  LEA.HI.X.SX32 R26, R28, R7, 0x1, P1 ;  /* 0x000000071c1a7211 */ /* 0x002fe400008f0eff */
[----:B------:R0:W5:Y:S04]  /*19430*/  LDL.LU R28, [R1+0x17a4] ;  /* 0x0017a400011c7983 */ /* 0x0001680000300800 */
[----:B------:R1:W-:Y:S02]  /*19440*/  STL [R1+0x16bc], R26 ;  /* 0x0016bc1a01007387 */ /* 0x0003e40000100800 */
[----:B-1----:R-:W-:-:S05]  /*19450*/  LEA R26, P1, R14, R21, 0x1 ;  /* 0x000000150e1a7211 */ /* 0x002fca00078208ff */
[----:B------:R1:W-:Y:S04]  /*19460*/  STL [R1+0x1760], R26 ;  /* 0x0017601a01007387 */ /* 0x0003e80000100800 */
[----:B------:R2:W-:Y:S01]  /*19470*/  STL [R1+0x16c4], R24 ;  /* 0x0016c41801007387 */ /* 0x0005e20000100800 */
[----:B-1----:R-:W-:Y:S02]  /*19480*/  LEA R26, P4, R17, R21, 0x1 ;  /* 0x00000015111a7211 */ /* 0x002fe400078808ff */
[----:B--2---:R-:W-:-:S03]  /*19490*/  LEA.HI.X.SX32 R24, R2, R7, 0x1, P3 ;  /* 0x0000000702187211 */ /* 0x004fc600018f0eff */
[----:B------:R1:W-:Y:S01]  /*194a0*/  STL [R1+0x16f4], R26 ;  /* 0x0016f41a01007387 */ /* 0x0003e20000100800 */
[----:B------:R-:W-:-:S03]  /*194b0*/  LEA.HI.X.SX32 R2, R3, R7, 0x1, P0 ;  /* 0x0000000703027211 */ /* 0x000fc600000f0eff */
[----:B------:R2:W-:Y:S01]  /*194c0*/  STL [R1+0x16cc], R24 ;  /* 0x0016cc1801007387 */ /* 0x0005e20000100800 */
[----:B-1----:R-:W-:Y:S02]  /*194d0*/  LEA R26, P3, R16, R21, 0x1 ;  /* 0x00000015101a7211 */ /* 0x002fe400078608ff */
[----:B------:R-:W-:Y:S02]  /*194e0*/  LEA.HI.X.SX32 R3, R5, R7, 0x1, P2 ;  /* 0x0000000705037211 */ /* 0x000fe400010f0eff */
[----:B--2---:R-:W-:Y:S01]  /*194f0*/  LEA R24, P0, R18, R21, 0x1 ;  /* 0x0000001512187211 */ /* 0x004fe200078008ff */
[----:B------:R-:W-:Y:S04]  /*19500*/  STL [R1+0x16fc], R26 ;  /* 0x0016fc1a01007387 */ /* 0x000fe80000100800 */
[----:B------:R1:W-:Y:S01]  /*19510*/  STL [R1+0x16d4], R2 ;  /* 0x0016d40201007387 */ /* 0x0003e20000100800 */
[----:B------:R-:W-:-:S03]  /*19520*/  LEA.HI.X.SX32 R5, R11, R7, 0x1, P6 ;  /* 0x000000070b057211 */ /* 0x000fc600030f0eff */
[----:B------:R-:W-:Y:S01]  /*19530*/  STL [R1+0x1704], R24 ;  /* 0x0017041801007387 */ /* 0x000fe20000100800 */
[----:B-1----:R-:W-:-:S03]  /*19540*/  LEA R2, P2, R20, R21, 0x1 ;  /* 0x0000001514027211 */ /* 0x002fc600078408ff */
[----:B------:R1:W-:Y:S04]  /*19550*/  STL [R1+0x16dc], R3 ;  /* 0x0016dc0301007387 */ /* 0x0003e80000100800 */
[----:B------:R2:W-:Y:S01]  /*19560*/  STL [R1+0x170c], R2 ;  /* 0x00170c0201007387 */ /* 0x0005e20000100800 */
[----:B-1----:R-:W-:-:S03]  /*19570*/  LEA R3, P6, R22, R21, 0x1 ;  /* 0x0000001516037211 */ /* 0x002fc600078c08ff */
[----:B------:R4:W-:Y:S01]  /*19580*/  STL [R1+0x16e4], R5 ;  /* 0x0016e40501007387 */ /* 0x0009e20000100800 */
[----:B--2---:R-:W-:-:S03]  /*19590*/  LEA.HI.X.SX32 R2, R14, R7, 0x1, P1 ;  /* 0x000000070e027211 */ /* 0x004fc600008f0eff */
[----:B------:R-:W2:Y:S04]  /*195a0*/  LDL R26, [R1+0x179c] ;  /* 0x00179c00011a7983 */ /* 0x000ea80000100800 */
[----:B------:R1:W-:Y:S01]  /*195b0*/  STL [R1+0x1714], R3 ;  /* 0x0017140301007387 */ /* 0x0003e20000100800 */
[----:B----4-:R-:W-:-:S03]  /*195c0*/  LEA R5, P1, R10, R21, 0x1 ;  /* 0x000000150a057211 */ /* 0x010fc600078208ff */
[----:B------:R4:W-:Y:S01]  /*195d0*/  STL [R1+0x175c], R2 ;  /* 0x00175c0201007387 */ /* 0x0009e20000100800 */
[----:B-1----:R-:W-:-:S03]  /*195e0*/  LEA.HI.X.SX32 R3, R17, R7, 0x1, P4 ;  /* 0x0000000711037211 */ /* 0x002fc600020f0eff */
[----:B------:R1:W-:Y:S01]  /*195f0*/  STL [R1+0x171c], R5 ;  /* 0x00171c0501007387 */ /* 0x0003e20000100800 */
[----:B----4-:R-:W-:-:S03]  /*19600*/  LEA R2, P4, R4, R21, 0x1 ;  /* 0x0000001504027211 */ /* 0x010fc600078808ff */
[----:B------:R3:W-:Y:S04]  /*19610*/  STL [R1+0x16f0], R3 ;  /* 0x0016f00301007387 */ /* 0x0007e80000100800 */
[----:B------:R4:W-:Y:S01]  /*19620*/  STL [R1+0x1724], R2 ;  /* 0x0017240201007387 */ /* 0x0009e20000100800 */
[----:B-1----:R-:W-:Y:S02]  /*19630*/  LEA.HI.X.SX32 R5, R16, R7, 0x1, P3 ;  /* 0x0000000710057211 */ /* 0x002fe400018f0eff */
[----:B---3--:R-:W-:-:S03]  /*19640*/  LEA R3, P3, R6, R21, 0x1 ;  /* 0x0000001506037211 */ /* 0x008fc600078608ff */
[----:B------:R1:W-:Y:S01]  /*19650*/  STL [R1+0x16f8], R5 ;  /* 0x0016f80501007387 */ /* 0x0003e20000100800 */
[----:B----4-:R-:W-:-:S03]  /*19660*/  LEA.HI.X.SX32 R2, R18, R7, 0x1, P0 ;  /* 0x0000000712027211 */ /* 0x010fc600000f0eff */
[----:B------:R3:W-:Y:S04]  /*19670*/  STL [R1+0x172c], R3 ;  /* 0x00172c0301007387 */ /* 0x0007e80000100800 */
[----:B------:R4:W-:Y:S01]  /*19680*/  STL [R1+0x1700], R2 ;  /* 0x0017000201007387 */ /* 0x0009e20000100800 */
[----:B-1----:R-:W-:Y:S02]  /*19690*/  LEA R5, P0, R8, R21, 0x1 ;  /* 0x0000001508057211 */ /* 0x002fe400078008ff */
[----:B---3--:R-:W-:-:S03]  /*196a0*/  LEA.HI.X.SX32 R3, R20, R7, 0x1, P2 ;  /* 0x0000000714037211 */ /* 0x008fc600010f0eff */
        /* <DEDUP_REMOVED lines=12> */
[----:B------:R-:W-:Y:S01]  /*19770*/  STL [R1+0x1748], R5 ;  /* 0x0017480501007387 */ /* 0x000fe20000100800 */
[----:B----4-:R-:W-:-:S03]  /*19780*/  LEA R2, P4, R19, R21, 0x1 ;  /* 0x0000001513027211 */ /* 0x010fc600078808ff */
[----:B------:R1:W-:Y:S01]  /*19790*/  STL [R1+0x1720], R3 ;  /* 0x0017200301007387 */ /* 0x0003e20000100800 */
[----:B------:R-:W-:-:S03]  /*197a0*/  LEA.HI.X.SX32 R4, R6, R7, 0x1, P3 ;  /* 0x0000000706047211 */ /* 0x000fc600018f0eff */
[----:B------:R3:W-:Y:S01]  /*197b0*/  STL [R1+0x174c], R2 ;  /* 0x00174c0201007387 */ /* 0x0007e20000100800 */
[----:B-1----:R-:W-:-:S03]  /*197c0*/  LEA R3, P3, R23, R21, 0x1 ;  /* 0x0000001517037211 */ /* 0x002fc600078608ff */
[----:B------:R1:W-:Y:S01]  /*197d0*/  STL [R1+0x1728], R4 ;  /* 0x0017280401007387 */ /* 0x0003e20000100800 */
[----:B---3--:R-:W-:-:S03]  /*197e0*/  LEA.HI.X.SX32 R2, R8, R7, 0x1, P0 ;  /* 0x0000000708027211 */ /* 0x008fc600000f0eff */
        /* <DEDUP_REMOVED lines=14> */
[-C--:B-1----:R-:W-:Y:S02]  /*198d0*/  LEA.HI.X.SX32 R4, R19, R7.reuse, 0x1, P4 ;  /* 0x0000000713047211 */ /* 0x082fe400020f0eff */
[----:B---3--:R-:W-:-:S03]  /*198e0*/  LEA.HI.X.SX32 R3, R23, R7, 0x1, P3 ;  /* 0x0000000717037211 */ /* 0x008fc600018f0eff */
        /* <DEDUP_REMOVED lines=9> */
[----:B------:R0:W-:Y:S04]  /*19980*/  STL [R1+0xd6c], R2 ;  /* 0x000d6c0201007387 */ /* 0x0001e80000100800 */
        /* <DEDUP_REMOVED lines=455> */
[----:B--2---:R-:W-:Y:S01]  /*1b600*/  ISETP.GE.AND P1, PT, R26, RZ, PT ;  /* 0x000000ff1a00720c */ /* 0x004fe20003f26270 */
[----:B-1----:R-:W-:Y:S01]  /*1b610*/  IMAD.MOV.U32 R4, RZ, RZ, c[0x0][0x188] ;  /* 0x00006200ff047624 */ /* 0x002fe200078e00ff */
[----:B------:R-:W-:Y:S01]  /*1b620*/  ISETP.NE.AND P0, PT, RZ, c[0x0][0x178], PT ;  /* 0x00005e00ff007a0c */ /* 0x000fe20003f05270 */
[----:B------:R-:W-:Y:S01]  /*1b630*/  CS2R R24, SRZ ;  /* 0x0000000000187805 */ /* 0x000fe2000001ff00 */
[----:B------:R-:W-:Y:S01]  /*1b640*/  CS2R R26, SRZ ;  /* 0x00000000001a7805 */ /* 0x000fe2000001ff00 */
[----:B------:R-:W-:-:S02]  /*1b650*/  ULDC UR4, c[0x0][0x18c] ;  /* 0x0000630000047ab9 */ /* 0x000fc40000000800 */
[----:B-----5:R1:W-:Y:S01]  /*1b660*/  STL [R1+0x17b4], R28 ;  /* 0x0017b41c01007387 */ /* 0x0203e20000100800 */
[C---:B------:R-:W-:Y:S01]  /*1b670*/  IMAD R22, R4.reuse, 0x37, RZ ;  /* 0x0000003704167824 */ /* 0x040fe200078e02ff */
[----:B------:R-:W-:Y:S01]  /*1b680*/  USHF.L.U32 UR4, UR4, 0x6, URZ ;  /* 0x0000000604047899 */ /* 0x000fe2000800063f */
[C---:B------:R-:W-:Y:S01]  /*1b690*/  IMAD R19, R4.reuse, 0x33, RZ ;  /* 0x0000003304137824 */ /* 0x040fe200078e02ff */
[----:B------:R2:W-:Y:S01]  /*1b6a0*/  STL [R1+0x17b0], R27 ;  /* 0x0017b01b01007387 */ /* 0x0005e20000100800 */
[----:B------:R-:W-:-:S02]  /*1b6b0*/  IMAD R16, R4, 0x2f, RZ ;  /* 0x0000002f04107824 */ /* 0x000fc400078e02ff */
[C---:B------:R-:W-:Y:S01]  /*1b6c0*/  IMAD R29, R4.reuse, 0x5e, RZ ;  /* 0x0000005e041d7824 */ /* 0x040fe200078e02ff */
[----:B------:R3:W-:Y:S01]  /*1b6d0*/  STL [R1+0x17ac], R26 ;  /* 0x0017ac1a01007387 */ /* 0x0007e20000100800 */
[C---:B------:R-:W-:Y:S02]  /*1b6e0*/  IMAD.SHL.U32 R5, R4.reuse, 0x40, RZ ;  /* 0x0000004004057824 */ /* 0x040fe400078e00ff */
[C---:B-1----:R-:W-:Y:S01]  /*1b6f0*/  IMAD R28, R4.reuse, 0x76, RZ ;  /* 0x00000076041c7824 */ /* 0x042fe200078e02ff */
[----:B------:R1:W-:Y:S01]  /*1b700*/  STL [R1+0x17a8], R25 ;  /* 0x0017a81901007387 */ /* 0x0003e20000100800 */
[C---:B------:R-:W-:Y:S02]  /*1b710*/  IMAD R23, R4.reuse, 0x5a, RZ ;  /* 0x0000005a04177824 */ /* 0x040fe400078e02ff */
[C---:B--2---:R-:W-:Y:S01]  /*1b720*/  IMAD R27, R4.reuse, 0x6a, RZ ;  /* 0x0000006a041b7824 */ /* 0x044fe200078e02ff */
[----:B------:R2:W-:Y:S01]  /*1b730*/  STL [R1+0x17a4], R24 ;  /* 0x0017a41801007387 */ /* 0x0005e20000100800 */
[----:B------:R-:W-:-:S02]  /*1b740*/  IMAD R13, R4, 0x2b, RZ ;  /* 0x0000002b040d7824 */ /* 0x000fc400078e02ff */
[C---:B---3--:R-:W-:Y:S02]  /*1b750*/  IMAD R26, R4.reuse, 0x3f, RZ ;  /* 0x0000003f041a7824 */ /* 0x048fe400078e02ff */
[C---:B------:R-:W-:Y:S02]  /*1b760*/  IMAD R21, R4.reuse, 0x56, RZ ;  /* 0x0000005604157824 */ /* 0x040fe400078e02ff */
[C---:B-1----:R-:W-:Y:S02]  /*1b770*/  IMAD R25, R4.reuse, 0x62, RZ ;  /* 0x0000006204197824 */ /* 0x042fe400078e02ff */
[C---:B------:R-:W-:Y:S01]  /*1b780*/  IMAD R20, R4.reuse, 0x52, RZ ;  /* 0x0000005204147824 */ /* 0x040fe200078e02ff */
[----:B--2---:R-:W2:Y:S01]  /*1b790*/  LDL.LU R24, [R1+0x594] ;  /* 0x0005940001187983 */ /* 0x004ea20000300800 */
[C---:B------:R-:W-:Y:S02]  /*1b7a0*/  IMAD R10, R4.reuse, 0x27, RZ ;  /* 0x00000027040a7824 */ /* 0x040fe400078e02ff */
[C---:B------:R-:W-:Y:S01]  /*1b7b0*/  IMAD R18, R4.reuse, 0x4e, RZ ;  /* 0x0000004e04127824 */ /* 0x040fe200078e02ff */
[----:B0-----:R-:W3:Y:S01]  /*1b7c0*/  LDL.LU R2, [R1+0x590] ;  /* 0x0005900001027983 */ /* 0x001ee20000300800 */
[----:B------:R-:W-:-:S02]  /*1b7d0*/  IMAD R17, R4, 0x4a, RZ ;  /* 0x0000004a04117824 */ /* 0x000fc400078e02ff */
[C---:B------:R-:W-:Y:S02]  /*1b7e0*/  IMAD R7, R4.reuse, 0x23, RZ ;  /* 0x0000002304077824 */ /* 0x040fe400078e02ff */
[C---:B------:R-:W-:Y:S02]  /*1b7f0*/  IMAD R15, R4.reuse, 0x46, RZ ;  /* 0x00000046040f7824 */ /* 0x040fe400078e02ff */
[C---:B------:R-:W-:Y:S02]  /*1b800*/  IMAD R14, R4.reuse, 0x42, RZ ;  /* 0x00000042040e7824 */ /* 0x040fe400078e02ff */
[C---:B------:R-:W-:Y:S02]  /*1b810*/  IMAD R12, R4.reuse, 0x7c, RZ ;  /* 0x0000007c040c7824 */ /* 0x040fe400078e02ff */
[C---:B------:R-:W-:Y:S02]  /*1b820*/  IMAD R11, R4.reuse, 0x74, RZ ;  /* 0x00000074040b7824 */ /* 0x040fe400078e02ff */
[----:B------:R-:W-:-:S02]  /*1b830*/  IMAD R9, R4, 0x6c, RZ ;  /* 0x0000006c04097824 */ /* 0x000fc400078e02ff */
[C---:B------:R-:W-:Y:S02]  /*1b840*/  IMAD R6, R4.reuse, 0x64, RZ ;  /* 0x0000006404067824 */ /* 0x040fe400078e02ff */
[----:B------:R-:W-:Y:S02]  /*1b850*/  IMAD R8, R4, 0x5c, RZ ;  /* 0x0000005c04087824 */ /* 0x000fe400078e02ff */
[----:B---3--:R-:W-:Y:S01]  /*1b860*/  @!P1 IMAD.MOV R2, RZ, RZ, -R2 ;  /* 0x000000ffff029224 */ /* 0x008fe200078e0a02 */
[----:B------:R-:W-:-:S05]  /*1b870*/  @!P0 LOP3.LUT R2, RZ, c[0x0][0x178], RZ, 0x33, !PT ;  /* 0x00005e00ff028a12 */ /* 0x000fca00078e33ff */
[----:B------:R-:W-:Y:S01]  /*1b880*/  IMAD R3, R2, c[0x0][0x184], RZ ;  /* 0x0000610002037a24 */ /* 0x000fe200078e02ff */
[----:B------:R-:W-:Y:S02]  /*1b890*/  SHF.R.S32.HI R2, RZ, 0x1f, R5 ;  /* 0x0000001fff027819 */ /* 0x000fe40000011405 */
[----:B--2---:R-:W-:Y:S02]  /*1b8a0*/  SHF.R.S32.HI R24, RZ, 0x6, R24 ;  /* 0x00000006ff187819 */ /* 0x004fe40000011418 */
[----:B------:R-:W-:Y:S01]  /*1b8b0*/  SHF.L.U64.HI R2, R5, 0x1, R2 ;  /* 0x0000000105027819 */ /* 0x000fe20000010202 */
[----:B------:R-:W-:Y:S02]  /*1b8c0*/  IMAD R5, R4, 0x7a, RZ ;  /* 0x0000007a04057824 */ /* 0x000fe400078e02ff */
[----:B------:R-:W-:Y:S01]  /*1b8d0*/  IMAD.MOV.U32 R4, RZ, RZ, c[0x0][0x188] ;  /* 0x00006200ff047624 */ /* 0x000fe200078e00ff */
[----:B------:R0:W-:Y:S03]  /*1b8e0*/  STL [R1+0x1770], R24 ;  /* 0x0017701801007387 */ /* 0x0001e60000100800 */
[----:B------:R-:W-:Y:S01]  /*1b8f0*/  IMAD R4, R4, 0x7e, RZ ;  /* 0x0000007e04047824 */ /* 0x000fe200078e02ff */
[----:B0-----:R-:W-:-:S04]  /*1b900*/  LEA R24, P0, R3, c[0x0][0x160], 0x1 ;  /* 0x0000580003187a11 */ /* 0x001fc800078008ff */
[-C--:B------:R-:W-:Y:S01]  /*1b910*/  IADD3 R4, P1, R4, R24.reuse, RZ ;  /* 0x0000001804047210 */ /* 0x080fe20007f3e0ff */
[----:B------:R-:W-:Y:S01]  /*1b920*/  STL [R1+0xd60], R24 ;  /* 0x000d601801007387 */ /* 0x000fe20000100800 */
[----:B------:R-:W-:-:S03]  /*1b930*/  IADD3 R5, P2, R5, R24, RZ ;  /* 0x0000001805057210 */ /* 0x000fc60007f5e0ff */
[----:B------:R0:W-:Y:S04]  /*1b940*/  STL [R1+0xd74], R4 ;  /* 0x000d740401007387 */ /* 0x0001e80000100800 */
[----:B------:R1:W-:Y:S01]  /*1b950*/  STL [R1+0xd84], R5 ;  /* 0x000d840501007387 */ /* 0x0003e20000100800 */
[----:B0-----:R-:W-:Y:S01]  /*1b960*/  IMAD.MOV.U32 R4, RZ, RZ, c[0x0][0x188] ;  /* 0x00006200ff047624 */ /* 0x001fe200078e00ff */
[----:B------:R-:W-:-:S03]  /*1b970*/  IADD3 R28, P3, R28, R24, RZ ;  /* 0x000000181c1c7210 */ /* 0x000fc60007f7e0ff */
[C---:B-1----:R-:W-:Y:S02]  /*1b980*/  IMAD R5, R4.reuse, 0x6e, RZ ;  /* 0x0000006e04057824 */ /* 0x042fe400078e02ff */
[----:B------:R-:W-:Y:S01]  /*1b990*/  IMAD R4, R4, 0x72, RZ ;  /* 0x0000007204047824 */ /* 0x000fe200078e02ff */
[----:B------:R-:W-:Y:S01]  /*1b9a0*/  LEA.HI.X.SX32 R3, R3, c[0x0][0x164], 0x1, P0 ;  /* 0x0000590003037a11 */ /* 0x000fe200000f0eff */
[----:B------:R0:W-:Y:S03]  /*1b9b0*/  STL [R1+0xd94], R28 ;  /* 0x000d941c01007387 */ /* 0x0001e60000100800 */
[-C--:B------:R-:W-:Y:S02]  /*1b9c0*/  IADD3 R4, P5, R4, R24.reuse, RZ ;  /* 0x0000001804047210 */ /* 0x080fe40007fbe0ff */
[-C--:B------:R-:W-:Y:S01]  /*1b9d0*/  IADD3 R5, P4, R5, R24.reuse, RZ ;  /* 0x0000001805057210 */ /* 0x080fe20007f9e0ff */
[----:B0-----:R0:W5:Y:S04]  /*1b9e0*/  LDL.LU R28, [R1+0x17b4] ;  /* 0x0017b400011c7983 */ /* 0x0011680000300800 */
[----:B------:R-:W-:Y:S04]  /*1b9f0*/  STL [R1+0xd5c], R3 ;  /* 0x000d5c0301007387 */ /* 0x000fe80000100800 */
[----:B------:R1:W-:Y:S01]  /*1ba00*/  STL [R1+0xda4], R4 ;  /* 0x000da40401007387 */ /* 0x0003e20000100800 */
[----:B------:R-:W-:-:S03]  /*1ba10*/  IADD3 R27, P0, R27, R24, RZ ;  /* 0x000000181b1b7210 */ /* 0x000fc60007f1e0ff */
[----:B------:R2:W-:Y:S01]  /*1ba20*/  STL [R1+0xdb4], R5 ;  /* 0x000db40501007387 */ /* 0x0005e20000100800 */
[----:B-1----:R-:W-:-:S04]  /*1ba30*/  IMAD.MOV.U32 R4, RZ, RZ, c[0x0][0x188] ;  /* 0x00006200ff047624 */ /* 0x002fc800078e00ff */
[C---:B--2---:R-:W-:Y:S02]  /*1ba40*/  IMAD R5, R4.reuse, 0x3d, RZ ;  /* 0x0000003d04057824 */ /* 0x044fe400078e02ff */
[----:B------:R-:W-:Y:S01]  /*1ba50*/  IMAD R4, R4, 0x66, RZ ;  /* 0x0000006604047824 */ /* 0x000fe200078e02ff */
[-C--:B------:R-:W-:Y:S01]  /*1ba60*/  LEA.HI.X.SX32 R26, R26, R3.reuse, 0x1, P1 ;  /* 0x000000031a1a7211 */ /* 0x080fe200008f0eff */
[----:B------:R1:W-:Y:S03]  /*1ba70*/  STL [R1+0xdc4], R27 ;  /* 0x000dc41b01007387 */ /* 0x0003e60000100800 */
[----:B------:R-:W-:Y:S02]  /*1ba80*/  IADD3 R4, P1, R4, R24, RZ ;  /* 0x0000001804047210 */ /* 0x000fe40007f3e0ff */
[----:B------:R-:W-:Y:S01]  /*1ba90*/  LEA.HI.X.SX32 R5, R5, R3, 0x1, P2 ;  /* 0x0000000305057211 */ /* 0x000fe200010f0eff */
[----:B-1----:R0:W5:Y:S04]  /*1baa0*/  LDL.LU R27, [R1+0x17b0] ;  /* 0x0017b000011b7983 */ /* 0x0021680000300800 */
[----:B------:R1:W-:Y:S04]  /*1bab0*/  STL [R1+0xd70], R26 ;  /* 0x000d701a01007387 */ /* 0x0003e80000100800 */
[----:B-1----:R0:W5:Y:S04]  /*1bac0*/  LDL.LU R26, [R1+0x17ac] ;  /* 0x0017ac00011a7983 */ /* 0x0021680000300800 */
[----:B------:R1:W-:Y:S04]  /*1bad0*/  STL [R1+0xdd4], R4 ;  /* 0x000dd40401007387 */ /* 0x0003e80000100800 */
[----:B------:R2:W-:Y:S01]  /*1bae0*/  STL [R1+0xd80], R5 ;  /* 0x000d800501007387 */ /* 0x0005e20000100800 */
[----:B-1----:R-:W-:-:S04]  /*1baf0*/  IMAD.MOV.U32 R4, RZ, RZ, c[0x0][0x188] ;  /* 0x00006200ff047624 */ /* 0x002fc800078e00ff */
[C---:B--2---:R-:W-:Y:S02]  /*1bb00*/  IMAD R5, R4.reuse, 0x39, RZ ;  /* 0x0000003904057824 */ /* 0x044fe400078e02ff */
[----:B------:R-:W-:Y:S01]  /*1bb10*/  IMAD R4, R4, 0x3b, RZ ;  /* 0x0000003b04047824 */ /* 0x000fe200078e02ff */
[----:B------:R-:W-:-:S04]  /*1bb20*/  IADD3 R25, P2, R25, R24, RZ ;  /* 0x0000001819197210 */ /* 0x000fc80007f5e0ff */
[-C--:B------:R-:W-:Y:S01]  /*1bb30*/  LEA.HI.X.SX32 R4, R4, R3.reuse, 0x1, P3 ;  /* 0x0000000304047211 */ /* 0x080fe200018f0eff */
[----:B------:R1:W-:Y:S01]  /*1bb40*/  STL [R1+0xde4], R25 ;  /* 0x000de41901007387 */ /* 0x0003e20000100800 */
[----:B------:R-:W-:Y:S02]  /*1bb50*/  IADD3 R29, P3, R29, R24, RZ ;  /* 0x000000181d1d7210 */ /* 0x000fe40007f7e0ff */
[----:B------:R-:W-:Y:S01]  /*1bb60*/  LEA.HI.X.SX32 R5, R5, R3, 0x1, P5 ;  /* 0x0000000305057211 */ /* 0x000fe200028f0eff */
[----:B-1----:R0:W5:Y:S04]  /*1bb70*/  LDL.LU R25, [R1+0x17a8] ;  /* 0x0017a80001197983 */ /* 0x0021680000300800 */
[----:B------:R1:W-:Y:S04]  /*1bb80*/  STL [R1+0xd90], R4 ;  /* 0x000d900401007387 */ /* 0x0003e80000100800 */
[----:B------:R-:W-:Y:S01]  /*1bb90*/  STL [R1+0xdf4], R29 ;  /* 0x000df41d01007387 */ /* 0x000fe20000100800 */
[----:B-1----:R-:W-:-:S03]  /*1bba0*/  IMAD.MOV.U32 R4, RZ, RZ, c[0x0][0x188] ;  /* 0x00006200ff047624 */ /* 0x002fc600078e00ff */
[----:B------:R1:W-:Y:S01]  /*1bbb0*/  STL [R1+0xda0], R5 ;  /* 0x000da00501007387 */ /* 0x0003e20000100800 */
[-C--:B------:R-:W-:Y:S02]  /*1bbc0*/  IADD3 R23, P5, R23, R24.reuse, RZ ;  /* 0x0000001817177210 */ /* 0x080fe40007fbe0ff */
[-C--:B------:R-:W-:Y:S02]  /*1bbd0*/  LEA.HI.X.SX32 R22, R22, R3.reuse, 0x1, P4 ;  /* 0x0000000316167211 */ /* 0x080fe400020f0eff */
[-C--:B------:R-:W-:Y:S01]  /*1bbe0*/  IADD3 R21, P4, R21, R24.reuse, RZ ;  /* 0x0000001815157210 */ /* 0x080fe20007f9e0ff */
[----:B-1----:R-:W-:Y:S01]  /*1bbf0*/  IMAD R5, R4, 0x35, RZ ;  /* 0x0000003504057824 */ /* 0x002fe200078e02ff */
[----:B------:R-:W-:Y:S04]  /*1bc00*/  STL [R1+0xe04], R23 ;  /* 0x000e041701007387 */ /* 0x000fe80000100800 */
[----:B------:R-:W-:Y:S01]  /*1bc10*/  LEA.HI.X.SX32 R5, R5, R3, 0x1, P0 ;  /* 0x0000000305057211 */ /* 0x000fe200000f0eff */
[----:B------:R-:W-:Y:S04]  /*1bc20*/  STL [R1+0xdb0], R22 ;  /* 0x000db01601007387 */ /* 0x000fe80000100800 */
[----:B------:R-:W-:Y:S01]  /*1bc30*/  STL [R1+0xe14], R21 ;  /* 0x000e141501007387 */ /* 0x000fe20000100800 */
[----:B------:R-:W-:-:S03]  /*1bc40*/  IADD3 R20, P0, R20, R24, RZ ;  /* 0x0000001814147210 */ /* 0x000fc60007f1e0ff */
[----:B------:R1:W-:Y:S01]  /*1bc50*/  STL [R1+0xdc0], R5 ;  /* 0x000dc00501007387 */ /* 0x0003e20000100800 */
        /* <DEDUP_REMOVED lines=31> */
[-C--:B------:R-:W-:Y:S02]  /*1be50*/  LEA.HI.X.SX32 R5, R5, R3.reuse, 0x1, P2 ;  /* 0x0000000305057211 */ /* 0x080fe400010f0eff */
[----:B------:R-:W-:Y:S01]  /*1be60*/  IADD3 R6, P2, R6, R24, RZ ;  /* 0x0000001806067210 */ /* 0x000fe20007f5e0ff */
[----:B------:R-:W-:Y:S01]  /*1be70*/  STL [R1+0xe30], R10 ;  /* 0x000e300a01007387 */ /* 0x000fe20000100800 */
[----:B------:R-:W-:-:S03]  /*1be80*/  LEA.HI.X.SX32 R7, R7, R3, 0x1, P3 ;  /* 0x0000000307077211 */ /* 0x000fc600018f0eff */
[----:B------:R-:W-:Y:S04]  /*1be90*/  STL [R1+0xdbc], R9 ;  /* 0x000dbc0901007387 */ /* 0x000fe80000100800 */
[----:B------:R1:W-:Y:S04]  /*1bea0*/  STL [R1+0xe40], R5 ;  /* 0x000e400501007387 */ /* 0x0003e80000100800 */
[----:B------:R2:W-:Y:S01]  /*1beb0*/  STL [R1+0xddc], R6 ;  /* 0x000ddc0601007387 */ /* 0x0005e20000100800 */
[C---:B-1----:R-:W-:Y:S02]  /*1bec0*/  IMAD R5, R4.reuse, 0x21, RZ ;  /* 0x0000002104057824 */ /* 0x042fe400078e02ff */
[----:B--2---:R-:W-:Y:S01]  /*1bed0*/  IMAD R6, R4, 0x3e, RZ ;  /* 0x0000003e04067824 */ /* 0x004fe200078e02ff */
[----:B------:R1:W-:Y:S02]  /*1bee0*/  STL [R1+0xe50], R7 ;  /* 0x000e500701007387 */ /* 0x0003e40000100800 */
[----:B------:R-:W-:-:S02]  /*1bef0*/  LEA.HI.X.SX32 R5, R5, R3, 0x1, P5 ;  /* 0x0000000305057211 */ /* 0x000fc400028f0eff */
[-C--:B------:R-:W-:Y:S02]  /*1bf00*/  IADD3 R8, P5, R8, R24.reuse, RZ ;  /* 0x0000001808087210 */ /* 0x080fe40007fbe0ff */
[----:B-1----:R-:W-:-:S05]  /*1bf10*/  IADD3 R7, P3, R6, R24, RZ ;  /* 0x0000001806077210 */ /* 0x002fca0007f7e0ff */
[----:B------:R1:W-:Y:S04]  /*1bf20*/  STL [R1+0xe74], R7 ;  /* 0x000e740701007387 */ /* 0x0003e80000100800 */
[----:B------:R-:W-:Y:S04]  /*1bf30*/  STL [R1+0xe60], R5 ;  /* 0x000e600501007387 */ /* 0x000fe80000100800 */
[----:B------:R2:W-:Y:S01]  /*1bf40*/  STL [R1+0xdfc], R8 ;  /* 0x000dfc0801007387 */ /* 0x0005e20000100800 */
[----:B-1----:R-:W-:Y:S01]  /*1bf50*/  IMAD R7, R4, 0x3a, RZ ;  /* 0x0000003a04077824 */ /* 0x002fe200078e02ff */
[----:B--2---:R-:W-:Y:S01]  /*1bf60*/  LEA.HI.X.SX32 R8, R6, R3, 0x1, P4 ;  /* 0x0000000306087211 */ /* 0x004fe200020f0eff */
[----:B------:R-:W-:-:S02]  /*1bf70*/  IMAD R6, R4, 0x1f, RZ ;  /* 0x0000001f04067824 */ /* 0x000fc400078e02ff */
[----:B------:R-:W-:Y:S02]  /*1bf80*/  IMAD R5, R4, 0x54, RZ ;  /* 0x0000005404057824 */ /* 0x000fe400078e02ff */
[----:B------:R1:W-:Y:S01]  /*1bf90*/  STL [R1+0xd78], R8 ;  /* 0x000d780801007387 */ /* 0x0003e20000100800 */
[-C--:B------:R-:W-:Y:S02]  /*1bfa0*/  LEA.HI.X.SX32 R6, R6, R3.reuse, 0x1, P3 ;  /* 0x0000000306067211 */ /* 0x080fe400018f0eff */
[-C--:B------:R-:W-:Y:S02]  /*1bfb0*/  IADD3 R5, P3, R5, R24.reuse, RZ ;  /* 0x0000001805057210 */ /* 0x080fe40007f7e0ff */
[C---:B-1----:R-:W-:Y:S02]  /*1bfc0*/  IADD3 R8, P4, R7.reuse, R24, RZ ;  /* 0x0000001807087210 */ /* 0x042fe40007f9e0ff */
[----:B------:R-:W-:-:S03]  /*1bfd0*/  LEA.HI.X.SX32 R7, R7, R3, 0x1, P0 ;  /* 0x0000000307077211 */ /* 0x000fc600000f0eff */
[----:B------:R1:W-:Y:S04]  /*1bfe0*/  STL [R1+0xe84], R8 ;  /* 0x000e840801007387 */ /* 0x0003e80000100800 */
[----:B------:R2:W-:Y:S01]  /*1bff0*/  STL [R1+0xe70], R6 ;  /* 0x000e700601007387 */ /* 0x0005e20000100800 */
[----:B-1----:R-:W-:-:S03]  /*1c000*/  IMAD R8, R4, 0x36, RZ ;  /* 0x0000003604087824 */ /* 0x002fc600078e02ff */
[----:B------:R1:W-:Y:S01]  /*1c010*/  STL [R1+0xe1c], R5 ;  /* 0x000e1c0501007387 */ /* 0x0003e20000100800 */
[----:B--2---:R-:W-:-:S03]  /*1c020*/  IMAD R6, R4, 0x1d, RZ ;  /* 0x0000001d04067824 */ /* 0x004fc600078e02ff */
[----:B------:R2:W-:Y:S01]  /*1c030*/  STL [R1+0xd98], R7 ;  /* 0x000d980701007387 */ /* 0x0005e20000100800 */
[----:B-1----:R-:W-:Y:S01]  /*1c040*/  IMAD R5, R4, 0x4c, RZ ;  /* 0x0000004c04057824 */ /* 0x002fe200078e02ff */
[----:B--2---:R-:W-:Y:S02]  /*1c050*/  IADD3 R7, P0, R8, R24, RZ ;  /* 0x0000001808077210 */ /* 0x004fe40007f1e0ff */
[-C--:B------:R-:W-:Y:S01]  /*1c060*/  LEA.HI.X.SX32 R6, R6, R3.reuse, 0x1, P4 ;  /* 0x0000000306067211 */ /* 0x080fe200020f0eff */
[----:B------:R-:W-:Y:S02]  /*1c070*/  IMAD R9, R4, 0x32, RZ ;  /* 0x0000003204097824 */ /* 0x000fe400078e02ff */
[----:B------:R1:W-:Y:S01]  /*1c080*/  STL [R1+0xe94], R7 ;  /* 0x000e940701007387 */ /* 0x0003e20000100800 */
[----:B------:R-:W-:-:S03]  /*1c090*/  LEA.HI.X.SX32 R8, R8, R3, 0x1, P1 ;  /* 0x0000000308087211 */ /* 0x000fc600008f0eff */
[----:B------:R2:W-:Y:S01]  /*1c0a0*/  STL [R1+0xe80], R6 ;  /* 0x000e800601007387 */ /* 0x0005e20000100800 */
[-C--:B-1----:R-:W-:Y:S01]  /*1c0b0*/  IADD3 R7, P4, R5, R24.reuse, RZ ;  /* 0x0000001805077210 */ /* 0x082fe20007f9e0ff */
[C---:B------:R-:W-:Y:S02]  /*1c0c0*/  IMAD R5, R4.reuse, 0x44, RZ ;  /* 0x0000004404057824 */ /* 0x040fe400078e02ff */
[----:B--2---:R-:W-:Y:S02]  /*1c0d0*/  IMAD R6, R4, 0x1b, RZ ;  /* 0x0000001b04067824 */ /* 0x004fe400078e02ff */
[----:B------:R1:W-:Y:S04]  /*1c0e0*/  STL [R1+0xe3c], R7 ;  /* 0x000e3c0701007387 */ /* 0x0003e80000100800 */
[----:B------:R2:W-:Y:S01]  /*1c0f0*/  STL [R1+0xdb8], R8 ;  /* 0x000db80801007387 */ /* 0x0005e20000100800 */
[----:B-1----:R-:W-:-:S02]  /*1c100*/  IADD3 R7, P1, R9, R24, RZ ;  /* 0x0000001809077210 */ /* 0x002fc40007f3e0ff */
[----:B--2---:R-:W-:-:S03]  /*1c110*/  LEA.HI.X.SX32 R8, R6, R3, 0x1, P0 ;  /* 0x0000000306087211 */ /* 0x004fc600000f0eff */
[----:B------:R1:W-:Y:S01]  /*1c120*/  STL [R1+0xea4], R7 ;  /* 0x000ea40701007387 */ /* 0x0003e20000100800 */
[----:B------:R-:W-:-:S03]  /*1c130*/  IMAD R10, R4, 0x2e, RZ ;  /* 0x0000002e040a7824 */ /* 0x000fc600078e02ff */
[----:B------:R2:W-:Y:S01]  /*1c140*/  STL [R1+0xe90], R8 ;  /* 0x000e900801007387 */ /* 0x0005e20000100800 */
[-C--:B-1----:R-:W-:Y:S01]  /*1c150*/  IADD3 R7, P0, R5, R24.reuse, RZ ;  /* 0x0000001805077210 */ /* 0x082fe20007f1e0ff */
[C---:B------:R-:W-:Y:S02]  /*1c160*/  IMAD R6, R4.reuse, 0x19, RZ ;  /* 0x0000001904067824 */ /* 0x040fe400078e02ff */
[----:B------:R-:W-:Y:S02]  /*1c170*/  IMAD R5, R4, 0x78, RZ ;  /* 0x0000007804057824 */ /* 0x000fe400078e02ff */
[----:B------:R1:W-:Y:S01]  /*1c180*/  STL [R1+0xe5c], R7 ;  /* 0x000e5c0701007387 */ /* 0x0003e20000100800 */
[-C--:B--2---:R-:W-:Y:S02]  /*1c190*/  LEA.HI.X.SX32 R8, R6, R3.reuse, 0x1, P1 ;  /* 0x0000000306087211 */ /* 0x084fe400008f0eff */
[----:B-1----:R-:W-:Y:S02]  /*1c1a0*/  LEA.HI.X.SX32 R7, R9, R3, 0x1, P2 ;  /* 0x0000000309077211 */ /* 0x002fe400010f0eff */
[----:B------:R-:W-:-:S03]  /*1c1b0*/  IADD3 R9, P2, R10, R24, RZ ;  /* 0x000000180a097210 */ /* 0x000fc60007f5e0ff */
[----:B------:R1:W-:Y:S01]  /*1c1c0*/  STL [R1+0xdd8], R7 ;  /* 0x000dd80701007387 */ /* 0x0003e20000100800 */
[----:B------:R-:W-:-:S03]  /*1c1d0*/  IMAD R11, R4, 0x2a, RZ ;  /* 0x0000002a040b7824 */ /* 0x000fc600078e02ff */
[----:B------:R-:W-:Y:S01]  /*1c1e0*/  STL [R1+0xeb4], R9 ;  /* 0x000eb40901007387 */ /* 0x000fe20000100800 */
[----:B-1----:R-:W-:-:S03]  /*1c1f0*/  IADD3 R7, P1, R5, R24, RZ ;  /* 0x0000001805077210 */ /* 0x002fc60007f3e0ff */
[----:B------:R-:W-:Y:S01]  /*1c200*/  STL [R1+0xea0], R8 ;  /* 0x000ea00801007387 */ /* 0x000fe20000100800 */
[----:B------:R-:W-:-:S03]  /*1c210*/  IMAD R6, R4, 0x17, RZ ;  /* 0x0000001704067824 */ /* 0x000fc600078e02ff */
[----:B------:R1:W-:Y:S01]  /*1c220*/  STL [R1+0xd8c], R7 ;  /* 0x000d8c0701007387 */ /* 0x0003e20000100800 */
[C---:B------:R-:W-:Y:S02]  /*1c230*/  IMAD R5, R4.reuse, 0x68, RZ ;  /* 0x0000006804057824 */ /* 0x040fe400078e02ff */
[----:B------:R-:W-:Y:S01]  /*1c240*/  IMAD R12, R4, 0x26, RZ ;  /* 0x00000026040c7824 */ /* 0x000fe200078e02ff */
[-C--:B-1----:R-:W-:Y:S02]  /*1c250*/  LEA.HI.X.SX32 R7, R10, R3.reuse, 0x1, P5 ;  /* 0x000000030a077211 */ /* 0x082fe400028f0eff */
[----:B------:R-:W-:Y:S02]  /*1c260*/  IADD3 R9, P5, R11, R24, RZ ;  /* 0x000000180b097210 */ /* 0x000fe40007fbe0ff */
[----:B------:R-:W-:Y:S01]  /*1c270*/  LEA.HI.X.SX32 R8, R6, R3, 0x1, P2 ;  /* 0x0000000306087211 */ /* 0x000fe200010f0eff */
[----:B------:R1:W-:Y:S01]  /*1c280*/  STL [R1+0xdf8], R7 ;  /* 0x000df80701007387 */ /* 0x0003e20000100800 */
[----:B------:R-:W-:-:S03]  /*1c290*/  IMAD R6, R4, 0x15, RZ ;  /* 0x0000001504067824 */ /* 0x000fc600078e02ff */
[----:B------:R2:W-:Y:S01]  /*1c2a0*/  STL [R1+0xec4], R9 ;  /* 0x000ec40901007387 */ /* 0x0005e20000100800 */
[----:B-1----:R-:W-:-:S03]  /*1c2b0*/  IADD3 R7, P2, R5, R24, RZ ;  /* 0x0000001805077210 */ /* 0x002fc60007f5e0ff */
[----:B------:R1:W-:Y:S01]  /*1c2c0*/  STL [R1+0xeb0], R8 ;  /* 0x000eb00801007387 */ /* 0x0003e20000100800 */
[----:B------:R-:W-:Y:S01]  /*1c2d0*/  IMAD R5, R4, 0x58, RZ ;  /* 0x0000005804057824 */ /* 0x000fe200078e02ff */
[----:B--2---:R-:W-:Y:S02]  /*1c2e0*/  LEA.HI.X.SX32 R9, R11, R3, 0x1, P3 ;  /* 0x000000030b097211 */ /* 0x004fe400018f0eff */
[----:B------:R2:W-:Y:S01]  /*1c2f0*/  STL [R1+0xdcc], R7 ;  /* 0x000dcc0701007387 */ /* 0x0005e20000100800 */
[----:B-1----:R-:W-:-:S03]  /*1c300*/  IADD3 R8, P3, R12, R24, RZ ;  /* 0x000000180c087210 */ /* 0x002fc60007f7e0ff */
[----:B------:R-:W-:Y:S01]  /*1c310*/  STL [R1+0xe18], R9 ;  /* 0x000e180901007387 */ /* 0x000fe20000100800 */
[----:B--2---:R-:W-:-:S03]  /*1c320*/  LEA.HI.X.SX32 R7, R6, R3, 0x1, P5 ;  /* 0x0000000306077211 */ /* 0x004fc600028f0eff */
[----:B------:R-:W-:Y:S01]  /*1c330*/  STL [R1+0xed4], R8 ;  /* 0x000ed40801007387 */ /* 0x000fe20000100800 */
[C---:B------:R-:W-:Y:S01]  /*1c340*/  IMAD R13, R4.reuse, 0x22, RZ ;  /* 0x00000022040d7824 */ /* 0x040fe200078e02ff */
[----:B------:R-:W-:Y:S02]  /*1c350*/  IADD3 R6, P5, R5, R24, RZ ;  /* 0x0000001805067210 */ /* 0x000fe40007fbe0ff */
[----:B------:R1:W-:Y:S01]  /*1c360*/  STL [R1+0xec0], R7 ;  /* 0x000ec00701007387 */ /* 0x0003e20000100800 */
[----:B------:R-:W-:-:S03]  /*1c370*/  IMAD R5, R4, 0x13, RZ ;  /* 0x0000001304057824 */ /* 0x000fc600078e02ff */
[----:B------:R2:W-:Y:S01]  /*1c380*/  STL [R1+0xe0c], R6 ;  /* 0x000e0c0601007387 */ /* 0x0005e20000100800 */
[----:B-1----:R-:W-:Y:S02]  /*1c390*/  LEA.HI.X.SX32 R7, R12, R3, 0x1, P4 ;  /* 0x000000030c077211 */ /* 0x002fe400020f0eff */
[----:B------:R-:W-:Y:S01]  /*1c3a0*/  IADD3 R8, P4, R13, R24, RZ ;  /* 0x000000180d087210 */ /* 0x000fe20007f9e0ff */
[C---:B--2---:R-:W-:Y:S02]  /*1c3b0*/  IMAD R6, R4.reuse, 0x48, RZ ;  /* 0x0000004804067824 */ /* 0x044fe400078e02ff */
[----:B------:R1:W-:Y:S01]  /*1c3c0*/  STL [R1+0xe38], R7 ;  /* 0x000e380701007387 */ /* 0x0003e20000100800 */
[----:B------:R-:W-:-:S03]  /*1c3d0*/  IMAD R14, R4, 0x3c, RZ ;  /* 0x0000003c040e7824 */ /* 0x000fc600078e02ff */
[----:B------:R2:W-:Y:S01]  /*1c3e0*/  STL [R1+0xee4], R8 ;  /* 0x000ee40801007387 */ /* 0x0005e20000100800 */
[C---:B------:R-:W-:Y:S01]  /*1c3f0*/  IMAD R15, R4.reuse, 0x1e, RZ ;  /* 0x0000001e040f7824 */ /* 0x040fe200078e02ff */
[----:B-1----:R-:W-:Y:S01]  /*1c400*/  LEA.HI.X.SX32 R7, R5, R3, 0x1, P3 ;  /* 0x0000000305077211 */ /* 0x002fe200018f0eff */
[----:B------:R-:W-:Y:S01]  /*1c410*/  IMAD R5, R4, 0x11, RZ ;  /* 0x0000001104057824 */ /* 0x000fe200078e02ff */
[----:B--2---:R-:W-:-:S03]  /*1c420*/  IADD3 R8, P3, R6, R24, RZ ;  /* 0x0000001806087210 */ /* 0x004fc60007f7e0ff */
[----:B------:R1:W-:Y:S01]  /*1c430*/  STL [R1+0xed0], R7 ;  /* 0x000ed00701007387 */ /* 0x0003e20000100800 */
[-C--:B------:R-:W-:Y:S02]  /*1c440*/  LEA.HI.X.SX32 R6, R13, R3.reuse, 0x1, P0 ;  /* 0x000000030d067211 */ /* 0x080fe400000f0eff */
[----:B------:R-:W-:Y:S01]  /*1c450*/  LEA.HI.X.SX32 R5, R5, R3, 0x1, P4 ;  /* 0x0000000305057211 */ /* 0x000fe200020f0eff */
[----:B------:R2:W-:Y:S01]  /*1c460*/  STL [R1+0xe4c], R8 ;  /* 0x000e4c0801007387 */ /* 0x0005e20000100800 */
[----:B-1----:R-:W-:-:S03]  /*1c470*/  IADD3 R7, P0, R14, R24, RZ ;  /* 0x000000180e077210 */ /* 0x002fc60007f1e0ff */
[----:B------:R1:W-:Y:S01]  /*1c480*/  STL [R1+0xe58], R6 ;  /* 0x000e580601007387 */ /* 0x0003e20000100800 */
[----:B--2---:R-:W-:-:S03]  /*1c490*/  IADD3 R8, P4, R15, R24, RZ ;  /* 0x000000180f087210 */ /* 0x004fc60007f9e0ff */
[----:B------:R2:W-:Y:S01]  /*1c4a0*/  STL [R1+0xe7c], R7 ;  /* 0x000e7c0701007387 */ /* 0x0005e20000100800 */
[C---:B------:R-:W-:Y:S02]  /*1c4b0*/  IMAD R16, R4.reuse, 0x34, RZ ;  /* 0x0000003404107824 */ /* 0x040fe400078e02ff */
[----:B-1----:R-:W-:Y:S01]  /*1c4c0*/  IMAD R6, R4, 0x70, RZ ;  /* 0x0000007004067824 */ /* 0x002fe200078e02ff */
[----:B------:R1:W-:Y:S01]  /*1c4d0*/  STL [R1+0xee0], R5 ;  /* 0x000ee00501007387 */ /* 0x0003e20000100800 */
[----:B--2---:R-:W-:-:S03]  /*1c4e0*/  LEA.HI.X.SX32 R7, R14, R3, 0x1, P1 ;  /* 0x000000030e077211 */ /* 0x004fc600008f0eff */
[----:B------:R2:W-:Y:S01]  /*1c4f0*/  STL [R1+0xef4], R8 ;  /* 0x000ef40801007387 */ /* 0x0005e20000100800 */
[----:B------:R-:W-:-:S03]  /*1c500*/  IMAD R17, R4, 0x1a, RZ ;  /* 0x0000001a04117824 */ /* 0x000fc600078e02ff */
[----:B------:R3:W-:Y:S01]  /*1c510*/  STL [R1+0xd88], R7 ;  /* 0x000d880701007387 */ /* 0x0007e20000100800 */
[----:B-1----:R-:W-:Y:S01]  /*1c520*/  IMAD R5, R4, 0xf, RZ ;  /* 0x0000000f04057824 */ /* 0x002fe200078e02ff */
[-C--:B--2---:R-:W-:Y:S02]  /*1c530*/  IADD3 R8, P1, R6, R24.reuse, RZ ;  /* 0x0000001806087210 */ /* 0x084fe40007f3e0ff */
[-C--:B------:R-:W-:Y:S02]  /*1c540*/  LEA.HI.X.SX32 R6, R15, R3.reuse, 0x1, P0 ;  /* 0x000000030f067211 */ /* 0x080fe400000f0eff */
[----:B---3--:R-:W-:Y:S01]  /*1c550*/  IADD3 R7, P0, R16, R24, RZ ;  /* 0x0000001810077210 */ /* 0x008fe20007f1e0ff */
[----:B------:R1:W-:Y:S01]  /*1c560*/  STL [R1+0xdac], R8 ;  /* 0x000dac0801007387 */ /* 0x0003e20000100800 */
[----:B------:R-:W-:-:S03]  /*1c570*/  LEA.HI.X.SX32 R5, R5, R3, 0x1, P4 ;  /* 0x0000000305057211 */ /* 0x000fc600020f0eff */
[----:B------:R2:W-:Y:S01]  /*1c580*/  STL [R1+0xe78], R6 ;  /* 0x000e780601007387 */ /* 0x0005e20000100800 */
[----:B------:R-:W-:-:S03]  /*1c590*/  IMAD R18, R4, 0x2c, RZ ;  /* 0x0000002c04127824 */ /* 0x000fc600078e02ff */
[----:B------:R3:W-:Y:S01]  /*1c5a0*/  STL [R1+0xe9c], R7 ;  /* 0x000e9c0701007387 */ /* 0x0007e20000100800 */
[----:B-1----:R-:W-:Y:S01]  /*1c5b0*/  IADD3 R8, P4, R17, R24, RZ ;  /* 0x0000001811087210 */ /* 0x002fe20007f9e0ff */
[----:B--2---:R-:W-:Y:S02]  /*1c5c0*/  IMAD R6, R4, 0x50, RZ ;  /* 0x0000005004067824 */ /* 0x004fe400078e02ff */
[----:B------:R1:W-:Y:S01]  /*1c5d0*/  STL [R1+0xef0], R5 ;  /* 0x000ef00501007387 */ /* 0x0003e20000100800 */
[----:B---3--:R-:W-:-:S03]  /*1c5e0*/  LEA.HI.X.SX32 R7, R16, R3, 0x1, P2 ;  /* 0x0000000310077211 */ /* 0x008fc600010f0eff */
        /* <DEDUP_REMOVED lines=21> */
[-C--:B---3--:R-:W-:Y:S02]  /*1c740*/  LEA.HI.X.SX32 R7, R19, R3.reuse, 0x1, P0 ;  /* 0x0000000313077211 */ /* 0x088fe400000f0eff */
[----:B------:R-:W-:Y:S01]  /*1c750*/  IADD3 R6, P0, R20, R24, RZ ;  /* 0x0000001814067210 */ /* 0x000fe20007f1e0ff */
[----:B------:R-:W-:Y:S01]  /*1c760*/  STL [R1+0xdec], R8 ;  /* 0x000dec0801007387 */ /* 0x000fe20000100800 */
[----:B------:R-:W-:Y:S01]  /*1c770*/  LEA.HI.X.SX32 R5, R5, R3, 0x1, P4 ;  /* 0x0000000305057211 */ /* 0x000fe200020f0eff */
[C---:B------:R-:W-:Y:S02]  /*1c780*/  IMAD R22, R4.reuse, 0x38, RZ ;  /* 0x0000003804167824 */ /* 0x040fe400078e02ff */
[----:B------:R1:W-:Y:S01]  /*1c790*/  STL [R1+0xeb8], R7 ;  /* 0x000eb80701007387 */ /* 0x0003e20000100800 */
[----:B------:R-:W-:-:S03]  /*1c7a0*/  IMAD R23, R4, 0x1c, RZ ;  /* 0x0000001c04177824 */ /* 0x000fc600078e02ff */
[----:B------:R2:W-:Y:S01]  /*1c7b0*/  STL [R1+0xedc], R6 ;  /* 0x000edc0601007387 */ /* 0x0005e20000100800 */
[----:B-1----:R-:W-:-:S03]  /*1c7c0*/  IADD3 R7, P4, R21, R24, RZ ;  /* 0x0000001815077210 */ /* 0x002fc60007f9e0ff */
[----:B------:R1:W-:Y:S01]  /*1c7d0*/  STL [R1+0xf10], R5 ;  /* 0x000f100501007387 */ /* 0x0003e20000100800 */
[----:B--2---:R-:W-:-:S03]  /*1c7e0*/  LEA.HI.X.SX32 R6, R20, R3, 0x1, P3 ;  /* 0x0000000314067211 */ /* 0x004fc600018f0eff */
[----:B------:R-:W-:Y:S01]  /*1c7f0*/  STL [R1+0xf24], R7 ;  /* 0x000f240701007387 */ /* 0x000fe20000100800 */
[----:B------:R-:W-:-:S03]  /*1c800*/  IADD3 R8, P3, R22, R24, RZ ;  /* 0x0000001816087210 */ /* 0x000fc60007f7e0ff */
[----:B------:R2:W-:Y:S01]  /*1c810*/  STL [R1+0xe48], R6 ;  /* 0x000e480601007387 */ /* 0x0005e20000100800 */
[C---:B-1----:R-:W-:Y:S02]  /*1c820*/  IMAD R5, R4.reuse, 0x9, RZ ;  /* 0x0000000904057824 */ /* 0x042fe400078e02ff */
[----:B------:R-:W-:Y:S01]  /*1c830*/  IMAD R29, R4, 0xe, RZ ;  /* 0x0000000e041d7824 */ /* 0x000fe200078e02ff */
[----:B------:R-:W-:Y:S02]  /*1c840*/  STL [R1+0xe8c], R8 ;  /* 0x000e8c0801007387 */ /* 0x000fe40000100800 */
[-C--:B------:R-:W-:Y:S02]  /*1c850*/  LEA.HI.X.SX32 R5, R5, R3.reuse, 0x1, P4 ;  /* 0x0000000305057211 */ /* 0x080fe400020f0eff */
[----:B--2---:R-:W-:Y:S02]  /*1c860*/  LEA.HI.X.SX32 R6, R21, R3, 0x1, P0 ;  /* 0x0000000315067211 */ /* 0x004fe400000f0eff */
[----:B------:R-:W-:-:S03]  /*1c870*/  IADD3 R7, P0, R23, R24, RZ ;  /* 0x0000001817077210 */ /* 0x000fc60007f1e0ff */
[----:B------:R1:W-:Y:S04]  /*1c880*/  STL [R1+0xed8], R6 ;  /* 0x000ed80601007387 */ /* 0x0003e80000100800 */
[----:B------:R2:W-:Y:S04]  /*1c890*/  STL [R1+0xefc], R7 ;  /* 0x000efc0701007387 */ /* 0x0005e80000100800 */
[----:B------:R3:W-:Y:S01]  /*1c8a0*/  STL [R1+0xf20], R5 ;  /* 0x000f200501007387 */ /* 0x0007e20000100800 */
[----:B-1----:R-:W-:Y:S01]  /*1c8b0*/  IMAD R6, R4, 0x28, RZ ;  /* 0x0000002804067824 */ /* 0x002fe200078e02ff */
[----:B--2---:R-:W-:-:S02]  /*1c8c0*/  IADD3 R7, P4, R29, R24, RZ ;  /* 0x000000181d077210 */ /* 0x004fc40007f9e0ff */
[----:B---3--:R-:W-:-:S03]  /*1c8d0*/  LEA.HI.X.SX32 R5, R22, R3, 0x1, P1 ;  /* 0x0000000316057211 */ /* 0x008fc600008f0eff */
[----:B------:R1:W-:Y:S01]  /*1c8e0*/  STL [R1+0xf34], R7 ;  /* 0x000f340701007387 */ /* 0x0003e20000100800 */
[----:B------:R-:W-:-:S03]  /*1c8f0*/  IMAD R9, R4, 0x14, RZ ;  /* 0x0000001404097824 */ /* 0x000fc600078e02ff */
[----:B------:R2:W-:Y:S01]  /*1c900*/  STL [R1+0xda8], R5 ;  /* 0x000da80501007387 */ /* 0x0005e20000100800 */
[----:B------:R-:W-:Y:S01]  /*1c910*/  IMAD R10, R4, 0xa, RZ ;  /* 0x0000000a040a7824 */ /* 0x000fe200078e02ff */
[----:B-1----:R-:W-:Y:S02]  /*1c920*/  IADD3 R7, P1, R6, R24, RZ ;  /* 0x0000001806077210 */ /* 0x002fe40007f3e0ff */
[----:B--2---:R-:W-:-:S03]  /*1c930*/  LEA.HI.X.SX32 R5, R23, R3, 0x1, P3 ;  /* 0x0000000317057211 */ /* 0x004fc600018f0eff */
[----:B------:R1:W-:Y:S01]  /*1c940*/  STL [R1+0xecc], R7 ;  /* 0x000ecc0701007387 */ /* 0x0003e20000100800 */
[----:B------:R-:W-:-:S03]  /*1c950*/  IADD3 R8, P3, R9, R24, RZ ;  /* 0x0000001809087210 */ /* 0x000fc60007f7e0ff */
[----:B------:R2:W-:Y:S01]  /*1c960*/  STL [R1+0xe88], R5 ;  /* 0x000e880501007387 */ /* 0x0005e20000100800 */
[----:B-1----:R-:W-:-:S03]  /*1c970*/  LEA.HI.X.SX32 R7, R29, R3, 0x1, P0 ;  /* 0x000000031d077211 */ /* 0x002fc600000f0eff */
[----:B------:R1:W-:Y:S01]  /*1c980*/  STL [R1+0xf1c], R8 ;  /* 0x000f1c0801007387 */ /* 0x0003e20000100800 */
[----:B--2---:R-:W-:Y:S01]  /*1c990*/  IMAD R5, R4, 0x7, RZ ;  /* 0x0000000704057824 */ /* 0x004fe200078e02ff */
[----:B------:R-:W-:Y:S02]  /*1c9a0*/  IADD3 R11, P0, R10, R24, RZ ;  /* 0x000000180a0b7210 */ /* 0x000fe40007f1e0ff */
[----:B------:R2:W-:Y:S01]  /*1c9b0*/  STL [R1+0xef8], R7 ;  /* 0x000ef80701007387 */ /* 0x0005e20000100800 */
[----:B-1----:R-:W-:-:S03]  /*1c9c0*/  IMAD R8, R4, 0x30, RZ ;  /* 0x0000003004087824 */ /* 0x002fc600078e02ff */
[----:B------:R1:W-:Y:S01]  /*1c9d0*/  STL [R1+0xf44], R11 ;  /* 0x000f440b01007387 */ /* 0x0003e20000100800 */
[----:B--2---:R-:W-:Y:S01]  /*1c9e0*/  LEA.HI.X.SX32 R7, R5, R3, 0x1, P4 ;  /* 0x0000000305077211 */ /* 0x004fe200020f0eff */
[----:B------:R-:W-:-:S04]  /*1c9f0*/  IMAD R5, R4, 0x18, RZ ;  /* 0x0000001804057824 */ /* 0x000fc800078e02ff */
[----:B------:R2:W-:Y:S01]  /*1ca00*/  STL [R1+0xf30], R7 ;  /* 0x000f300701007387 */ /* 0x0005e20000100800 */
[----:B-1----:R-:W-:-:S05]  /*1ca10*/  IADD3 R11, P4, R8, R24, RZ ;  /* 0x00000018080b7210 */ /* 0x002fca0007f9e0ff */
[----:B------:R1:W-:Y:S01]  /*1ca20*/  STL [R1+0xeac], R11 ;  /* 0x000eac0b01007387 */ /* 0x0003e20000100800 */
[----:B--2---:R-:W-:Y:S01]  /*1ca30*/  LEA.HI.X.SX32 R7, R6, R3, 0x1, P2 ;  /* 0x0000000306077211 */ /* 0x004fe200010f0eff */
[----:B------:R-:W-:Y:S01]  /*1ca40*/  IMAD R6, R4, 0xc, RZ ;  /* 0x0000000c04067824 */ /* 0x000fe200078e02ff */
[----:B------:R-:W-:-:S03]  /*1ca50*/  IADD3 R12, P2, R5, R24, RZ ;  /* 0x00000018050c7210 */ /* 0x000fc60007f5e0ff */
[----:B------:R2:W-:Y:S01]  /*1ca60*/  STL [R1+0xe28], R7 ;  /* 0x000e280701007387 */ /* 0x0005e20000100800 */
[----:B-1----:R-:W-:Y:S01]  /*1ca70*/  LEA.HI.X.SX32 R11, R9, R3, 0x1, P1 ;  /* 0x00000003090b7211 */ /* 0x002fe200008f0eff */
[----:B------:R-:W-:Y:S01]  /*1ca80*/  IMAD R9, R4, 0x5, RZ ;  /* 0x0000000504097824 */ /* 0x000fe200078e02ff */
[----:B------:R-:W-:Y:S01]  /*1ca90*/  IADD3 R13, P1, R6, R24, RZ ;  /* 0x00000018060d7210 */ /* 0x000fe20007f3e0ff */
[----:B------:R-:W-:Y:S01]  /*1caa0*/  STL [R1+0xf0c], R12 ;  /* 0x000f0c0c01007387 */ /* 0x000fe20000100800 */
[----:B--2---:R-:W-:-:S03]  /*1cab0*/  IMAD R7, R4, 0x6, RZ ;  /* 0x0000000604077824 */ /* 0x004fc600078e02ff */
[----:B------:R1:W-:Y:S04]  /*1cac0*/  STL [R1+0xec8], R11 ;  /* 0x000ec80b01007387 */ /* 0x0003e80000100800 */
[----:B------:R-:W-:Y:S01]  /*1cad0*/  STL [R1+0xf3c], R13 ;  /* 0x000f3c0d01007387 */ /* 0x000fe20000100800 */
[-C--:B-1----:R-:W-:Y:S02]  /*1cae0*/  LEA.HI.X.SX32 R11, R10, R3.reuse, 0x1, P3 ;  /* 0x000000030a0b7211 */ /* 0x082fe400018f0eff */
[----:B------:R-:W-:Y:S02]  /*1caf0*/  IADD3 R12, P3, R7, R24, RZ ;  /* 0x00000018070c7210 */ /* 0x000fe40007f7e0ff */
[-C--:B------:R-:W-:Y:S01]  /*1cb00*/  LEA.HI.X.SX32 R10, R9, R3.reuse, 0x1, P0 ;  /* 0x00000003090a7211 */ /* 0x080fe200000f0eff */
[----:B------:R1:W-:Y:S01]  /*1cb10*/  STL [R1+0xf18], R11 ;  /* 0x000f180b01007387 */ /* 0x0003e20000100800 */
[----:B------:R-:W-:-:S03]  /*1cb20*/  LEA.HI.X.SX32 R9, R8, R3, 0x1, P5 ;  /* 0x0000000308097211 */ /* 0x000fc600028f0eff */
[----:B------:R-:W-:Y:S01]  /*1cb30*/  STL [R1+0xf54], R12 ;  /* 0x000f540c01007387 */ /* 0x000fe20000100800 */
[----:B------:R-:W-:-:S03]  /*1cb40*/  LEA.HI.X.SX32 R8, R5, R3, 0x1, P4 ;  /* 0x0000000305087211 */ /* 0x000fc600020f0eff */
[----:B------:R2:W-:Y:S01]  /*1cb50*/  STL [R1+0xf40], R10 ;  /* 0x000f400a01007387 */ /* 0x0005e20000100800 */
[----:B-1----:R-:W-:-:S05]  /*1cb60*/  LEA R11, P0, R4, R24, 0x6 ;  /* 0x00000018040b7211 */ /* 0x002fca00078030ff */
[----:B------:R-:W-:Y:S01]  /*1cb70*/  STL [R1+0xe6c], R11 ;  /* 0x000e6c0b01007387 */ /* 0x000fe20000100800 */
[----:B--2---:R-:W-:-:S03]  /*1cb80*/  LEA R10, P5, R4, R24, 0x5 ;  /* 0x00000018040a7211 */ /* 0x004fc600078a28ff */
[----:B------:R1:W-:Y:S01]  /*1cb90*/  STL [R1+0xde8], R9 ;  /* 0x000de80901007387 */ /* 0x0003e20000100800 */
[----:B------:R-:W-:-:S03]  /*1cba0*/  IMAD.SHL.U32 R5, R4, 0x2, RZ ;  /* 0x0000000204057824 */ /* 0x000fc600078e00ff */
[----:B------:R-:W-:Y:S04]  /*1cbb0*/  STL [R1+0xeec], R10 ;  /* 0x000eec0a01007387 */ /* 0x000fe80000100800 */
[----:B------:R2:W-:Y:S01]  /*1cbc0*/  STL [R1+0xea8], R8 ;  /* 0x000ea80801007387 */ /* 0x0005e20000100800 */
[-C--:B-1----:R-:W-:Y:S02]  /*1cbd0*/  LEA R9, P4, R4, R24.reuse, 0x4 ;  /* 0x0000001804097211 */ /* 0x082fe400078820ff */
[----:B--2---:R-:W-:Y:S01]  /*1cbe0*/  LEA.HI.X.SX32 R8, R6, R3, 0x1, P2 ;  /* 0x0000000306087211 */ /* 0x004fe200010f0eff */
[C---:B------:R-:W-:Y:S02]  /*1cbf0*/  IMAD R6, R4.reuse, 0x3, RZ ;  /* 0x0000000304067824 */ /* 0x040fe400078e02ff */
[----:B------:R1:W-:Y:S01]  /*1cc00*/  STL [R1+0xf2c], R9 ;  /* 0x000f2c0901007387 */ /* 0x0003e20000100800 */
[----:B------:R-:W-:-:S03]  /*1cc10*/  LEA R10, P2, R4, R24, 0x3 ;  /* 0x00000018040a7211 */ /* 0x000fc600078418ff */
[----:B------:R2:W-:Y:S01]  /*1cc20*/  STL [R1+0xf08], R8 ;  /* 0x000f080801007387 */ /* 0x0005e20000100800 */
[----:B-1----:R-:W-:-:S03]  /*1cc30*/  LEA.HI.X.SX32 R9, R7, R3, 0x1, P1 ;  /* 0x0000000307097211 */ /* 0x002fc600008f0eff */
[----:B------:R-:W-:Y:S01]  /*1cc40*/  STL [R1+0xf4c], R10 ;  /* 0x000f4c0a01007387 */ /* 0x000fe20000100800 */
[----:B------:R-:W-:Y:S02]  /*1cc50*/  LEA.HI.X.SX32 R7, R6, R3, 0x1, P3 ;  /* 0x0000000306077211 */ /* 0x000fe400018f0eff */
[-C--:B--2---:R-:W-:Y:S01]  /*1cc60*/  IADD3 R8, P6, R5, R24.reuse, RZ ;  /* 0x0000001805087210 */ /* 0x084fe20007fde0ff */
[----:B------:R1:W-:Y:S01]  /*1cc70*/  STL [R1+0xf38], R9 ;  /* 0x000f380901007387 */ /* 0x0003e20000100800 */
[----:B------:R-:W-:-:S03]  /*1cc80*/  LEA R6, P1, R4, R24, 0x2 ;  /* 0x0000001804067211 */ /* 0x000fc600078210ff */
[----:B------:R2:W-:Y:S04]  /*1cc90*/  STL [R1+0xf64], R8 ;  /* 0x000f640801007387 */ /* 0x0005e80000100800 */
[----:B------:R0:W5:Y:S01]  /*1cca0*/  LDL.LU R24, [R1+0x17a4] ;  /* 0x0017a40001187983 */ /* 0x0001620000300800 */
[----:B-1----:R-:W-:-:S03]  /*1ccb0*/  IMAD.SHL.U32 R9, R4, 0x20, RZ ;  /* 0x0000002004097824 */ /* 0x002fc600078e00ff */
[----:B------:R1:W-:Y:S01]  /*1ccc0*/  STL [R1+0xf50], R7 ;  /* 0x000f500701007387 */ /* 0x0003e20000100800 */
[----:B--2---:R-:W-:-:S03]  /*1ccd0*/  IMAD.SHL.U32 R8, R4, 0x10, RZ ;  /* 0x0000001004087824 */ /* 0x004fc600078e00ff */
[----:B------:R2:W-:Y:S01]  /*1cce0*/  STL [R1+0xf5c], R6 ;  /* 0x000f5c0601007387 */ /* 0x0005e20000100800 */
[-C--:B------:R-:W-:Y:S01]  /*1ccf0*/  LEA.HI.X.SX32 R9, R9, R3.reuse, 0x1, P0 ;  /* 0x0000000309097211 */ /* 0x080fe200000f0eff */
[----:B-1----:R-:W-:Y:S01]  /*1cd00*/  IMAD.SHL.U32 R7, R4, 0x8, RZ ;  /* 0x0000000804077824 */ /* 0x002fe200078e00ff */
[----:B------:R-:W-:Y:S01]  /*1cd10*/  LEA.HI.X.SX32 R8, R8, R3, 0x1, P5 ;  /* 0x0000000308087211 */ /* 0x000fe200028f0eff */
[----:B--2---:R-:W-:-:S03]  /*1cd20*/  IMAD.SHL.U32 R6, R4, 0x4, RZ ;  /* 0x0000000404067824 */ /* 0x004fc600078e00ff */
[-C--:B------:R-:W-:Y:S01]  /*1cd30*/  LEA.HI.X.SX32 R7, R7, R3.reuse, 0x1, P4 ;  /* 0x0000000307077211 */ /* 0x080fe200020f0eff */
[----:B------:R-:W-:Y:S01]  /*1cd40*/  STL [R1+0xe68], R9 ;  /* 0x000e680901007387 */ /* 0x000fe20000100800 */
[-C--:B------:R-:W-:Y:S02]  /*1cd50*/  LEA.HI.X.SX32 R4, R4, R3.reuse, 0x1, P6 ;  /* 0x0000000304047211 */ /* 0x080fe400030f0eff */
[-C--:B------:R-:W-:Y:S01]  /*1cd60*/  LEA.HI.X.SX32 R6, R6, R3.reuse, 0x1, P2 ;  /* 0x0000000306067211 */ /* 0x080fe200010f0eff */
[----:B------:R-:W-:Y:S01]  /*1cd70*/  STL [R1+0xee8], R8 ;  /* 0x000ee80801007387 */ /* 0x000fe20000100800 */
[----:B------:R-:W-:-:S03]  /*1cd80*/  LEA.HI.X.SX32 R3, R5, R3, 0x1, P1 ;  /* 0x0000000305037211 */ /* 0x000fc600008f0eff */
[----:B------:R-:W-:Y:S04]  /*1cd90*/  STL [R1+0xf28], R7 ;  /* 0x000f280701007387 */ /* 0x000fe80000100800 */
[----:B------:R-:W-:Y:S04]  /*1cda0*/  STL [R1+0xf48], R6 ;  /* 0x000f480601007387 */ /* 0x000fe80000100800 */
[----:B------:R-:W-:Y:S04]  /*1cdb0*/  STL [R1+0xf60], R4 ;  /* 0x000f600401007387 */ /* 0x000fe80000100800 */
[----:B------:R-:W-:Y:S04]  /*1cdc0*/  STL [R1+0x8d8], RZ ;  /* 0x0008d8ff01007387 */ /* 0x000fe80000100800 */
[----:B------:R1:W-:Y:S04]  /*1cdd0*/  STL [R1+0xf58], R3 ;  /* 0x000f580301007387 */ /* 0x0003e80000100800 */
[----:B------:R-:W-:Y:S04]  /*1cde0*/  STL [R1+0x8dc], RZ ;  /* 0x0008dcff01007387 */ /* 0x000fe80000100800 */
        /* <DEDUP_REMOVED lines=32> */
[----:B-1----:R-:W2:Y:S04]  /*1cff0*/  LDL R3, [R1+0xd50] ;  /* 0x000d500001037983 */ /* 0x002ea80000100800 */
[----:B------:R-:W3:Y:S04]  /*1d000*/  LDL R5, [R1+0xd54] ;  /* 0x000d540001057983 */ /* 0x000ee80000100800 */
[----:B------:R-:W1:Y:S04]  /*1d010*/  S2R R6, SR_TID.X ;  /* 0x0000000000067919 */ /* 0x000e680000002100 */
[----:B------:R-:W-:Y:S04]  /*1d020*/  STL [R1+0x110], RZ ;  /* 0x000110ff01007387 */ /* 0x000fe80000100800 */
[----:B------:R-:W-:Y:S04]  /*1d030*/  STL [R1+0x114], RZ ;  /* 0x000114ff01007387 */ /* 0x000fe80000100800 */
[----:B------:R-:W-:Y:S04]  /*1d040*/  STL [R1+0x118], RZ ;  /* 0x000118ff01007387 */ /* 0x000fe80000100800 */
[----:B------:R-:W-:Y:S04]  /*1d050*/  STL [R1+0x11c], RZ ;  /* 0x00011cff01007387 */ /* 0x000fe80000100800 */
[----:B------:R-:W-:Y:S01]  /*1d060*/  STL [R1+0x100], RZ ;  /* 0x000100ff01007387 */ /* 0x000fe20000100800 */
[----:B-1----:R-:W-:-:S03]  /*1d070*/  LOP3.LUT R6, R6, 0x7f, RZ, 0xc0, !PT ;  /* 0x0000007f06067812 */ /* 0x002fc600078ec0ff */
[----:B------:R-:W-:Y:S04]  /*1d080*/  STL [R1+0x104], RZ ;  /* 0x000104ff01007387 */ /* 0x000fe80000100800 */
[----:B------:R-:W-:Y:S01]  /*1d090*/  STL [R1+0x108], RZ ;  /* 0x000108ff01007387 */ /* 0x000fe20000100800 */
[----:B------:R-:W-:-:S03]  /*1d0a0*/  IMAD.SHL.U32 R6, R6, 0x2, RZ ;  /* 0x0000000206067824 */ /* 0x000fc600078e00ff */
[----:B------:R-:W-:Y:S04]  /*1d0b0*/  STL [R1+0x10c], RZ ;  /* 0x00010cff01007387 */ /* 0x000fe80000100800 */
[----:B------:R-:W-:Y:S04]  /*1d0c0*/  STL [R1+0xf0], RZ ;  /* 0x0000f0ff01007387 */ /* 0x000fe80000100800 */
[----:B------:R-:W-:Y:S01]  /*1d0d0*/  STL [R1+0xf4], RZ ;  /* 0x0000f4ff01007387 */ /* 0x000fe20000100800 */
[----:B------:R-:W-:-:S03]  /*1d0e0*/  LOP3.LUT R4, R6, 0x30, RZ, 0x3c, !PT ;  /* 0x0000003006047812 */ /* 0x000fc600078e3cff */
        /* <DEDUP_REMOVED lines=16> */
[----:B------:R-:W-:Y:S04]  /*1d1f0*/  STL [R1+0xd8], RZ ;  /* 0x0000d8ff01007387 */ /* 0x000fe80000100800 */
[----:B------:R-:W-:Y:S04]  /*1d200*/  STL [R1+0xdc], RZ ;  /* 0x0000dcff01007387 */ /* 0x000fe80000100800 */
[----:B------:R1:W-:Y:S01]  /*1d210*/  STL [R1+0x1768], R4 ;  /* 0x0017680401007387 */ /* 0x0003e20000100800 */
[----:B------:R-:W-:Y:S01]  /*1d220*/  USHF.R.S32.HI UR5, URZ, 0x1f, UR4 ;  /* 0x0000001f3f057899 */ /* 0x000fe20008011404 */
[----:B------:R-:W-:Y:S01]  /*1d230*/  LOP3.LUT R7, R0, 0x60, RZ, 0x3c, !PT ;  /* 0x0000006000077812 */ /* 0x000fe200078e3cff */
[----:B------:R-:W-:-:S02]  /*1d240*/  USHF.L.U32 UR8, UR4, 0x1, URZ ;  /* 0x0000000104087899 */ /* 0x000fc4000800063f */
[----:B------:R-:W-:Y:S01]  /*1d250*/  USHF.L.U64.HI UR5, UR4, 0x1, UR5 ;  /* 0x0000000104057899 */ /* 0x000fe20008010205 */
[C---:B--2---:R-:W-:Y:S02]  /*1d260*/  LOP3.LUT R6, R3.reuse, 0x20, RZ, 0x3c, !PT ;  /* 0x0000002003067812 */ /* 0x044fe400078e3cff */
[C---:B-1----:R-:W-:Y:S02]  /*1d270*/  LOP3.LUT R4, R3.reuse, 0x40, RZ, 0x3c, !PT ;  /* 0x0000004003047812 */ /* 0x042fe400078e3cff */
[----:B------:R-:W-:Y:S01]  /*1d280*/  LOP3.LUT R3, R3, 0x60, RZ, 0x3c, !PT ;  /* 0x0000006003037812 */ /* 0x000fe200078e3cff */
[----:B------:R0:W-:Y:S04]  /*1d290*/  STL [R1+0x177c], R6 ;  /* 0x00177c0601007387 */ /* 0x0001e80000100800 */
[----:B------:R0:W-:Y:S04]  /*1d2a0*/  STL [R1+0x1778], R4 ;  /* 0x0017780401007387 */ /* 0x0001e80000100800 */
[----:B------:R0:W-:Y:S01]  /*1d2b0*/  STL [R1+0x1774], R3 ;  /* 0x0017740301007387 */ /* 0x0001e20000100800 */
[----:B---3--:R-:W-:-:S03]  /*1d2c0*/  LOP3.LUT R29, R5, 0x40, RZ, 0x3c, !PT ;  /* 0x00000040051d7812 */ /* 0x008fc600078e3cff */
.L_x_3:
[----:B-----5:R-:W2:Y:S01]  /*1d2d0*/  LDL R5, [R1+0xd5c] ;  /* 0x000d5c0001057983 */ /* 0x020ea20000100800 */
[----:B0-----:R-:W-:-:S03]  /*1d2e0*/  IMAD.MOV.U32 R3, RZ, RZ, -0x40 ;  /* 0xffffffc0ff037424 */ /* 0x001fc600078e00ff */
[----:B--2---:R0:W-:Y:S04]  /*1d2f0*/  STL [R1+0x41f0], R5 ;  /* 0x0041f00501007387 */ /* 0x0041e80000100800 */
[----:B------:R-:W2:Y:S04]  /*1d300*/  LDL R4, [R1+0xd60] ;  /* 0x000d600001047983 */ /* 0x000ea80000100800 */
[----:B0-----:R-:W3:Y:S04]  /*1d310*/  LDL R5, [R1+0xd68] ;  /* 0x000d680001057983 */ /* 0x001ee80000100800 */
[----:B------:R-:W-:Y:S04]  /*1d320*/  STL [R1+0x41d8], R22 ;  /* 0x0041d81601007387 */ /* 0x000fe80000100800 */
[----:B------:R-:W-:Y:S04]  /*1d330*/  STL [R1+0x41e0], R22 ;  /* 0x0041e01601007387 */ /* 0x000fe80000100800 */
[----:B------:R0:W-:Y:S04]  /*1d340*/  STL [R1+0x41ec], R22 ;  /* 0x0041ec1601007387 */ /* 0x0001e80000100800 */
[----:B------:R-:W-:Y:S04]  /*1d350*/  STL [R1+0x41b8], R17 ;  /* 0x0041b81101007387 */ /* 0x000fe80000100800 */
        /* <DEDUP_REMOVED lines=32> */
[----:B-----5:R-:W-:Y:S04]  /*1d560*/  STL.64 [R1+0x3780], R26 ;  /* 0x0037801a01007387 */ /* 0x020fe80000100a00 */
        /* <DEDUP_REMOVED lines=94> */
[----:B------:R-:W-:Y:S04]  /*1db50*/  STL.64 [R1+0x3778], R24 ;  /* 0x0037781801007387 */ /* 0x000fe80000100a00 */
        /* <DEDUP_REMOVED lines=67> */
[----:B------:R-:W-:Y:S01]  /*1df90*/  STL [R1+0x3f10], R2 ;  /* 0x003f100201007387 */ /* 0x000fe20000100800 */
[----:B---3--:R-:W-:-:S03]  /*1dfa0*/  IMAD R3, R5, R3, c[0x0][0x180] ;  /* 0x0000600005037624 */ /* 0x008fc600078e0203 */
[----:B------:R-:W-:Y:S04]  /*1dfb0*/  STL [R1+0x3fa4], R2 ;  /* 0x003fa40201007387 */ /* 0x000fe80000100800 */
[----:B------:R-:W-:Y:S04]  /*1dfc0*/  STL [R1+0x4074], R2 ;  /* 0x0040740201007387 */ /* 0x000fe80000100800 */
[----:B------:R-:W-:Y:S04]  /*1dfd0*/  STL [R1+0x4078], R2 ;  /* 0x0040780201007387 */ /* 0x000fe80000100800 */
[----:B------:R-:W-:Y:S04]  /*1dfe0*/  STL [R1+0x17a4], R28 ;  /* 0x0017a41c01007387 */ /* 0x000fe80000100800 */
[----:B------:R-:W2:Y:S01]  /*1dff0*/  LDL.LU R5, [R1+0x41f0] ;  /* 0x0041f00001057983 */ /* 0x000ea20000300800 */
[----:B------:R-:W-:-:S02]  /*1e000*/  ISETP.GT.AND P0, PT, R3, RZ, PT ;  /* 0x000000ff0300720c */ /* 0x000fc40003f04270 */
[----:B0-----:R-:W-:-:S11]  /*1e010*/  PRMT R22, RZ, 0x7610, R22 ;  /* 0x00007610ff167816 */ /* 0x001fd60000000016 */
[----:B--2---:R-:W2:Y:S01]  /*1e020*/  @P0 LDG.E.U16 R22, [R4.64] ;  /* 0x0000000604160981 */ /* 0x004ea2000c1e1500 */
[----:B------:R-:W-:-:S03]  /*1e030*/  ISETP.GT.AND P2, PT, R3, 0x1, PT ;  /* 0x000000010300780c */ /* 0x000fc60003f44270 */
[----:B--2---:R0:W-:Y:S04]  /*1e040*/  STL [R1+0x8], R22 ;  /* 0x0000081601007387 */ /* 0x0041e80000100800 */
[----:B0-----:R-:W2:Y:S04]  /*1e050*/  LDL.LU R22, [R1+0x41ec] ;  /* 0x0041ec0001167983 */ /* 0x001ea80000300800 */
[----:B------:R-:W3:Y:S04]  /*1e060*/  LDL R4, [R1+0xf60] ;  /* 0x000f600001047983 */ /* 0x000ee80000100800 */
[----:B------:R-:W3:Y:S01]  /*1e070*/  LDL R5, [R1+0xf64] ;  /* 0x000f640001057983 */ /* 0x000ee20000100800 */
[----:B------:R-:W-:-:S02]  /*1e080*/  PRMT R14, RZ, 0x7610, R14 ;  /* 0x00007610ff0e7816 */ /* 0x000fc4000000000e */
[----:B---3--:R-:W-:-:S04]  /*1e090*/  @P2 LOP3.LUT R5, R5, R4, RZ, 0x3c, !PT ;  /* 0x0000000405052212 */ /* 0x008fc800078e3cff */
[----:B------:R-:W-:-:S04]  /*1e0a0*/  @P2 LOP3.LUT R4, R5, R4, RZ, 0x3c, !PT ;  /* 0x0000000405042212 */ /* 0x000fc800078e3cff */
[----:B------:R-:W-:-:S05]  /*1e0b0*/  @P2 LOP3.LUT R5, R5, R4, RZ, 0x3c, !PT ;  /* 0x0000000405052212 */ /* 0x000fca00078e3cff */
[----:B------:R-:W3:Y:S01]  /*1e0c0*/  @P2 LDG.E.U16 R14, [R4.64] ;  /* 0x00000006040e2981 */ /* 0x000ee2000c1e1500 */
[----:B------:R-:W-:-:S03]  /*1e0d0*/  ISETP.GT.AND P3, PT, R3, 0x2, PT ;  /* 0x000000020300780c */ /* 0x000fc60003f64270 */
[----:B---3--:R0:W-:Y:S04]  /*1e0e0*/  STL [R1+0x24], R14 ;  /* 0x0000240e01007387 */ /* 0x0081e80000100800 */
[----:B0-----:R-:W3:Y:S04]  /*1e0f0*/  LDL.LU R14, [R1+0x41e8] ;  /* 0x0041e800010e7983 */ /* 0x001ee80000300800 */
[----:B------:R-:W4:Y:S04]  /*1e100*/  LDL R4, [R1+0xf58] ;  /* 0x000f580001047983 */ /* 0x000f280000100800 */
[----:B------:R-:W4:Y:S01]  /*1e110*/  LDL R5, [R1+0xf5c] ;  /* 0x000f5c0001057983 */ /* 0x000f220000100800 */
[----:B------:R-:W-:-:S02]  /*1e120*/  PRMT R17, RZ, 0x7610, R17 ;  /* 0x00007610ff117816 */ /* 0x000fc40000000011 */
[----:B----4-:R-:W-:-:S04]  /*1e130*/  @P3 LOP3.LUT R5, R5, R4, RZ, 0x3c, !PT ;  /* 0x0000000405053212 */ /* 0x010fc800078e3cff */
[----:B------:R-:W-:-:S04]  /*1e140*/  @P3 LOP3.LUT R4, R5, R4, RZ, 0x3c, !PT ;  /* 0x0000000405043212 */ /* 0x000fc800078e3cff */
[----:B------:R-:W-:-:S05]  /*1e150*/  @P3 LOP3.LUT R5, R5, R4, RZ, 0x3c, !PT ;  /* 0x0000000405053212 */ /* 0x000fca00078e3cff */
[----:B------:R-:W4:Y:S01]  /*1e160*/  @P3 LDG.E.U16 R17, [R4.64] ;  /* 0x0000000604113981 */ /* 0x000f22000c1e1500 */
[----:B------:R-:W-:-:S03]  /*1e170*/  ISETP.GT.AND P4, PT, R3, 0x3, PT ;  /* 0x000000030300780c */ /* 0x000fc60003f84270 */
[----:B----4-:R0:W-:Y:S04]  /*1e180*/  STL [R1+0x3c], R17 ;  /* 0x00003c1101007387 */ /* 0x0101e80000100800 */
[----:B0-----:R-:W4:Y:S04]  /*1e190*/  LDL.LU R17, [R1+0x41e4] ;  /* 0x0041e40001117983 */ /* 0x001f280000300800 */
[----:B------:R-:W3:Y:S04]  /*1e1a0*/  LDL R4, [R1+0xf50] ;  /* 0x000f500001047983 */ /* 0x000ee80000100800 */
[----:B------:R-:W3:Y:S01]  /*1e1b0*/  LDL R5, [R1+0xf54] ;  /* 0x000f540001057983 */ /* 0x000ee20000100800 */
[----:B--2---:R-:W-:-:S02]  /*1e1c0*/  PRMT R22, RZ, 0x7610, R22 ;  /* 0x00007610ff167816 */ /* 0x004fc40000000016 */
[----:B---3--:R-:W-:-:S04]  /*1e1d0*/  @P4 LOP3.LUT R5, R5, R4, RZ, 0x3c, !PT ;  /* 0x0000000405054212 */ /* 0x008fc800078e3cff */
[----:B------:R-:W-:-:S04]  /*1e1e0*/  @P4 LOP3.LUT R4, R5, R4, RZ, 0x3c, !PT ;  /* 0x0000000405044212 */ /* 0x000fc800078e3cff */
[----:B------:R-:W-:-:S05]  /*1e1f0*/  @P4 LOP3.LUT R5, R5, R4, RZ, 0x3c, !PT ;  /* 0x0000000405054212 */ /* 0x000fca00078e3cff */
[----:B------:R-:W2:Y:S01]  /*1e200*/  @P4 LDG.E.U16 R22, [R4.64] ;  /* 0x0000000604164981 */ /* 0x000ea2000c1e1500 */
[----:B------:R-:W-:-:S03]  /*1e210*/  ISETP.GT.AND P1, PT, R3, 0x4, PT ;  /* 0x000000040300780c */ /* 0x000fc60003f24270 */
[----:B--2---:R0:W-:Y:S04]  /*1e220*/  STL [R1+0x48], R22 ;  /* 0x0000481601007387 */ /* 0x0041e80000100800 */
[----:B0-----:R-:W2:Y:S04]  /*1e230*/  LDL.LU R22, [R1+0x41e0] ;  /* 0x0041e00001167983 */ /* 0x001ea80000300800 */
[----:B------:R-:W3:Y:S04]  /*1e240*/  LDL R4, [R1+0xf48] ;  /* 0x000f480001047983 */ /* 0x000ee80000100800 */
[----:B------:R-:W3:Y:S01]  /*1e250*/  LDL R5, [R1+0xf4c] ;  /* 0x000f4c0001057983 */ /* 0x000ee20000100800 */
[----:B----4-:R-:W-:-:S02]  /*1e260*/  PRMT R17, RZ, 0x7610, R17 ;  /* 0x00007610ff117816 */ /* 0x010fc40000000011 */
        /* <DEDUP_REMOVED lines=9> */
[----:B--2---:R-:W-:-:S02]  /*1e300*/  PRMT R22, RZ, 0x7610, R22 ;  /* 0x00007610ff167816 */ /* 0x004fc40000000016 */
[----:B----4-:R-:W-:-:S04]  /*1e310*/  @P0 LOP3.LUT R5, R5, R4, RZ, 0x3c, !PT ;  /* 0x0000000405050212 */ /* 0x010fc800078e3cff */
[----:B------:R-:W-:-:S04]  /*1e320*/  @P0 LOP3.LUT R4, R5, R4, RZ, 0x3c, !PT ;  /* 0x0000000405040212 */ /* 0x000fc800078e3cff */
[----:B------:R-:W-:-:S05]  /*1e330*/  @P0 LOP3.LUT R5, R5, R4, RZ, 0x3c, !PT ;  /* 0x0000000405050212 */ /* 0x000fca00078e3cff */
[----:B------:R-:W2:Y:S01]  /*1e340*/  @P0 LDG.E.U16 R22, [R4.64] ;  /* 0x0000000604160981 */ /* 0x000ea2000c1e1500 */
[----:B------:R-:W-:-:S03]  /*1e350*/  ISETP.GT.AND P2, PT, R3, 0x6, PT ;  /* 0x000000060300780c */ /* 0x000fc60003f44270 */
[----:B--2---:R0:W-:Y:S04]  /*1e360*/  STL [R1+0xa08], R22 ;  /* 0x000a081601007387 */ /* 0x0041e80000100800 */
[----:B0-----:R-:W2:Y:S04]  /*1e370*/  LDL.LU R22, [R1+0x41d8] ;  /* 0x0041d80001167983 */ /* 0x001ea80000300800 */
        /* <DEDUP_REMOVED lines=10> */
[----:B------:R-:W2:Y:S04]  /*1e420*/  LDL R4, [R1+0xf30] ;  /* 0x000f300001047983 */ /* 0x000ea80000100800 */
[----:B------:R-:W2:Y:S01]  /*1e430*/  LDL R5, [R1+0xf34] ;  /* 0x000f340001057983 */ /* 0x000ea20000100800 */
[----:B---3--:R-:W-:-:S02]  /*1e440*/  PRMT R17, RZ, 0x7610, R17 ;  /* 0x00007610ff117816 */ /* 0x008fc40000000011 */
[----:B--2---:R-:W-:-:S04]  /*1e450*/  @P3 LOP3.LUT R5, R5, R4, RZ, 0x3c, !PT ;  /* 0x0000000405053212 */ /* 0x004fc800078e3cff */
        /* <DEDUP_REMOVED lines=12> */
[----:B------:R0:W3:Y:S04]  /*1e520*/  @P4 LDG.E.U16 R22, [R4.64] ;  /* 0x0000000604164981 */ /* 0x0000e8000c1e1500 */
[----:B0-----:R-:W2:Y:S04]  /*1e530*/  LDL R4, [R1+0xf20] ;  /* 0x000f200001047983 */ /* 0x001ea80000100800 */
[----:B------:R-:W2:Y:S01]  /*1e540*/  LDL R5, [R1+0xf24] ;  /* 0x000f240001057983 */ /* 0x000ea20000100800 */
[----:B------:R-:W-:Y:S02]  /*1e550*/  ISETP.GT.AND P1, PT, R3, 0x9, PT ;  /* 0x000000090300780c */ /* 0x000fe40003f24270 */
[----:B----4-:R-:W-:-:S11]  /*1e560*/  PRMT R14, RZ, 0x7610, R14 ;  /* 0x00007610ff0e7816 */ /* 0x010fd6000000000e */
[----:B--2---:R-:W-:-:S04]  /*1e570*/  @P1 LOP3.LUT R5, R5, R4, RZ, 0x3c, !PT ;  /* 0x0000000405051212 */ /* 0x004fc800078e3cff */
[----:B------:R-:W-:-:S04]  /*1e580*/  @P1 LOP3.LUT R4, R5, R4, RZ, 0x3c, !PT ;  /* 0x0000000405041212 */ /* 0x000fc800078e3cff */
[----:B------:R-:W-:-:S05]  /*1e590*/  @P1 LOP3.LUT R5, R5, R4, RZ, 0x3c, !PT ;  /* 0x0000000405051212 */ /* 0x000fca00078e3cff */
[----:B------:R-:W2:Y:S04]  /*1e5a0*/  @P1 LDG.E.U16 R14, [R4.64] ;  /* 0x00000006040e1981 */ /* 0x000ea8000c1e1500 */
[----:B---3--:R-:W-:Y:S04]  /*1e5b0*/  STL [R1+0x4068], R22 ;  /* 0x0040681601007387 */ /* 0x008fe80000100800 */
[----:B------:R-:W-:Y:S01]  /*1e5c0*/  STL [R1+0x406c], R22 ;  /* 0x00406c1601007387 */ /* 0x000fe20000100800 */
        /* <DEDUP_REMOVED lines=43> */
[----:B------:R-:W2:Y:S04]  /*1e880*/  LDL R4, [R1+0xef8] ;  /* 0x000ef80001047983 */ /* 0x000ea80000100800 */
[----:B------:R-:W2:Y:S01]  /*1e890*/  LDL R5, [R1+0xefc] ;  /* 0x000efc0001057983 */ /* 0x000ea20000100800 */
[----:B------:R-:W-:-:S02]  /*1e8a0*/  PRMT R27, RZ, 0x7610, R27 ;  /* 0x00007610ff1b7816 */ /* 0x000fc4000000001b */
[----:B--2---:R-:W-:-:S04]  /*1e8b0*/  @P1 LOP3.LUT R5, R5, R4, RZ, 0x3c, !PT ;  /* 0x0000000405051212 */ /* 0x004fc800078e3cff */
[----:B------:R-:W-:-:S04]  /*1e8c0*/  @P1 LOP3.LUT R4, R5, R4, RZ, 0x3c, !PT ;  /* 0x0000000405041212 */ /* 0x000fc800078e3cff */
[----:B------:R-:W-:-:S05]  /*1e8d0*/  @P1 LOP3.LUT R5, R5, R4, RZ, 0x3c, !PT ;  /* 0x0000000405051212 */ /* 0x000fca00078e3cff */
[----:B------:R0:W2:Y:S04]  /*1e8e0*/  @P1 LDG.E.U16 R27, [R4.64] ;  /* 0x00000006041b1981 */ /* 0x0000a8000c1e1500 */
[----:B0-----:R-:W2:Y:S04]  /*1e8f0*/  LDL R4, [R1+0xef0] ;  /* 0x000ef00001047983 */ /* 0x001ea80000100800 */
[----:B------:R-:W2:Y:S01]  /*1e900*/  LDL R5, [R1+0xef4] ;  /* 0x000ef40001057983 */ /* 0x000ea20000100800 */
[----:B------:R-:W-:Y:S02]  /*1e910*/  ISETP.GT.AND P0, PT, R3, 0xf, PT ;  /* 0x0000000f0300780c */ /* 0x000fe40003f04270 */
[----:B---3--:R-:W-:-:S11]  /*1e920*/  PRMT R17, RZ, 0x7610, R17 ;  /* 0x00007610ff117816 */ /* 0x008fd60000000011 */
[----:B--2---:R-:W-:-:S04]  /*1e930*/  @P0 LOP3.LUT R5, R5, R4, RZ, 0x3c, !PT ;  /* 0x0000000405050212 */ /* 0x004fc800078e3cff */
[----:B------:R-:W-:-:S04]  /*1e940*/  @P0 LOP3.LUT R4, R5, R4, RZ, 0x3c, !PT ;  /* 0x0000000405040212 */ /* 0x000fc800078e3cff */
[----:B------:R-:W-:-:S05]  /*1e950*/  @P0 LOP3.LUT R5, R5, R4, RZ, 0x3c, !PT ;  /* 0x0000000405050212 */ /* 0x000fca00078e3cff */
[----:B------:R-:W2:Y:S04]  /*1e960*/  @P0 LDG.E.U16 R17, [R4.64] ;  /* 0x0000000604110981 */ /* 0x000ea8000c1e1500 */
[----:B------:R-:W-:Y:S04]  /*1e970*/  STL [R1+0x3fa8], R27 ;  /* 0x003fa81b01007387 */ /* 0x000fe80000100800 */
[----:B------:R-:W-:Y:S01]  /*1e980*/  STL [R1+0x3fac], R27 ;  /* 0x003fac1b01007387 */ /* 0x000fe20000100800 */
[----:B------:R-:W-:-:S03]  /*1e990*/  ISETP.GT.AND P2, PT, R3, 0x10, PT ;  /* 0x000000100300780c */ /* 0x000fc60003f44270 */
[----:B--2---:R0:W-:Y:S04]  /*1e9a0*/  STL [R1+0xa1c], R17 ;  /* 0x000a1c1101007387 */ /* 0x0041e80000100800 */
[----:B0-----:R-:W2:Y:S04]  /*1e9b0*/  LDL.LU R17, [R1+0x41b8] ;  /* 0x0041b80001117983 */ /* 0x001ea80000300800 */
[----:B------:R-:W3:Y:S04]  /*1e9c0*/  LDL R4, [R1+0xee8] ;  /* 0x000ee80001047983 */ /* 0x000ee80000100800 */
[----:B------:R-:W3:Y:S01]  /*1e9d0*/  LDL R5, [R1+0xeec] ;  /* 0x000eec0001057983 */ /* 0x000ee20000100800 */
[----:B--2---:R-:W-:-:S02]  /*1e9e0*/  PRMT R17, RZ, 0x7610, R17 ;  /* 0x00007610ff117816 */ /* 0x004fc40000000011 */
[----:B---3--:R-:W-:-:S04]  /*1e9f0*/  @P2 LOP3.LUT R5, R5, R4, RZ, 0x3c, !PT ;  /* 0x0000000405052212 */ /* 0x008fc800078e3cff */
[----:B------:R-:W-:-:S04]  /*1ea00*/  @P2 LOP3.LUT R4, R5, R4, RZ, 0x3c, !PT ;  /* 0x0000000405042212 */ /* 0x000fc800078e3cff */
[----:B------:R-:W-:-:S05]  /*1ea10*/  @P2 LOP3.LUT R5, R5, R4, RZ, 0x3c, !PT ;  /* 0x0000000405052212 */ /* 0x000fca00078e3cff */
[----:B------:R0:W2:Y:S04]  /*1ea20*/  @P2 LDG.E.U16 R17, [R4.64] ;  /* 0x0000000604112981 */ /* 0x0000a8000c1e1500 */
[----:B0-----:R-:W3:Y:S04]  /*1ea30*/  LDL R4, [R1+0xee0] ;  /* 0x000ee00001047983 */ /* 0x001ee80000100800 */
[----:B------:R-:W3:Y:S01]  /*1ea40*/  LDL R5, [R1+0xee4] ;  /* 0x000ee40001057983 */ /* 0x000ee20000100800 */
[----:B------:R-:W-:Y:S02]  /*1ea50*/  ISETP.GT.AND P3, PT, R3, 0x11, PT ;  /* 0x000000110300780c */ /* 0x000fe40003f64270 */
[----:B----4-:R-:W-:-:S11]  /*1ea60*/  PRMT R20, RZ, 0x7610, R20 ;  /* 0x00007610ff147816 */ /* 0x010fd60000000014 */
[----:B---3--:R-:W-:-:S04]  /*1ea70*/  @P3 LOP3.LUT R5, R5, R4, RZ, 0x3c, !PT ;  /* 0x0000000405053212 */ /* 0x008fc800078e3cff */
[----:B------:R-:W-:-:S04]  /*1ea80*/  @P3 LOP3.LUT R4, R5, R4, RZ, 0x3c, !PT ;  /* 0x0000000405043212 */ /* 0x000fc800078e3cff */
[----:B------:R-:W-:-:S05]  /*1ea90*/  @P3 LOP3.LUT R5, R5, R4, RZ, 0x3c, !PT ;  /* 0x0000000405053212 */ /* 0x000fca00078e3cff */
[----:B------:R-:W3:Y:S04]  /*1eaa0*/  @P3 LDG.E.U16 R20, [R4.64] ;  /* 0x0000000604143981 */ /* 0x000ee8000c1e1500 */
[----:B--2---:R-:W-:Y:S04]  /*1eab0*/  STL [R1+0x4064], R17 ;  /* 0x0040641101007387 */ /* 0x004fe80000100800 */
[----:B------:R-:W-:Y:S01]  /*1eac0*/  STL [R1+0x4070], R17 ;  /* 0x0040701101007387 */ /* 0x000fe20000100800 */
[----:B------:R-:W-:-:S03]  /*1ead0*/  ISETP.GT.AND P4, PT, R3, 0x12, PT ;  /* 0x000000120300780c */ /* 0x000fc60003f84270 */
[----:B---3--:R0:W-:Y:S04]  /*1eae0*/  STL [R1+0x4], R20 ;  /* 0x0000041401007387 */ /* 0x0081e80000100800 */
        /* <DEDUP_REMOVED lines=23> */
[----:B---3--:R-:W-:-:S02]  /*1ec60*/  PRMT R14, RZ, 0x7610, R14 ;  /* 0x00007610ff0e7816 */ /* 0x008fc4000000000e */
[----:B----4-:R-:W-:-:S04]  /*1ec70*/  @P0 LOP3.LUT R5, R5, R4, RZ, 0x3c, !PT ;  /* 0x0000000405050212 */ /* 0x010fc800078e3cff */
        /* <DEDUP_REMOVED lines=22> */
[----:B------:R0:W4:Y:S04]  /*1ede0*/  @P3 LDG.E.U16 R26, [R4.64] ;  /* 0x00000006041a3981 */ /* 0x000128000c1e1500 */
[----:B0-----:R-:W3:Y:S04]  /*1edf0*/  LDL R4, [R1+0xeb0] ;  /* 0x000eb00001047983 */ /* 0x001ee80000100800 */
[----:B------:R-:W3:Y:S01]  /*1ee00*/  LDL R5, [R1+0xeb4] ;  /* 0x000eb40001057983 */ /* 0x000ee20000100800 */
[----:B------:R-:W-:Y:S02]  /*1ee10*/  ISETP.GT.AND P4, PT, R3, 0x17, PT ;  /* 0x000000170300780c */ /* 0x000fe40003f84270 */
[----:B--2---:R-:W-:-:S11]  /*1ee20*/  PRMT R20, RZ, 0x7610, R20 ;  /* 0x00007610ff147816 */ /* 0x004fd60000000014 */
[----:B---3--:R-:W-:-:S04]  /*1ee30*/  @P4 LOP3.LUT R5, R5, R4, RZ, 0x3c, !PT ;  /* 0x0000000405054212 */ /* 0x008fc800078e3cff */
[----:B------:R-:W-:-:S04]  /*1ee40*/  @P4 LOP3.LUT R4, R5, R4, RZ, 0x3c, !PT ;  /* 0x0000000405044212 */ /* 0x000fc800078e3cff */
[----:B------:R-:W-:-:S05]  /*1ee50*/  @P4 LOP3.LUT R5, R5, R4, RZ, 0x3c, !PT ;  /* 0x0000000405054212 */ /* 0x000fca00078e3cff */
[----:B------:R-:W2:Y:S04]  /*1ee60*/  @P4 LDG.E.U16 R20, [R4.64] ;  /* 0x0000000604144981 */ /* 0x000ea8000c1e1500 */
[----:B----4-:R-:W-:Y:S04]  /*1ee70*/  STL [R1+0x3fb0], R26 ;  /* 0x003fb01a01007387 */ /* 0x010fe80000100800 */
        /* <DEDUP_REMOVED lines=11> */
[----:B0-----:R-:W4:Y:S04]  /*1ef30*/  LDL R4, [R1+0xea0] ;  /* 0x000ea00001047983 */ /* 0x001f280000100800 */
[----:B------:R-:W4:Y:S01]  /*1ef40*/  LDL R5, [R1+0xea4] ;  /* 0x000ea40001057983 */ /* 0x000f220000100800 */
[----:B------:R-:W-:Y:S02]  /*1ef50*/  ISETP.GT.AND P0, PT, R3, 0x19, PT ;  /* 0x000000190300780c */ /* 0x000fe40003f04270 */
[----:B--2---:R-:W-:Y:S01]  /*1ef60*/  PRMT R20, RZ, 0x7610, R20 ;  /* 0x00007610ff147816 */ /* 0x004fe20000000014 */
[----:B---3--:R-:W-:Y:S10]  /*1ef70*/  STL [R1+0x4060], R14 ;  /* 0x0040600e01007387 */ /* 0x008ff40000100800 */
[----:B----4-:R-:W-:-:S04]  /*1ef80*/  @P0 LOP3.LUT R5, R5, R4, RZ, 0x3c, !PT ;  /* 0x0000000405050212 */ /* 0x010fc800078e3cff */
[----:B------:R-:W-:-:S04]  /*1ef90*/  @P0 LOP3.LUT R4, R5, R4, RZ, 0x3c, !PT ;  /* 0x0000000405040212 */ /* 0x000fc800078e3cff */
[----:B------:R-:W-:-:S05]  /*1efa0*/  @P0 LOP3.LUT R5, R5, R4, RZ, 0x3c, !PT ;  /* 0x0000000405050212 */ /* 0x000fca00078e3cff */
[----:B------:R0:W2:Y:S04]  /*1efb0*/  @P0 LDG.E.U16 R20, [R4.64] ;  /* 0x0000000604140981 */ /* 0x0000a8000c1e1500 */
[----:B0-----:R-:W3:Y:S04]  /*1efc0*/  LDL R4, [R1+0xe98] ;  /* 0x000e980001047983 */ /* 0x001ee80000100800 */
[----:B------:R-:W3:Y:S01]  /*1efd0*/  LDL R5, [R1+0xe9c] ;  /* 0x000e9c0001057983 */ /* 0x000ee20000100800 */
[----:B------:R-:W-:Y:S02]  /*1efe0*/  ISETP.GT.AND P2, PT, R3, 0x1a, PT ;  /* 0x0000001a0300780c */ /* 0x000fe40003f44270 */
[----:B------:R-:W-:-:S11]  /*1eff0*/  PRMT R23, RZ, 0x7610, R23 ;  /* 0x00007610ff177816 */ /* 0x000fd60000000017 */
[----:B---3--:R-:W-:-:S04]  /*1f000*/  @P2 LOP3.LUT R5, R5, R4, RZ, 0x3c, !PT ;  /* 0x0000000405052212 */ /* 0x008fc800078e3cff */
[----:B------:R-:W-:-:S04]  /*1f010*/  @P2 LOP3.LUT R4, R5, R4, RZ, 0x3c, !PT ;  /* 0x0000000405042212 */ /* 0x000fc800078e3cff */
[----:B------:R-:W-:-:S05]  /*1f020*/  @P2 LOP3.LUT R5, R5, R4, RZ, 0x3c, !PT ;  /* 0x0000000405052212 */ /* 0x000fca00078e3cff */
[----:B------:R-:W3:Y:S04]  /*1f030*/  @P2 LDG.E.U16 R23, [R4.64] ;  /* 0x0000000604172981 */ /* 0x000ee8000c1e1500 */
[----:B--2---:R-:W-:Y:S04]  /*1f040*/  STL [R1+0x4048], R20 ;  /* 0x0040481401007387 */ /* 0x004fe80000100800 */
[----:B------:R-:W-:Y:S04]  /*1f050*/  STL [R1+0x404c], R20 ;  /* 0x00404c1401007387 */ /* 0x000fe80000100800 */
[----:B------:R-:W-:Y:S04]  /*1f060*/  STL [R1+0x4050], R20 ;  /* 0x0040501401007387 */ /* 0x000fe80000100800 */
[----:B---3--:R0:W-:Y:S04]  /*1f070*/  STL [R1+0x10], R23 ;  /* 0x0000101701007387 */ /* 0x0081e80000100800 */
[----:B0-----:R-:W2:Y:S04]  /*1f080*/  LDL.LU R23, [R1+0x419c] ;  /* 0x00419c0001177983 */ /* 0x001ea80000300800 */
[----:B------:R-:W3:Y:S04]  /*1f090*/  LDL R4, [R1+0xe90] ;  /* 0x000e900001047983 */ /* 0x000ee80000100800 */
[----:B------:R-:W3:Y:S01]  /*1f0a0*/  LDL R5, [R1+0xe94] ;  /* 0x000e940001057983 */ /* 0x000ee20000100800 */
[----:B------:R-:W-:-:S02]  /*1f0b0*/  ISETP.GT.AND P3, PT, R3, 0x1b, PT ;  /* 0x0000001b0300780c */ /* 0x000fc40003f64270 */
[----:B------:R-:W-:-:S11]  /*1f0c0*/  PRMT R11, RZ, 0x7610, R11 ;  /* 0x00007610ff0b7816 */ /* 0x000fd6000000000b */
        /* <DEDUP_REMOVED lines=43> */
[----:B------:R-:W2:Y:S01]  /*1f380*/  @P2 LDG.E.U16 R13, [R4.64] ;  /* 0x00000006040d2981 */ /* 0x000ea2000c1e1500 */
[----:B------:R-:W-:-:S03]  /*1f390*/  ISETP.GT.AND P3, PT, R3, 0x20, PT ;  /* 0x000000200300780c */ /* 0x000fc60003f64270 */
[----:B--2---:R0:W-:Y:S04]  /*1f3a0*/  STL [R1+0xa0c], R13 ;  /* 0x000a0c0d01007387 */ /* 0x0041e80000100800 */
[----:B0-----:R-:W2:Y:S04]  /*1f3b0*/  LDL.LU R13, [R1+0x4188] ;  /* 0x00418800010d7983 */ /* 0x001ea80000300800 */
[----:B------:R-:W2:Y:S04]  /*1f3c0*/  LDL R4, [R1+0xe68] ;  /* 0x000e680001047983 */ /* 0x000ea80000100800 */
[----:B------:R-:W2:Y:S01]  /*1f3d0*/  LDL R5, [R1+0xe6c] ;  /* 0x000e6c0001057983 */ /* 0x000ea20000100800 */
[----:B------:R-:W-:-:S02]  /*1f3e0*/  PRMT R11, RZ, 0x7610, R11 ;  /* 0x00007610ff0b7816 */ /* 0x000fc4000000000b */
[----:B--2---:R-:W-:-:S04]  /*1f3f0*/  @P3 LOP3.LUT R5, R5, R4, RZ, 0x3c, !PT ;  /* 0x0000000405053212 */ /* 0x004fc800078e3cff */
[----:B------:R-:W-:-:S04]  /*1f400*/  @P3 LOP3.LUT R4, R5, R4, RZ, 0x3c, !PT ;  /* 0x0000000405043212 */ /* 0x000fc800078e3cff */
[----:B------:R-:W-:-:S05]  /*1f410*/  @P3 LOP3.LUT R5, R5, R4, RZ, 0x3c, !PT ;  /* 0x0000000405053212 */ /* 0x000fca00078e3cff */
[----:B------:R0:W2:Y:S04]  /*1f420*/  @P3 LDG.E.U16 R11, [R4.64] ;  /* 0x00000006040b3981 */ /* 0x0000a8000c1e1500 */
[----:B0-----:R-:W3:Y:S04]  /*1f430*/  LDL R4, [R1+0xe60] ;  /* 0x000e600001047983 */ /* 0x001ee80000100800 */
[----:B------:R-:W3:Y:S01]  /*1f440*/  LDL R5, [R1+0xe64] ;  /* 0x000e640001057983 */ /* 0x000ee20000100800 */
[----:B------:R-:W-:Y:S02]  /*1f450*/  ISETP.GT.AND P4, PT, R3, 0x21, PT ;  /* 0x000000210300780c */ /* 0x000fe40003f84270 */
[----:B----4-:R-:W-:Y:S01]  /*1f460*/  PRMT R16, RZ, 0x7610, R16 ;  /* 0x00007610ff107816 */ /* 0x010fe20000000010 */
[----:B--2---:R-:W-:Y:S10]  /*1f470*/  STL [R1+0x405c], R11 ;  /* 0x00405c0b01007387 */ /* 0x004ff40000100800 */
[----:B---3--:R-:W-:-:S04]  /*1f480*/  @P4 LOP3.LUT R5, R5, R4, RZ, 0x3c, !PT ;  /* 0x0000000405054212 */ /* 0x008fc800078e3cff */
[----:B------:R-:W-:-:S04]  /*1f490*/  @P4 LOP3.LUT R4, R5, R4, RZ, 0x3c, !PT ;  /* 0x0000000405044212 */ /* 0x000fc800078e3cff */
[----:B------:R-:W-:-:S05]  /*1f4a0*/  @P4 LOP3.LUT R5, R5, R4, RZ, 0x3c, !PT ;  /* 0x0000000405054212 */ /* 0x000fca00078e3cff */
[----:B------:R0:W2:Y:S04]  /*1f4b0*/  @P4 LDG.E.U16 R16, [R4.64] ;  /* 0x0000000604104981 */ /* 0x0000a8000c1e1500 */
[----:B0-----:R-:W3:Y:S04]  /*1f4c0*/  LDL R4, [R1+0xe58] ;  /* 0x000e580001047983 */ /* 0x001ee80000100800 */
[----:B------:R-:W3:Y:S01]  /*1f4d0*/  LDL R5, [R1+0xe5c] ;  /* 0x000e5c0001057983 */ /* 0x000ee20000100800 */
[----:B------:R-:W-:Y:S02]  /*1f4e0*/  ISETP.GT.AND P1, PT, R3, 0x22, PT ;  /* 0x000000220300780c */ /* 0x000fe40003f24270 */
[----:B------:R-:W-:Y:S01]  /*1f4f0*/  PRMT R23, RZ, 0x7610, R23 ;  /* 0x00007610ff177816 */ /* 0x000fe20000000017 */
[----:B--2---:R-:W-:Y:S10]  /*1f500*/  STL [R1+0x4044], R16 ;  /* 0x0040441001007387 */ /* 0x004ff40000100800 */
[----:B---3--:R-:W-:-:S04]  /*1f510*/  @P1 LOP3.LUT R5, R5, R4, RZ, 0x3c, !PT ;  /* 0x0000000405051212 */ /* 0x008fc800078e3cff */
[----:B------:R-:W-:-:S04]  /*1f520*/  @P1 LOP3.LUT R4, R5, R4, RZ, 0x3c, !PT ;  /* 0x0000000405041212 */ /* 0x000fc800078e3cff */
[----:B------:R-:W-:Y:S01]  /*1f530*/  @P1 LOP3.LUT R5, R5, R4, RZ, 0x3c, !PT ;  /* 0x0000000405051212 */ /* 0x000fe200078e3cff */
[----:B------:R-:W-:Y:S04]  /*1f540*/  STL [R1+0x4054], R16 ;  /* 0x0040541001007387 */ /* 0x000fe80000100800 */
[----:B------:R-:W-:Y:S04]  /*1f550*/  STL [R1+0x4058], R16 ;  /* 0x0040581001007387 */ /* 0x000fe80000100800 */
[----:B------:R0:W2:Y:S04]  /*1f560*/  @P1 LDG.E.U16 R23, [R4.64] ;  /* 0x0000000604171981 */ /* 0x0000a8000c1e1500 */
[----:B0-----:R-:W3:Y:S04]  /*1f570*/  LDL R4, [R1+0xe50] ;  /* 0x000e500001047983 */ /* 0x001ee80000100800 */
[----:B------:R-:W3:Y:S01]  /*1f580*/  LDL R5, [R1+0xe54] ;  /* 0x000e540001057983 */ /* 0x000ee20000100800 */
[----:B------:R-:W-:-:S02]  /*1f590*/  ISETP.GT.AND P0, PT, R3, 0x23, PT ;  /* 0x000000230300780c */ /* 0x000fc40003f04270 */
[----:B------:R-:W-:-:S11]  /*1f5a0*/  PRMT R19, RZ, 0x7610, R19 ;  /* 0x00007610ff137816 */ /* 0x000fd60000000013 */
        /* <DEDUP_REMOVED lines=26> */
[----:B0-----:R-:W2:Y:S04]  /*1f750*/  LDL R4, [R1+0xe38] ;  /* 0x000e380001047983 */ /* 0x001ea80000100800 */
[----:B------:R-:W2:Y:S01]  /*1f760*/  LDL R5, [R1+0xe3c] ;  /* 0x000e3c0001057983 */ /* 0x000ea20000100800 */
[----:B------:R-:W-:Y:S02]  /*1f770*/  ISETP.GT.AND P4, PT, R3, 0x26, PT ;  /* 0x000000260300780c */ /* 0x000fe40003f84270 */
[----:B------:R-:W-:-:S11]  /*1f780*/  PRMT R10, RZ, 0x7610, R10 ;  /* 0x00007610ff0a7816 */ /* 0x000fd6000000000a */
[----:B--2---:R-:W-:-:S04]  /*1f790*/  @P4 LOP3.LUT R5, R5, R4, RZ, 0x3c, !PT ;  /* 0x0000000405054212 */ /* 0x004fc800078e3cff */
[----:B------:R-:W-:-:S04]  /*1f7a0*/  @P4 LOP3.LUT R4, R5, R4, RZ, 0x3c, !PT ;  /* 0x0000000405044212 */ /* 0x000fc800078e3cff */
[----:B------:R-:W-:-:S05]  /*1f7b0*/  @P4 LOP3.LUT R5, R5, R4, RZ, 0x3c, !PT ;  /* 0x0000000405054212 */ /* 0x000fca00078e3cff */
[----:B------:R-:W2:Y:S04]  /*1f7c0*/  @P4 LDG.E.U16 R10, [R4.64] ;  /* 0x00000006040a4981 */ /* 0x000ea8000c1e1500 */
[----:B----4-:R-:W-:Y:S04]  /*1f7d0*/  STL [R1+0x3fb8], R26 ;  /* 0x003fb81a01007387 */ /* 0x010fe80000100800 */
[----:B------:R-:W-:Y:S04]  /*1f7e0*/  STL [R1+0x4030], R26 ;  /* 0x0040301a01007387 */ /* 0x000fe80000100800 */
[----:B------:R-:W-:Y:S04]  /*1f7f0*/  STL [R1+0x4034], R26 ;  /* 0x0040341a01007387 */ /* 0x000fe80000100800 */
[----:B------:R-:W-:Y:S04]  /*1f800*/  STL [R1+0x4038], R26 ;  /* 0x0040381a01007387 */ /* 0x000fe80000100800 */
[----:B--2---:R0:W-:Y:S04]  /*1f810*/  STL [R1+0x9ec], R10 ;  /* 0x0009ec0a01007387 */ /* 0x0041e80000100800 */
[----:B0-----:R-:W2:Y:S04]  /*1f820*/  LDL.LU R10, [R1+0x417c] ;  /* 0x00417c00010a7983 */ /* 0x001ea80000300800 */
[----:B------:R-:W4:Y:S04]  /*1f830*/  LDL R4, [R1+0xe30] ;  /* 0x000e300001047983 */ /* 0x000f280000100800 */
[----:B------:R-:W4:Y:S01]  /*1f840*/  LDL R5, [R1+0xe34] ;  /* 0x000e340001057983 */ /* 0x000f220000100800 */
[----:B------:R-:W-:-:S02]  /*1f850*/  ISETP.GT.AND P1, PT, R3, 0x27, PT ;  /* 0x000000270300780c */ /* 0x000fc40003f24270 */
[----:B------:R-:W-:-:S11]  /*1f860*/  PRMT R15, RZ, 0x7610, R15 ;  /* 0x00007610ff0f7816 */ /* 0x000fd6000000000f */
        /* <DEDUP_REMOVED lines=17> */
[----:B------:R-:W-:-:S11]  /*1f980*/  PRMT R13, RZ, 0x7610, R13 ;  /* 0x00007610ff0d7816 */ /* 0x000fd6000000000d */
[----:B--2---:R-:W-:-:S04]  /*1f990*/  @P2 LOP3.LUT R5, R5, R4, RZ, 0x3c, !PT ;  /* 0x0000000405052212 */ /* 0x004fc800078e3cff */
        /* <DEDUP_REMOVED lines=20> */
[----:B--2---:R-:W-:Y:S01]  /*1fae0*/  STL [R1+0x403c], R19 ;  /* 0x00403c1301007387 */ /* 0x004fe20000100800 */
        /* <DEDUP_REMOVED lines=58> */
[----:B0-----:R-:W2:Y:S04]  /*1fe90*/  LDL R4, [R1+0xdd8] ;  /* 0x000dd80001047983 */ /* 0x001ea80000100800 */
[----:B------:R-:W2:Y:S01]  /*1fea0*/  LDL R5, [R1+0xddc] ;  /* 0x000ddc0001057983 */ /* 0x000ea20000100800 */
[----:B------:R-:W-:Y:S02]  /*1feb0*/  ISETP.GT.AND P1, PT, R3, 0x32, PT ;  /* 0x000000320300780c */ /* 0x000fe40003f24270 */
[----:B----4-:R-:W-:-:S11]  /*1fec0*/  PRMT R15, RZ, 0x7610, R15 ;  /* 0x00007610ff0f7816 */ /* 0x010fd6000000000f */
[----:B--2---:R-:W-:-:S04]  /*1fed0*/  @P1 LOP3.LUT R5, R5, R4, RZ, 0x3c, !PT ;  /* 0x0000000405051212 */ /* 0x004fc800078e3cff */
[----:B------:R-:W-:-:S04]  /*1fee0*/  @P1 LOP3.LUT R4, R5, R4, RZ, 0x3c, !PT ;  /* 0x0000000405041212 */ /* 0x000fc800078e3cff */
[----:B------:R-:W-:-:S05]  /*1fef0*/  @P1 LOP3.LUT R5, R5, R4, RZ, 0x3c, !PT ;  /* 0x0000000405051212 */ /* 0x000fca00078e3cff */
[----:B------:R0:W2:Y:S04]  /*1ff00*/  @P1 LDG.E.U16 R15, [R4.64] ;  /* 0x00000006040f1981 */ /* 0x0000a8000c1e1500 */
[----:B0-----:R-:W4:Y:S04]  /*1ff10*/  LDL R4, [R1+0xdd0] ;  /* 0x000dd00001047983 */ /* 0x001f280000100800 */
[----:B------:R-:W4:Y:S01]  /*1ff20*/  LDL R5, [R1+0xdd4] ;  /* 0x000dd40001057983 */ /* 0x000f220000100800 */
[----:B------:R-:W-:Y:S02]  /*1ff30*/  ISETP.GT.AND P0, PT, R3, 0x33, PT ;  /* 0x000000330300780c */ /* 0x000fe40003f04270 */
[----:B------:R-:W-:-:S11]  /*1ff40*/  PRMT R21, RZ, 0x7610, R21 ;  /* 0x00007610ff157816 */ /* 0x000fd60000000015 */
        /* <DEDUP_REMOVED lines=27> */
[----:B------:R-:W-:Y:S01]  /*20100*/  PRMT R24, RZ, 0x7610, R24 ;  /* 0x00007610ff187816 */ /* 0x000fe20000000018 */
[----:B----4-:R-:W-:Y:S10]  /*20110*/  STL [R1+0x3fc4], R29 ;  /* 0x003fc41d01007387 */ /* 0x010ff40000100800 */
[----:B--2---:R-:W-:-:S04]  /*20120*/  @P1 LOP3.LUT R5, R5, R4, RZ, 0x3c, !PT ;  /* 0x0000000405051212 */ /* 0x004fc800078e3cff */
[C---:B------:R-:W-:Y:S01]  /*20130*/  @P1 LOP3.LUT R4, R5.reuse, R4, RZ, 0x3c, !PT ;  /* 0x0000000405041212 */ /* 0x040fe200078e3cff */
[----:B------:R-:W-:Y:S03]  /*20140*/  STL [R1+0x3fc8], R29 ;  /* 0x003fc81d01007387 */ /* 0x000fe60000100800 */
[----:B------:R-:W-:Y:S01]  /*20150*/  @P1 LOP3.LUT R5, R5, R4, RZ, 0x3c, !PT ;  /* 0x0000000405051212 */ /* 0x000fe200078e3cff */
[----:B------:R-:W-:Y:S04]  /*20160*/  STL [R1+0x400c], R29 ;  /* 0x00400c1d01007387 */ /* 0x000fe80000100800 */
[----:B------:R-:W-:Y:S04]  /*20170*/  STL [R1+0x4010], R29 ;  /* 0x0040101d01007387 */ /* 0x000fe80000100800 */
[----:B------:R0:W2:Y:S04]  /*20180*/  @P1 LDG.E.U16 R24, [R4.64] ;  /* 0x0000000604181981 */ /* 0x0000a8000c1e1500 */
[----:B0-----:R-:W4:Y:S04]  /*20190*/  LDL R4, [R1+0xdb0] ;  /* 0x000db00001047983 */ /* 0x001f280000100800 */
[----:B------:R-:W4:Y:S01]  /*201a0*/  LDL R5, [R1+0xdb4] ;  /* 0x000db40001057983 */ /* 0x000f220000100800 */
[----:B------:R-:W-:-:S02]  /*201b0*/  ISETP.GT.AND P0, PT, R3, 0x37, PT ;  /* 0x000000370300780c */ /* 0x000fc40003f04270 */
[----:B------:R-:W-:Y:S01]  /*201c0*/  PRMT R0, RZ, 0x7610, R0 ;  /* 0x00007610ff007816 */ /* 0x000fe20000000000 */
[----:B--2---:R0:W-:Y:S01]  /*201d0*/  STL [R1+0x990], R24 ;  /* 0x0009901801007387 */ /* 0x0041e20000100800 */
[----:B------:R-:W-:Y:S02]  /*201e0*/  ISETP.GT.AND P1, PT, R3, 0x38, PT ;  /* 0x000000380300780c */ /* 0x000fe40003f24270 */
[----:B---3--:R-:W-:Y:S01]  /*201f0*/  PRMT R6, RZ, 0x7610, R6 ;  /* 0x00007610ff067816 */ /* 0x008fe20000000006 */
[----:B0-----:R-:W2:Y:S06]  /*20200*/  LDL R24, [R1+0xda4] ;  /* 0x000da40001187983 */ /* 0x001eac0000100800 */
[----:B----4-:R-:W-:-:S04]  /*20210*/  @P0 LOP3.LUT R5, R5, R4, RZ, 0x3c, !PT ;  /* 0x0000000405050212 */ /* 0x010fc800078e3cff */
[----:B------:R-:W-:-:S04]  /*20220*/  @P0 LOP3.LUT R4, R5, R4, RZ, 0x3c, !PT ;  /* 0x0000000405040212 */ /* 0x000fc800078e3cff */
[----:B------:R-:W-:-:S05]  /*20230*/  @P0 LOP3.LUT R5, R5, R4, RZ, 0x3c, !PT ;  /* 0x0000000405050212 */ /* 0x000fca00078e3cff */
[----:B------:R0:W3:Y:S04]  /*20240*/  @P0 LDG.E.U16 R0, [R4.64] ;  /* 0x0000000604000981 */ /* 0x0000e8000c1e1500 */
[----:B0-----:R-:W4:Y:S04]  /*20250*/  LDL R4, [R1+0xda8] ;  /* 0x000da80001047983 */ /* 0x001f280000100800 */
[----:B------:R-:W4:Y:S04]  /*20260*/  LDL R5, [R1+0xdac] ;  /* 0x000dac0001057983 */ /* 0x000f280000100800 */
[----:B---3--:R-:W-:Y:S04]  /*20270*/  STL [R1+0x3f8c], R0 ;  /* 0x003f8c0001007387 */ /* 0x008fe80000100800 */
[----:B------:R-:W-:Y:S01]  /*20280*/  STL [R1+0x3fcc], R0 ;  /* 0x003fcc0001007387 */ /* 0x000fe20000100800 */
[----:B----4-:R-:W-:-:S04]  /*20290*/  @P1 LOP3.LUT R5, R5, R4, RZ, 0x3c, !PT ;  /* 0x0000000405051212 */ /* 0x010fc800078e3cff */
[C---:B------:R-:W-:Y:S01]  /*202a0*/  @P1 LOP3.LUT R4, R5.reuse, R4, RZ, 0x3c, !PT ;  /* 0x0000000405041212 */ /* 0x040fe200078e3cff */
[----:B------:R-:W-:Y:S03]  /*202b0*/  STL [R1+0x3fd0], R0 ;  /* 0x003fd00001007387 */ /* 0x000fe60000100800 */
[----:B------:R-:W-:Y:S01]  /*202c0*/  @P1 LOP3.LUT R5, R5, R4, RZ, 0x3c, !PT ;  /* 0x0000000405051212 */ /* 0x000fe200078e3cff */
[----:B------:R-:W-:Y:S04]  /*202d0*/  STL [R1+0x3ffc], R0 ;  /* 0x003ffc0001007387 */ /* 0x000fe80000100800 */
[----:B------:R-:W-:Y:S04]  /*202e0*/  STL [R1+0x4000], R0 ;  /* 0x0040000001007387 */ /* 0x000fe80000100800 */
[----:B------:R-:W-:Y:S04]  /*202f0*/  STL [R1+0x4014], R0 ;  /* 0x0040140001007387 */ /* 0x000fe80000100800 */
[----:B------:R-:W-:Y:S04]  /*20300*/  STL [R1+0x4018], R0 ;  /* 0x0040180001007387 */ /* 0x000fe80000100800 */
[----:B------:R0:W3:Y:S04]  /*20310*/  @P1 LDG.E.U16 R6, [R4.64] ;  /* 0x0000000604061981 */ /* 0x0000e8000c1e1500 */
[----:B0-----:R-:W4:Y:S01]  /*20320*/  LDL R5, [R1+0xda0] ;  /* 0x000da00001057983 */ /* 0x001f220000100800 */
[----:B------:R-:W-:-:S02]  /*20330*/  ISETP.GT.AND P0, PT, R3, 0x39, PT ;  /* 0x000000390300780c */ /* 0x000fc40003f04270 */
[----:B------:R-:W-:-:S11]  /*20340*/  PRMT R8, RZ, 0x7610, R8 ;  /* 0x00007610ff087816 */ /* 0x000fd60000000008 */
[----:B--2---:R-:W-:Y:S01]  /*20350*/  @P0 IMAD.MOV.U32 R4, RZ, RZ, R24 ;  /* 0x000000ffff040224 */ /* 0x004fe200078e0018 */
[----:B------:R-:W-:Y:S01]  /*20360*/  ISETP.GT.AND P1, PT, R3, 0x3a, PT ;  /* 0x0000003a0300780c */ /* 0x000fe20003f24270 */
[----:B------:R-:W2:Y:S04]  /*20370*/  LDL R24, [R1+0xd84] ;  /* 0x000d840001187983 */ /* 0x000ea80000100800 */
[----:B----4-:R0:W4:Y:S04]  /*20380*/  @P0 LDG.E.U16 R8, [R4.64] ;  /* 0x0000000604080981 */ /* 0x010128000c1e1500 */
[----:B0-----:R-:W2:Y:S04]  /*20390*/  LDL R4, [R1+0xd98] ;  /* 0x000d980001047983 */ /* 0x001ea80000100800 */
        /* <DEDUP_REMOVED lines=26> */
[----:B---3--:R0:W-:Y:S04]  /*20540*/  STL [R1], R25 ;  /* 0x0000001901007387 */ /* 0x0081e80000100800 */
[----:B0-----:R-:W2:Y:S04]  /*20550*/  LDL.LU R25, [R1+0x4160] ;  /* 0x0041600001197983 */ /* 0x001ea80000300800 */
[----:B------:R-:W3:Y:S02]  /*20560*/  LDL R5, [R1+0xd80] ;  /* 0x000d800001057983 */ /* 0x000ee40000100800 */
[----:B------:R-:W-:-:S02]  /*20570*/  @P0 IMAD.MOV.U32 R4, RZ, RZ, R24 ;  /* 0x000000ffff040224 */ /* 0x000fc400078e0018 */
[----:B------:R-:W0:Y:S01]  /*20580*/  S2R R24, SR_TID.X ;  /* 0x0000000000187919 */ /* 0x000e220000002100 */
[----:B--2---:R-:W-:-:S06]  /*20590*/  PRMT R25, RZ, 0x7610, R25 ;  /* 0x00007610ff197816 */ /* 0x004fcc0000000019 */
[----:B---3--:R1:W2:Y:S04]  /*205a0*/  @P0 LDG.E.U16 R25, [R4.64] ;  /* 0x0000000604190981 */ /* 0x0082a8000c1e1500 */
[----:B-1----:R-:W3:Y:S04]  /*205b0*/  LDL R4, [R1+0xd78] ;  /* 0x000d780001047983 */ /* 0x002ee80000100800 */
[----:B------:R-:W3:Y:S01]  /*205c0*/  LDL R5, [R1+0xd7c] ;  /* 0x000d7c0001057983 */ /* 0x000ee20000100800 */
[----:B------:R-:W-:Y:S02]  /*205d0*/  ISETP.GT.AND P1, PT, R3, 0x3e, PT ;  /* 0x0000003e0300780c */ /* 0x000fe40003f24270 */
[----:B0-----:R-:W-:-:S02]  /*205e0*/  LOP3.LUT R24, R24, 0x3f, RZ, 0xc0, !PT ;  /* 0x0000003f18187812 */ /* 0x001fc400078ec0ff */
[----:B------:R-:W-:Y:S02]  /*205f0*/  ISETP.GT.AND P2, PT, R3, 0x3f, PT ;  /* 0x0000003f0300780c */ /* 0x000fe40003f44270 */
[----:B------:R-:W-:Y:S02]  /*20600*/  ISETP.GE.AND P0, PT, R24, R3, PT ;  /* 0x000000031800720c */ /* 0x000fe40003f06270 */
[----:B------:R-:W-:Y:S01]  /*20610*/  PRMT R3, RZ, 0x7610, R3 ;  /* 0x00007610ff037816 */ /* 0x000fe20000000003 */
[----:B--2---:R-:W-:Y:S04]  /*20620*/  STL [R1+0x3fd4], R25 ;  /* 0x003fd41901007387 */ /* 0x004fe80000100800 */
[----:B---3--:R-:W-:-:S04]  /*20630*/  @P1 LOP3.LUT R5, R5, R4, RZ, 0x3c, !PT ;  /* 0x0000000405051212 */ /* 0x008fc800078e3cff */
[----:B------:R-:W-:-:S04]  /*20640*/  @P1 LOP3.LUT R4, R5, R4, RZ, 0x3c, !PT ;  /* 0x0000000405041212 */ /* 0x000fc800078e3cff */
[----:B------:R-:W-:Y:S01]  /*20650*/  @P1 LOP3.LUT R5, R5, R4, RZ, 0x3c, !PT ;  /* 0x0000000405051212 */ /* 0x000fe200078e3cff */
[----:B------:R-:W-:Y:S04]  /*20660*/  STL [R1+0x3fd8], R25 ;  /* 0x003fd81901007387 */ /* 0x000fe80000100800 */
[----:B------:R-:W2:Y:S04]  /*20670*/  LDL.LU R24, [R1+0x415c] ;  /* 0x00415c0001187983 */ /* 0x000ea80000300800 */
[----:B------:R0:W3:Y:S04]  /*20680*/  @P1 LDG.E.U16 R3, [R4.64] ;  /* 0x0000000604031981 */ /* 0x0000e8000c1e1500 */
[----:B0-----:R-:W3:Y:S04]  /*20690*/  LDL R4, [R1+0xd70] ;  /* 0x000d700001047983 */ /* 0x001ee80000100800 */
[----:B------:R-:W3:Y:S01]  /*206a0*/  LDL R5, [R1+0xd74] ;  /* 0x000d740001057983 */ /* 0x000ee20000100800 */
[----:B--2---:R-:W-:-:S02]  /*206b0*/  PRMT R24, RZ, 0x7610, R24 ;  /* 0x00007610ff187816 */ /* 0x004fc40000000018 */
[----:B---3--:R-:W-:-:S04]  /*206c0*/  @P2 LOP3.LUT R5, R5, R4, RZ, 0x3c, !PT ;  /* 0x0000000405052212 */ /* 0x008fc800078e3cff */
[----:B------:R-:W-:-:S04]  /*206d0*/  @P2 LOP3.LUT R4, R5, R4, RZ, 0x3c, !PT ;  /* 0x0000000405042212 */ /* 0x000fc800078e3cff */
[----:B------:R-:W-:-:S05]  /*206e0*/  @P2 LOP3.LUT R5, R5, R4, RZ, 0x3c, !PT ;  /* 0x0000000405052212 */ /* 0x000fca00078e3cff */
[----:B------:R-:W2:Y:S04]  /*206f0*/  @P2 LDG.E.U16 R24, [R4.64] ;  /* 0x0000000604182981 */ /* 0x000ea8000c1e1500 */
[----:B------:R-:W-:Y:S04]  /*20700*/  STL [R1+0x3fdc], R3 ;  /* 0x003fdc0301007387 */ /* 0x000fe80000100800 */
[----:B------:R-:W-:Y:S06]  /*20710*/  BAR.SYNC.DEFER_BLOCKING 0x0 ;  /* 0x0000000000007b1d */ /* 0x000fec0000010000 */
[----:B--2---:R0:W-:Y:S04]  /*20720*/  STL [R1+0x9a8], R24 ;  /* 0x0009a81801007387 */ /* 0x0041e80000100800 */
[----:B0-----:R-:W2:Y:S04]  /*20730*/  LDL.LU R24, [R1+0x4158] ;  /* 0x0041580001187983 */ /* 0x001ea80000300800 */
[----:B------:R-:W3:Y:S04]  /*20740*/  LDL R4, [R1+0x175c] ;  /* 0x00175c0001047983 */ /* 0x000ee80000100800 */
[----:B------:R-:W3:Y:S01]  /*20750*/  LDL R5, [R1+0x1760] ;  /* 0x0017600001057983 */ /* 0x000ee20000100800 */
[----:B--2---:R-:W-:-:S02]  /*20760*/  PRMT R24, RZ, 0x7610, R24 ;  /* 0x00007610ff187816 */ /* 0x004fc40000000018 */
[----:B---3--:R-:W-:-:S04]  /*20770*/  @!P0 LOP3.LUT R5, R5, R4, RZ, 0x3c, !PT ;  /* 0x0000000405058212 */ /* 0x008fc800078e3cff */
[----:B------:R-:W-:-:S04]  /*20780*/  @!P0 LOP3.LUT R4, R5, R4, RZ, 0x3c, !PT ;  /* 0x0000000405048212 */ /* 0x000fc800078e3cff */
[----:B------:R-:W-:-:S05]  /*20790*/  @!P0 LOP3.LUT R5, R5, R4, RZ, 0x3c, !PT ;  /* 0x0000000405058212 */ /* 0x000fca00078e3cff */
[----:B------:R-:W2:Y:S04]  /*207a0*/  @!P0 LDG.E.U16 R24, [R4.64] ;  /* 0x0000000604188981 */ /* 0x000ea8000c1e1500 */
        /* <DEDUP_REMOVED lines=454> */
[----:B------:R-:W-:-:S02]  /*22410*/  PRMT R27, RZ, 0x7610, R27 ;  /* 0x00007610ff1b7816 */ /* 0x000fc4000000001b */
[----:B---3--:R-:W-:-:S04]  /*22420*/  @!P0 LOP3.LUT R5, R5, R4, RZ, 0x3c, !PT ;  /* 0x0000000405058212 */ /* 0x008fc800078e3cff */
[----:B------:R-:W-:-:S04]  /*22430*/  @!P0 LOP3.LUT R4, R5, R4, RZ, 0x3c, !PT ;  /* 0x0000000405048212 */ /* 0x000fc800078e3cff */
[----:B------:R-:W-:-:S05]  /*22440*/  @!P0 LOP3.LUT R5, R5, R4, RZ, 0x3c, !PT ;  /* 0x0000000405058212 */ /* 0x000fca00078e3cff */
[----:B------:R0:W3:Y:S04]  /*22450*/  @!P0 LDG.E.U16 R27, [R4.64] ;  /* 0x00000006041b8981 */ /* 0x0000e8000c1e1500 */
[----:B0-----:R-:W3:Y:S04]  /*22460*/  LDL R4, [R1+0x10fc] ;  /* 0x0010fc0001047983 */ /* 0x001ee80000100800 */
[----:B------:R-:W3:Y:S01]  /*22470*/  LDL R5, [R1+0x1100] ;  /* 0x0011000001057983 */ /* 0x000ee20000100800 */
[----:B--2---:R-:W-:Y:S02]  /*22480*/  PRMT R24, RZ, 0x7610, R24 ;  /* 0x00007610ff187816 */ /* 0x004fe40000000018 */
[----:B---3--:R-:W-:-:S04]  /*22490*/  @!P0 LOP3.LUT R5, R5, R4, RZ, 0x3c, !PT ;  /* 0x0000000405058212 */ /* 0x008fc800078e3cff */
[----:B------:R-:W-:-:S04]  /*224a0*/  @!P0 LOP3.LUT R4, R5, R4, RZ, 0x3c, !PT ;  /* 0x0000000405048212 */ /* 0x000fc800078e3cff */
[----:B------:R-:W-:-:S05]  /*224b0*/  @!P0 LOP3.LUT R5, R5, R4, RZ, 0x3c, !PT ;  /* 0x0000000405058212 */ /* 0x000fca00078e3cff */
[----:B------:R-:W2:Y:S04]  /*224c0*/  @!P0 LDG.E.U16 R24, [R4.64] ;  /* 0x0000000604188981 */ /* 0x000ea8000c1e1500 */
[----:B------:R0:W-:Y:S04]  /*224d0*/  STL [R1+0x590], R27 ;  /* 0x0005901b01007387 */ /* 0x0001e80000100800 */
[----:B0-----:R-:W3:Y:S04]  /*224e0*/  LDL R27, [R1+0x1060] ;  /* 0x00106000011b7983 */ /* 0x001ee80000100800 */
        /* <DEDUP_REMOVED lines=35> */
[----:B------:R0:W2:Y:S04]  /*22720*/  @!P0 LDG.E.U16 R24, [R4.64] ;  /* 0x0000000604188981 */ /* 0x0000a8000c1e1500 */
[----:B0-----:R-:W3:Y:S01]  /*22730*/  LDL R5, [R1+0x105c] ;  /* 0x00105c0001057983 */ /* 0x001ee20000100800 */
[----:B------:R-:W-:Y:S01]  /*22740*/  PRMT R22, RZ, 0x7610, R22 ;  /* 0x00007610ff167816 */ /* 0x000fe20000000016 */
[----:B------:R-:W-:Y:S02]  /*22750*/  @!P0 IMAD.MOV.U32 R4, RZ, RZ, R27 ;  /* 0x000000ffff048224 */ /* 0x000fe400078e001b */
[----:B--2---:R0:W-:Y:S01]  /*22760*/  STL [R1+0x1cc], R24 ;  /* 0x0001cc1801007387 */ /* 0x0041e20000100800 */
[----:B------:R-:W-:-:S03]  /*22770*/  PRMT R2, RZ, 0x7610, R2 ;  /* 0x00007610ff027816 */ /* 0x000fc60000000002 */
[----:B------:R-:W2:Y:S04]  /*22780*/  LDL R27, [R1+0xfc0] ;  /* 0x000fc000011b7983 */ /* 0x000ea80000100800 */
[----:B---3--:R1:W3:Y:S04]  /*22790*/  @!P0 LDG.E.U16 R22, [R4.64] ;  /* 0x0000000604168981 */ /* 0x0082e8000c1e1500 */
[----:B0-----:R-:W2:Y:S04]  /*227a0*/  LDL R24, [R1+0xfe0] ;  /* 0x000fe00001187983 */ /* 0x001ea80000100800 */
[----:B-1----:R-:W2:Y:S04]  /*227b0*/  LDL R4, [R1+0x103c] ;  /* 0x00103c0001047983 */ /* 0x002ea80000100800 */
[----:B------:R-:W2:Y:S02]  /*227c0*/  LDL R5, [R1+0x1040] ;  /* 0x0010400001057983 */ /* 0x000ea40000100800 */
[----:B--2---:R-:W-:-:S04]  /*227d0*/  @!P0 LOP3.LUT R5, R5, R4, RZ, 0x3c, !PT ;  /* 0x0000000405058212 */ /* 0x004fc800078e3cff */
[----:B------:R-:W-:-:S04]  /*227e0*/  @!P0 LOP3.LUT R4, R5, R4, RZ, 0x3c, !PT ;  /* 0x0000000405048212 */ /* 0x000fc800078e3cff */
[----:B------:R-:W-:-:S05]  /*227f0*/  @!P0 LOP3.LUT R5, R5, R4, RZ, 0x3c, !PT ;  /* 0x0000000405058212 */ /* 0x000fca00078e3cff */
[----:B------:R-:W2:Y:S04]  /*22800*/  @!P0 LDG.E.U16 R2, [R4.64] ;  /* 0x0000000604028981 */ /* 0x000ea8000c1e1500 */
[----:B---3--:R0:W-:Y:S04]  /*22810*/  STL [R1+0x1c8], R22 ;  /* 0x0001c81601007387 */ /* 0x0081e80000100800 */
[----:B0-----:R-:W3:Y:S04]  /*22820*/  LDL.LU R22, [R1+0x8] ;  /* 0x0000080001167983 */ /* 0x001ee80000300800 */
        /* <DEDUP_REMOVED lines=21> */
[----:B--2---:R0:W-:Y:S04]  /*22980*/  STL [R1+0x1bc], R2 ;  /* 0x0001bc0201007387 */ /* 0x0041e80000100800 */
[----:B---3--:R1:W2:Y:S04]  /*22990*/  @!P0 LDG.E.U16 R28, [R4.64] ;  /* 0x00000006041c8981 */ /* 0x0082a8000c1e1500 */
[----:B-1----:R-:W3:Y:S04]  /*229a0*/  LDL R5, [R1+0xfbc] ;  /* 0x000fbc0001057983 */ /* 0x002ee80000100800 */
[----:B0-----:R-:W0:Y:S01]  /*229b0*/  S2R R2, SR_TID.X ;  /* 0x0000000000027919 */ /* 0x001e220000002100 */
[----:B------:R-:W-:Y:S01]  /*229c0*/  PRMT R20, RZ, 0x7610, R20 ;  /* 0x00007610ff147816 */ /* 0x000fe20000000014 */
[----:B------:R-:W-:-:S02]  /*229d0*/  @!P0 IMAD.MOV.U32 R4, RZ, RZ, R27 ;  /* 0x000000ffff048224 */ /* 0x000fc400078e001b */
[----:B--2---:R1:W-:Y:S04]  /*229e0*/  STL [R1+0x3f84], R28 ;  /* 0x003f841c01007387 */ /* 0x0043e80000100800 */
[----:B0-----:R-:W-:Y:S01]  /*229f0*/  STL [R1+0x3fe4], R2 ;  /* 0x003fe40201007387 */ /* 0x001fe20000100800 */
[----:B------:R-:W-:Y:S02]  /*22a00*/  PRMT R17, RZ, 0x7610, R17 ;  /* 0x00007610ff117816 */ /* 0x000fe40000000011 */
[----:B------:R-:W-:Y:S01]  /*22a10*/  LOP3.LUT R24, R2, 0x7f, RZ, 0xc0, !PT ;  /* 0x0000007f02187812 */ /* 0x000fe200078ec0ff */
[----:B------:R-:W2:Y:S04]  /*22a20*/  LDL R27, [R1+0xf6c] ;  /* 0x000f6c00011b7983 */ /* 0x000ea80000100800 */
[----:B---3--:R0:W3:Y:S04]  /*22a30*/  @!P0 LDG.E.U16 R20, [R4.64] ;  /* 0x0000000604148981 */ /* 0x0080e8000c1e1500 */
[----:B0-----:R-:W2:Y:S04]  /*22a40*/  LDL R4, [R1+0xf9c] ;  /* 0x000f9c0001047983 */ /* 0x001ea80000100800 */
[----:B------:R-:W2:Y:S02]  /*22a50*/  LDL R5, [R1+0xfa0] ;  /* 0x000fa00001057983 */ /* 0x000ea40000100800 */
[----:B--2---:R-:W-:-:S04]  /*22a60*/  @!P0 LOP3.LUT R5, R5, R4, RZ, 0x3c, !PT ;  /* 0x0000000405058212 */ /* 0x004fc800078e3cff */
[----:B------:R-:W-:-:S04]  /*22a70*/  @!P0 LOP3.LUT R4, R5, R4, RZ, 0x3c, !PT ;  /* 0x0000000405048212 */ /* 0x000fc800078e3cff */
[----:B------:R-:W-:-:S05]  /*22a80*/  @!P0 LOP3.LUT R5, R5, R4, RZ, 0x3c, !PT ;  /* 0x0000000405058212 */ /* 0x000fca00078e3cff */
[----:B------:R-:W2:Y:S04]  /*22a90*/  @!P0 LDG.E.U16 R17, [R4.64] ;  /* 0x0000000604118981 */ /* 0x000ea8000c1e1500 */
[----:B---3--:R0:W-:Y:S01]  /*22aa0*/  STL [R1+0x1b4], R20 ;  /* 0x0001b41401007387 */ /* 0x0081e20000100800 */
[----:B-1----:R-:W-:-:S03]  /*22ab0*/  IMAD.SHL.U32 R28, R24, 0x2, RZ ;  /* 0x00000002181c7824 */ /* 0x002fc600078e00ff */
[----:B0-----:R-:W3:Y:S04]  /*22ac0*/  LDL R20, [R1+0x174c] ;  /* 0x00174c0001147983 */ /* 0x001ee80000100800 */
[----:B------:R-:W-:Y:S04]  /*22ad0*/  STL [R1+0x3fe0], R24 ;  /* 0x003fe01801007387 */ /* 0x000fe80000100800 */
[----:B------:R-:W-:Y:S04]  /*22ae0*/  STL [R1+0x3fe8], R24 ;  /* 0x003fe81801007387 */ /* 0x000fe80000100800 */
[----:B------:R-:W-:Y:S04]  /*22af0*/  STL [R1+0x3fec], R24 ;  /* 0x003fec1801007387 */ /* 0x000fe80000100800 */
[----:B------:R-:W-:Y:S04]  /*22b00*/  STS.U16 [R28+0x10000], R22 ;  /* 0x010000161c007388 */ /* 0x000fe80000000400 */
[----:B--2---:R0:W-:Y:S04]  /*22b10*/  STL [R1+0x1b0], R17 ;  /* 0x0001b01101007387 */ /* 0x0041e80000100800 */
[----:B0-----:R-:W2:Y:S04]  /*22b20*/  LDL.LU R17, [R1+0x4070] ;  /* 0x0040700001117983 */ /* 0x001ea80000300800 */
[----:B------:R-:W2:Y:S04]  /*22b30*/  LDL R4, [R1+0xf7c] ;  /* 0x000f7c0001047983 */ /* 0x000ea80000100800 */
[----:B------:R-:W2:Y:S04]  /*22b40*/  LDL R5, [R1+0xf80] ;  /* 0x000f800001057983 */ /* 0x000ea80000100800 */
[----:B------:R-:W3:Y:S01]  /*22b50*/  LDL.LU R22, [R1+0x406c] ;  /* 0x00406c0001167983 */ /* 0x000ee20000300800 */
[----:B--2---:R-:W-:-:S04]  /*22b60*/  @!P0 LOP3.LUT R5, R5, R4, RZ, 0x3c, !PT ;  /* 0x0000000405058212 */ /* 0x004fc800078e3cff */
[C---:B------:R-:W-:Y:S02]  /*22b70*/  @!P0 LOP3.LUT R4, R5.reuse, R4, RZ, 0x3c, !PT ;  /* 0x0000000405048212 */ /* 0x040fe400078e3cff */
[----:B---3--:R-:W-:Y:S02]  /*22b80*/  PRMT R22, RZ, 0x7610, R22 ;  /* 0x00007610ff167816 */ /* 0x008fe40000000016 */
[----:B------:R-:W-:-:S05]  /*22b90*/  @!P0 LOP3.LUT R5, R5, R4, RZ, 0x3c, !PT ;  /* 0x0000000405058212 */ /* 0x000fca00078e3cff */
[----:B------:R0:W2:Y:S01]  /*22ba0*/  @!P0 LDG.E.U16 R22, [R4.64] ;  /* 0x0000000604168981 */ /* 0x0000a2000c1e1500 */
[----:B------:R-:W-:Y:S01]  /*22bb0*/  PRMT R17, RZ, 0x7610, R17 ;  /* 0x00007610ff117816 */ /* 0x000fe20000000011 */
[----:B0-----:R-:W-:Y:S02]  /*22bc0*/  @!P0 IMAD.MOV.U32 R4, RZ, RZ, R20 ;  /* 0x000000ffff048224 */ /* 0x001fe400078e0014 */
[----:B------:R-:W-:-:S05]  /*22bd0*/  @!P0 IMAD.MOV.U32 R5, RZ, RZ, R27 ;  /* 0x000000ffff058224 */ /* 0x000fca00078e001b */
[----:B------:R-:W3:Y:S04]  /*22be0*/  @!P0 LDG.E.U16 R17, [R4.64] ;  /* 0x0000000604118981 */ /* 0x000ee8000c1e1500 */
[----:B--2---:R0:W-:Y:S04]  /*22bf0*/  STL [R1+0xcc], R22 ;  /* 0x0000cc1601007387 */ /* 0x0041e80000100800 */
[----:B0-----:R-:W2:Y:S04]  /*22c00*/  LDL.LU R22, [R1+0x4068] ;  /* 0x0040680001167983 */ /* 0x001ea80000300800 */
[----:B--2---:R-:W-:Y:S04]  /*22c10*/  STL [R1+0x3ff0], R22 ;  /* 0x003ff01601007387 */ /* 0x004fe80000100800 */
[----:B------:R-:W-:Y:S04]  /*22c20*/  STL [R1+0x3ff4], R22 ;  /* 0x003ff41601007387 */ /* 0x000fe80000100800 */
[----:B------:R-:W-:Y:S04]  /*22c30*/  STL [R1+0x3ff8], R22 ;  /* 0x003ff81601007387 */ /* 0x000fe80000100800 */
[----:B------:R-:W2:Y:S04]  /*22c40*/  LDL R27, [R1+0x16d8] ;  /* 0x0016d800011b7983 */ /* 0x000ea80000100800 */
[----:B------:R-:W2:Y:S04]  /*22c50*/  LDL.LU R20, [R1+0x24] ;  /* 0x0000240001147983 */ /* 0x000ea80000300800 */
[----:B---3--:R0:W-:Y:S04]  /*22c60*/  STL [R1+0xc8], R17 ;  /* 0x0000c81101007387 */ /* 0x0081e80000100800 */
[----:B0-----:R-:W3:Y:S04]  /*22c70*/  LDL.LU R17, [R1+0x4064] ;  /* 0x0040640001117983 */ /* 0x001ee80000300800 */
[----:B------:R-:W2:Y:S04]  /*22c80*/  LDL R4, [R1+0x1730] ;  /* 0x0017300001047983 */ /* 0x000ea80000100800 */
[----:B------:R-:W2:Y:S01]  /*22c90*/  LDL R5, [R1+0x1734] ;  /* 0x0017340001057983 */ /* 0x000ea20000100800 */
[----:B------:R-:W-:-:S02]  /*22ca0*/  PRMT R14, RZ, 0x7610, R14 ;  /* 0x00007610ff0e7816 */ /* 0x000fc4000000000e */
[----:B--2---:R-:W-:-:S04]  /*22cb0*/  @!P0 LOP3.LUT R5, R5, R4, RZ, 0x3c, !PT ;  /* 0x0000000405058212 */ /* 0x004fc800078e3cff */
[----:B------:R-:W-:-:S04]  /*22cc0*/  @!P0 LOP3.LUT R4, R5, R4, RZ, 0x3c, !PT ;  /* 0x0000000405048212 */ /* 0x000fc800078e3cff */
[----:B------:R-:W-:-:S05]  /*22cd0*/  @!P0 LOP3.LUT R5, R5, R4, RZ, 0x3c, !PT ;  /* 0x0000000405058212 */ /* 0x000fca00078e3cff */
[----:B------:R-:W2:Y:S04]  /*22ce0*/  @!P0 LDG.E.U16 R14, [R4.64] ;  /* 0x00000006040e8981 */ /* 0x000ea8000c1e1500 */
[----:B--2---:R0:W-:Y:S04]  /*22cf0*/  STL [R1+0xc4], R14 ;  /* 0x0000c40e01007387 */ /* 0x0041e80000100800 */
[----:B0-----:R-:W2:Y:S04]  /*22d00*/  LDL.LU R14, [R1+0x4060] ;  /* 0x00406000010e7983 */ /* 0x001ea80000300800 */
        /* <DEDUP_REMOVED lines=15> */
[----:B------:R-:W2:Y:S01]  /*22e00*/  @!P0 LDG.E.U16 R16, [R4.64] ;  /* 0x0000000604108981 */ /* 0x000ea2000c1e1500 */
[----:B------:R-:W-:-:S03]  /*22e10*/  PRMT R23, RZ, 0x7610, R23 ;  /* 0x00007610ff177816 */ /* 0x000fc60000000017 */
[----:B--2---:R0:W-:Y:S04]  /*22e20*/  STL [R1+0xbc], R16 ;  /* 0x0000bc1001007387 */ /* 0x0041e80000100800 */
[----:B0-----:R-:W2:Y:S04]  /*22e30*/  LDL.LU R16, [R1+0x4058] ;  /* 0x0040580001107983 */ /* 0x001ea80000300800 */
[----:B------:R-:W2:Y:S01]  /*22e40*/  LDL R5, [R1+0x16d4] ;  /* 0x0016d40001057983 */ /* 0x000ea20000100800 */
[----:B------:R-:W-:-:S05]  /*22e50*/  @!P0 IMAD.MOV.U32 R4, RZ, RZ, R27 ;  /* 0x000000ffff048224 */ /* 0x000fca00078e001b */
[----:B--2---:R0:W2:Y:S04]  /*22e60*/  @!P0 LDG.E.U16 R23, [R4.64] ;  /* 0x0000000604178981 */ /* 0x0040a8000c1e1500 */
[----:B0-----:R-:W2:Y:S04]  /*22e70*/  LDL R4, [R1+0x16b4] ;  /* 0x0016b40001047983 */ /* 0x001ea80000100800 */
[----:B------:R-:W2:Y:S01]  /*22e80*/  LDL R5, [R1+0x16b8] ;  /* 0x0016b80001057983 */ /* 0x000ea20000100800 */
[----:B------:R-:W-:Y:S02]  /*22e90*/  PRMT R26, RZ, 0x7610, R26 ;  /* 0x00007610ff1a7816 */ /* 0x000fe4000000001a */
[----:B--2---:R-:W-:-:S04]  /*22ea0*/  @!P0 LOP3.LUT R5, R5, R4, RZ, 0x3c, !PT ;  /* 0x0000000405058212 */ /* 0x004fc800078e3cff */
[----:B------:R-:W-:-:S04]  /*22eb0*/  @!P0 LOP3.LUT R4, R5, R4, RZ, 0x3c, !PT ;  /* 0x0000000405048212 */ /* 0x000fc800078e3cff */
[----:B------:R-:W-:-:S05]  /*22ec0*/  @!P0 LOP3.LUT R5, R5, R4, RZ, 0x3c, !PT ;  /* 0x0000000405058212 */ /* 0x000fca00078e3cff */
[----:B------:R0:W2:Y:S04]  /*22ed0*/  @!P0 LDG.E.U16 R26, [R4.64] ;  /* 0x00000006041a8981 */ /* 0x0000a8000c1e1500 */
[----:B------:R1:W-:Y:S04]  /*22ee0*/  STL [R1+0xb8], R23 ;  /* 0x0000b81701007387 */ /* 0x0003e80000100800 */
[----:B------:R-:W3:Y:S04]  /*22ef0*/  LDL R27, [R1+0x1658] ;  /* 0x00165800011b7983 */ /* 0x000ee80000100800 */
[----:B0-----:R-:W3:Y:S04]  /*22f00*/  LDL R4, [R1+0x1694] ;  /* 0x0016940001047983 */ /* 0x001ee80000100800 */
[----:B--2---:R0:W-:Y:S04]  /*22f10*/  STL [R1+0xb4], R26 ;  /* 0x0000b41a01007387 */ /* 0x0041e80000100800 */
[----:B------:R-:W3:Y:S01]  /*22f20*/  LDL R5, [R1+0x1698] ;  /* 0x0016980001057983 */ /* 0x000ee20000100800 */
[----:B------:R-:W-:-:S03]  /*22f30*/  PRMT R16, RZ, 0x7610, R16 ;  /* 0x00007610ff107816 */ /* 0x000fc60000000010 */
[----:B-1----:R-:W1:Y:S01]  /*22f40*/  S2R R23, SR_TID.X ;  /* 0x0000000000177919 */ /* 0x002e620000002100 */
[----:B---3--:R-:W-:-:S04]  /*22f50*/  @!P0 LOP3.LUT R5, R5, R4, RZ, 0x3c, !PT ;  /* 0x0000000405058212 */ /* 0x008fc800078e3cff */
[----:B------:R-:W-:-:S04]  /*22f60*/  @!P0 LOP3.LUT R4, R5, R4, RZ, 0x3c, !PT ;  /* 0x0000000405048212 */ /* 0x000fc800078e3cff */
[----:B------:R-:W-:-:S05]  /*22f70*/  @!P0 LOP3.LUT R5, R5, R4, RZ, 0x3c, !PT ;  /* 0x0000000405058212 */ /* 0x000fca00078e3cff */
[----:B------:R-:W2:Y:S01]  /*22f80*/  @!P0 LDG.E.U16 R16, [R4.64] ;  /* 0x0000000604108981 */ /* 0x000ea2000c1e1500 */
[----:B-1----:R-:W-:-:S05]  /*22f90*/  LOP3.LUT R23, R23, 0x7f, RZ, 0xc0, !PT ;  /* 0x0000007f17177812 */ /* 0x002fca00078ec0ff */
[----:B0-----:R-:W-:Y:S02]  /*22fa0*/  IMAD.SHL.U32 R26, R23, 0x2, RZ ;  /* 0x00000002171a7824 */ /* 0x001fe400078e00ff */
[----:B------:R-:W3:Y:S04]  /*22fb0*/  LDL R23, [R1+0x1638] ;  /* 0x0016380001177983 */ /* 0x000ee80000100800 */
[----:B------:R-:W-:Y:S01]  /*22fc0*/  STS.U16 [R28+0x10800], R22 ;  /* 0x010800161c007388 */ /* 0x000fe20000000400 */
[----:B------:R-:W-:-:S03]  /*22fd0*/  LOP3.LUT R26, R26, 0x10, RZ, 0x3c, !PT ;  /* 0x000000101a1a7812 */ /* 0x000fc600078e3cff */
[----:B------:R-:W-:Y:S04]  /*22fe0*/  STS.U16 [R28+0x11000], R17 ;  /* 0x011000111c007388 */ /* 0x000fe80000000400 */
[----:B------:R-:W-:Y:S04]  /*22ff0*/  STS.U16 [R28+0x11800], R14 ;  /* 0x0118000e1c007388 */ /* 0x000fe80000000400 */
[----:B------:R-:W-:Y:S04]  /*23000*/  STS.U16 [R28+0x12000], R11 ;  /* 0x0120000b1c007388 */ /* 0x000fe80000000400 */
[----:B------:R-:W-:Y:S04]  /*23010*/  STS.U16 [R28+0x12800], R9 ;  /* 0x012800091c007388 */ /* 0x000fe80000000400 */
[----:B------:R-:W-:Y:S04]  /*23020*/  STS.U16 [R28+0x13000], R7 ;  /* 0x013000071c007388 */ /* 0x000fe80000000400 */
[----:B------:R-:W-:Y:S04]  /*23030*/  STS.U16 [R28+0x13800], R6 ;  /* 0x013800061c007388 */ /* 0x000fe80000000400 */
        /* <DEDUP_REMOVED lines=10> */
[----:B------:R-:W2:Y:S04]  /*230e0*/  @!P0 LDG.E.U16 R20, [R4.64] ;  /* 0x0000000604148981 */ /* 0x000ea8000c1e1500 */
[----:B--2---:R0:W-:Y:S04]  /*230f0*/  STL [R1+0xac], R20 ;  /* 0x0000ac1401007387 */ /* 0x0041e80000100800 */
[----:B0-----:R-:W2:Y:S04]  /*23100*/  LDL.LU R20, [R1+0x404c] ;  /* 0x00404c0001147983 */ /* 0x001ea80000300800 */
[----:B------:R-:W3:Y:S04]  /*23110*/  LDL.LU R4, [R1+0x14] ;  /* 0x0000140001047983 */ /* 0x000ee80000300800 */
[----:B------:R-:W4:Y:S01]  /*23120*/  LDL R5, [R1+0x1654] ;  /* 0x0016540001057983 */ /* 0x000f220000100800 */
[----:B--2---:R-:W-:-:S03]  /*23130*/  PRMT R20, RZ, 0x7610, R20 ;  /* 0x00007610ff147816 */ /* 0x004fc60000000014 */
[----:B---3--:R0:W-:Y:S02]  /*23140*/  STS.U16 [R26+0x10900], R4 ;  /* 0x010900041a007388 */ /* 0x0081e40000000400 */
[----:B0-----:R-:W-:Y:S02]  /*23150*/  @!P0 IMAD.MOV.U32 R4, RZ, RZ, R27 ;  /* 0x000000ffff048224 */ /* 0x001fe400078e001b */
[----:B------:R-:W2:Y:S04]  /*23160*/  LDL.LU R27, [R1+0x3c] ;  /* 0x00003c00011b7983 */ /* 0x000ea80000300800 */
[----:B----4-:R-:W3:Y:S04]  /*23170*/  @!P0 LDG.E.U16 R20, [R4.64] ;  /* 0x0000000604148981 */ /* 0x010ee8000c1e1500 */
[----:B---3--:R0:W-:Y:S04]  /*23180*/  STL [R1+0xa8], R20 ;  /* 0x0000a81401007387 */ /* 0x0081e80000100800 */
[----:B0-----:R-:W3:Y:S04]  /*23190*/  LDL.LU R20, [R1+0x4048] ;  /* 0x0040480001147983 */ /* 0x001ee80000300800 */
[----:B------:R-:W4:Y:S04]  /*231a0*/  LDL.LU R4, [R1+0x4] ;  /* 0x0000040001047983 */ /* 0x000f280000300800 */
[----:B------:R-:W2:Y:S01]  /*231b0*/  LDL R5, [R1+0x1634] ;  /* 0x0016340001057983 */ /* 0x000ea20000100800 */
[----:B------:R-:W-:-:S03]  /*231c0*/  PRMT R21, RZ, 0x7610, R21 ;  /* 0x00007610ff157816 */ /* 0x000fc60000000015 */
[----:B----4-:R0:W-:Y:S02]  /*231d0*/  STS.U16 [R26+0x11100], R4 ;  /* 0x011100041a007388 */ /* 0x0101e40000000400 */
[----:B0-----:R-:W-:Y:S02]  /*231e0*/  @!P0 IMAD.MOV.U32 R4, RZ, RZ, R23 ;  /* 0x000000ffff048224 */ /* 0x001fe400078e0017 */
[----:B------:R-:W4:Y:S04]  /*231f0*/  LDL.LU R23, [R1+0x30] ;  /* 0x0000300001177983 */ /* 0x000f280000300800 */
[----:B--2---:R0:W2:Y:S04]  /*23200*/  @!P0 LDG.E.U16 R21, [R4.64] ;  /* 0x0000000604158981 */ /* 0x0040a8000c1e1500 */
[----:B0-----:R-:W2:Y:S04]  /*23210*/  LDL R4, [R1+0x1614] ;  /* 0x0016140001047983 */ /* 0x001ea80000100800 */
[----:B------:R-:W2:Y:S01]  /*23220*/  LDL R5, [R1+0x1618] ;  /* 0x0016180001057983 */ /* 0x000ea20000100800 */
[----:B------:R-:W-:-:S02]  /*23230*/  PRMT R16, RZ, 0x7610, R16 ;  /* 0x00007610ff107816 */ /* 0x000fc40000000010 */
[----:B--2---:R-:W-:-:S04]  /*23240*/  @!P0 LOP3.LUT R5, R5, R4, RZ, 0x3c, !PT ;  /* 0x0000000405058212 */ /* 0x004fc800078e3cff */
[----:B------:R-:W-:-:S04]  /*23250*/  @!P0 LOP3.LUT R4, R5, R4, RZ, 0x3c, !PT ;  /* 0x0000000405048212 */ /* 0x000fc800078e3cff */
[----:B------:R-:W-:-:S05]  /*23260*/  @!P0 LOP3.LUT R5, R5, R4, RZ, 0x3c, !PT ;  /* 0x0000000405058212 */ /* 0x000fca00078e3cff */
[----:B------:R-:W2:Y:S04]  /*23270*/  @!P0 LDG.E.U16 R16, [R4.64] ;  /* 0x0000000604108981 */ /* 0x000ea8000c1e1500 */
[----:B------:R0:W-:Y:S04]  /*23280*/  STL [R1+0xa4], R21 ;  /* 0x0000a41501007387 */ /* 0x0001e80000100800 */
[----:B0-----:R-:W3:Y:S04]  /*23290*/  LDL.LU R21, [R1+0x20] ;  /* 0x0000200001157983 */ /* 0x001ee80000300800 */
        /* <DEDUP_REMOVED lines=18> */
[----:B--2---:R-:W-:Y:S04]  /*233c0*/  STL [R1+0x98], R18 ;  /* 0x0000981201007387 */ /* 0x004fe80000100800 */
[----:B------:R-:W2:Y:S04]  /*233d0*/  LDL R4, [R1+0x15b4] ;  /* 0x0015b40001047983 */ /* 0x000ea80000100800 */
[----:B------:R-:W2:Y:S01]  /*233e0*/  LDL R5, [R1+0x15b8] ;  /* 0x0015b80001057983 */ /* 0x000ea20000100800 */
[----:B------:R-:W-:-:S02]  /*233f0*/  PRMT R19, RZ, 0x7610, R19 ;  /* 0x00007610ff137816 */ /* 0x000fc40000000013 */
[----:B--2---:R-:W-:-:S04]  /*23400*/  @!P0 LOP3.LUT R5, R5, R4, RZ, 0x3c, !PT ;  /* 0x0000000405058212 */ /* 0x004fc800078e3cff */
[----:B------:R-:W-:-:S04]  /*23410*/  @!P0 LOP3.LUT R4, R5, R4, RZ, 0x3c, !PT ;  /* 0x0000000405048212 */ /* 0x000fc800078e3cff */
[----:B------:R-:W-:-:S05]  /*23420*/  @!P0 LOP3.LUT R5, R5, R4, RZ, 0x3c, !PT ;  /* 0x0000000405058212 */ /* 0x000fca00078e3cff */
[----:B------:R-:W2:Y:S04]  /*23430*/  @!P0 LDG.E.U16 R19, [R4.64] ;  /* 0x0000000604138981 */ /* 0x000ea8000c1e1500 */
[----:B---3--:R-:W-:Y:S04]  /*23440*/  STS.U16 [R26+0x11900], R20 ;  /* 0x011900141a007388 */ /* 0x008fe80000000400 */
[----:B------:R-:W-:Y:S04]  /*23450*/  STS.U16 [R26+0x12100], R16 ;  /* 0x012100101a007388 */ /* 0x000fe80000000400 */
[----:B------:R-:W-:Y:S04]  /*23460*/  STS.U16 [R26+0x12900], R13 ;  /* 0x0129000d1a007388 */ /* 0x000fe80000000400 */
[----:B------:R-:W-:Y:S04]  /*23470*/  STS.U16 [R26+0x13100], R10 ;  /* 0x0131000a1a007388 */ /* 0x000fe80000000400 */
[----:B------:R-:W-:Y:S04]  /*23480*/  STS.U16 [R26+0x13900], R8 ;  /* 0x013900081a007388 */ /* 0x000fe80000000400 */
[----:B--2---:R0:W-:Y:S04]  /*23490*/  STL [R1+0x94], R19 ;  /* 0x0000941301007387 */ /* 0x0041e80000100800 */
[----:B0-----:R-:W2:Y:S04]  /*234a0*/  LDL.LU R19, [R1+0x403c] ;  /* 0x00403c0001137983 */ /* 0x001ea80000300800 */
[----:B------:R-:W3:Y:S04]  /*234b0*/  LDL R4, [R1+0x1594] ;  /* 0x0015940001047983 */ /* 0x000ee80000100800 */
[----:B------:R-:W3:Y:S04]  /*234c0*/  LDL R5, [R1+0x1598] ;  /* 0x0015980001057983 */ /* 0x000ee80000100800 */
[----:B------:R-:W2:Y:S01]  /*234d0*/  LDL.LU R26, [R1+0x4038] ;  /* 0x00403800011a7983 */ /* 0x000ea20000300800 */
[----:B---3--:R-:W-:-:S04]  /*234e0*/  @!P0 LOP3.LUT R5, R5, R4, RZ, 0x3c, !PT ;  /* 0x0000000405058212 */ /* 0x008fc800078e3cff */
[C---:B------:R-:W-:Y:S02]  /*234f0*/  @!P0 LOP3.LUT R4, R5.reuse, R4, RZ, 0x3c, !PT ;  /* 0x0000000405048212 */ /* 0x040fe400078e3cff */
[----:B--2---:R-:W-:Y:S02]  /*23500*/  PRMT R26, RZ, 0x7610, R26 ;  /* 0x00007610ff1a7816 */ /* 0x004fe4000000001a */
[----:B------:R-:W-:-:S05]  /*23510*/  @!P0 LOP3.LUT R5, R5, R4, RZ, 0x3c, !PT ;  /* 0x0000000405058212 */ /* 0x000fca00078e3cff */
[----:B------:R-:W2:Y:S04]  /*23520*/  @!P0 LDG.E.U16 R26, [R4.64] ;  /* 0x00000006041a8981 */ /* 0x000ea8000c1e1500 */
[----:B--2---:R0:W-:Y:S04]  /*23530*/  STL [R1+0x90], R26 ;  /* 0x0000901a01007387 */ /* 0x0041e80000100800 */
[----:B0-----:R-:W2:Y:S04]  /*23540*/  LDL.LU R26, [R1+0x4034] ;  /* 0x00403400011a7983 */ /* 0x001ea80000300800 */
[----:B------:R-:W3:Y:S04]  /*23550*/  LDL R4, [R1+0x1574] ;  /* 0x0015740001047983 */ /* 0x000ee80000100800 */
[----:B------:R-:W3:Y:S04]  /*23560*/  LDL R5, [R1+0x1578] ;  /* 0x0015780001057983 */ /* 0x000ee80000100800 */
[----:B------:R-:W0:Y:S01]  /*23570*/  S2R R18, SR_TID.X ;  /* 0x0000000000127919 */ /* 0x000e220000002100 */
[----:B--2---:R-:W-:-:S02]  /*23580*/  PRMT R26, RZ, 0x7610, R26 ;  /* 0x00007610ff1a7816 */ /* 0x004fc4000000001a */
[----:B---3--:R-:W-:-:S04]  /*23590*/  @!P0 LOP3.LUT R5, R5, R4, RZ, 0x3c, !PT ;  /* 0x0000000405058212 */ /* 0x008fc800078e3cff */
[----:B------:R-:W-:-:S04]  /*235a0*/  @!P0 LOP3.LUT R4, R5, R4, RZ, 0x3c, !PT ;  /* 0x0000000405048212 */ /* 0x000fc800078e3cff */
[----:B------:R-:W-:-:S05]  /*235b0*/  @!P0 LOP3.LUT R5, R5, R4, RZ, 0x3c, !PT ;  /* 0x0000000405058212 */ /* 0x000fca00078e3cff */
[----:B------:R-:W2:Y:S01]  /*235c0*/  @!P0 LDG.E.U16 R26, [R4.64] ;  /* 0x00000006041a8981 */ /* 0x000ea2000c1e1500 */
[----:B0-----:R-:W-:-:S05]  /*235d0*/  LOP3.LUT R18, R18, 0x7f, RZ, 0xc0, !PT ;  /* 0x0000007f12127812 */ /* 0x001fca00078ec0ff */
[----:B------:R-:W-:-:S05]  /*235e0*/  IMAD.SHL.U32 R18, R18, 0x2, RZ ;  /* 0x0000000212127824 */ /* 0x000fca00078e00ff */
[----:B------:R-:W-:-:S05]  /*235f0*/  LOP3.LUT R18, R18, 0x20, RZ, 0x3c, !PT ;  /* 0x0000002012127812 */ /* 0x000fca00078e3cff */
[----:B------:R0:W-:Y:S04]  /*23600*/  STS.U16 [R18+0x10200], R27 ;  /* 0x0102001b12007388 */ /* 0x0001e80000000400 */
[----:B0-----:R-:W3:Y:S04]  /*23610*/  LDL R27, [R1+0x1518] ;  /* 0x00151800011b7983 */ /* 0x001ee80000100800 */
[----:B--2---:R0:W-:Y:S04]  /*23620*/  STL [R1+0x8c], R26 ;  /* 0x00008c1a01007387 */ /* 0x0041e80000100800 */
[----:B0-----:R-:W2:Y:S04]  /*23630*/  LDL.LU R26, [R1+0x4030] ;  /* 0x00403000011a7983 */ /* 0x001ea80000300800 */
[----:B------:R-:W2:Y:S04]  /*23640*/  LDL R4, [R1+0x1554] ;  /* 0x0015540001047983 */ /* 0x000ea80000100800 */
[----:B------:R-:W2:Y:S01]  /*23650*/  LDL R5, [R1+0x1558] ;  /* 0x0015580001057983 */ /* 0x000ea20000100800 */
[----:B------:R-:W-:-:S03]  /*23660*/  PRMT R0, RZ, 0x7610, R0 ;  /* 0x00007610ff007816 */ /* 0x000fc60000000000 */
[----:B----4-:R0:W-:Y:S04]  /*23670*/  STS.U16 [R18+0x10a00], R23 ;  /* 0x010a001712007388 */ /* 0x0101e80000000400 */
[----:B0-----:R-:W4:Y:S01]  /*23680*/  LDL.LU R23, [R1+0x402c] ;  /* 0x00402c0001177983 */ /* 0x001f220000300800 */
[----:B--2---:R-:W-:-:S04]  /*23690*/  @!P0 LOP3.LUT R5, R5, R4, RZ, 0x3c, !PT ;  /* 0x0000000405058212 */ /* 0x004fc800078e3cff */
[----:B------:R-:W-:-:S04]  /*236a0*/  @!P0 LOP3.LUT R4, R5, R4, RZ, 0x3c, !PT ;  /* 0x0000000405048212 */ /* 0x000fc800078e3cff */
[----:B------:R-:W-:-:S05]  /*236b0*/  @!P0 LOP3.LUT R5, R5, R4, RZ, 0x3c, !PT ;  /* 0x0000000405058212 */ /* 0x000fca00078e3cff */
[----:B------:R0:W2:Y:S04]  /*236c0*/  @!P0 LDG.E.U16 R0, [R4.64] ;  /* 0x0000000604008981 */ /* 0x0000a8000c1e1500 */
[----:B0-----:R-:W3:Y:S04]  /*236d0*/  LDL R4, [R1+0x1534] ;  /* 0x0015340001047983 */ /* 0x001ee80000100800 */
[----:B------:R-:W3:Y:S01]  /*236e0*/  LDL R5, [R1+0x1538] ;  /* 0x0015380001057983 */ /* 0x000ee20000100800 */
[----:B------:R-:W-:-:S03]  /*236f0*/  PRMT R29, RZ, 0x7610, R29 ;  /* 0x00007610ff1d7816 */ /* 0x000fc6000000001d */
[----:B------:R0:W-:Y:S04]  /*23700*/  STS.U16 [R18+0x11200], R21 ;  /* 0x0112001512007388 */ /* 0x0001e80000000400 */
[----:B0-----:R-:W4:Y:S04]  /*23710*/  LDL R21, [R1+0x14d8] ;  /* 0x0014d80001157983 */ /* 0x001f280000100800 */
[----:B--2---:R0:W-:Y:S04]  /*23720*/  STL [R1+0x88], R0 ;  /* 0x0000880001007387 */ /* 0x0041e80000100800 */
[----:B0-----:R-:W2:Y:S01]  /*23730*/  LDL.LU R0, [R1+0x48] ;  /* 0x0000480001007983 */ /* 0x001ea20000300800 */
[----:B---3--:R-:W-:-:S04]  /*23740*/  @!P0 LOP3.LUT R5, R5, R4, RZ, 0x3c, !PT ;  /* 0x0000000405058212 */ /* 0x008fc800078e3cff */
[----:B------:R-:W-:-:S04]  /*23750*/  @!P0 LOP3.LUT R4, R5, R4, RZ, 0x3c, !PT ;  /* 0x0000000405048212 */ /* 0x000fc800078e3cff */
[----:B------:R-:W-:-:S05]  /*23760*/  @!P0 LOP3.LUT R5, R5, R4, RZ, 0x3c, !PT ;  /* 0x0000000405058212 */ /* 0x000fca00078e3cff */
[----:B------:R0:W3:Y:S04]  /*23770*/  @!P0 LDG.E.U16 R29, [R4.64] ;  /* 0x00000006041d8981 */ /* 0x0000e8000c1e1500 */
[----:B0-----:R-:W2:Y:S04]  /*23780*/  LDL.LU R4, [R1+0x10] ;  /* 0x0000100001047983 */ /* 0x001ea80000300800 */
[----:B------:R-:W3:Y:S01]  /*23790*/  LDL R5, [R1+0x1514] ;  /* 0x0015140001057983 */ /* 0x000ee20000100800 */
[----:B----4-:R-:W-:-:S03]  /*237a0*/  PRMT R23, RZ, 0x7610, R23 ;  /* 0x00007610ff177816 */ /* 0x010fc60000000017 */
[----:B--2---:R0:W-:Y:S02]  /*237b0*/  STS.U16 [R18+0x11a00], R4 ;  /* 0x011a000412007388 */ /* 0x0041e40000000400 */
[----:B0-----:R-:W-:-:S05]  /*237c0*/  @!P0 IMAD.MOV.U32 R4, RZ, RZ, R27 ;  /* 0x000000ffff048224 */ /* 0x001fca00078e001b */
[----:B---3--:R-:W2:Y:S04]  /*237d0*/  @!P0 LDG.E.U16 R23, [R4.64] ;  /* 0x0000000604178981 */ /* 0x008ea8000c1e1500 */
[----:B------:R0:W-:Y:S04]  /*237e0*/  STL [R1+0x84], R29 ;  /* 0x0000841d01007387 */ /* 0x0001e80000100800 */
[----:B0-----:R-:W3:Y:S04]  /*237f0*/  LDL.LU R29, [R1+0x44] ;  /* 0x00004400011d7983 */ /* 0x001ee80000300800 */
[----:B------:R-:W4:Y:S04]  /*23800*/  LDL.LU R27, [R1+0x38] ;  /* 0x00003800011b7983 */ /* 0x000f280000300800 */
        /* <DEDUP_REMOVED lines=8> */
[----:B------:R0:W2:Y:S04]  /*23890*/  @!P0 LDG.E.U16 R26, [R4.64] ;  /* 0x00000006041a8981 */ /* 0x0000a8000c1e1500 */
[----:B0-----:R-:W2:Y:S01]  /*238a0*/  LDL R5, [R1+0x14d4] ;  /* 0x0014d40001057983 */ /* 0x001ea20000100800 */
[----:B------:R-:W-:Y:S01]  /*238b0*/  PRMT R3, RZ, 0x7610, R3 ;  /* 0x00007610ff037816 */ /* 0x000fe20000000003 */
[----:B------:R-:W-:-:S05]  /*238c0*/  @!P0 IMAD.MOV.U32 R4, RZ, RZ, R21 ;  /* 0x000000ffff048224 */ /* 0x000fca00078e0015 */
[----:B--2---:R0:W2:Y:S04]  /*238d0*/  @!P0 LDG.E.U16 R3, [R4.64] ;  /* 0x0000000604038981 */ /* 0x0040a8000c1e1500 */
[----:B------:R1:W-:Y:S04]  /*238e0*/  STL [R1+0x7c], R26 ;  /* 0x00007c1a01007387 */ /* 0x0003e80000100800 */
[----:B-1----:R-:W3:Y:S04]  /*238f0*/  LDL.LU R26, [R1+0x2c] ;  /* 0x00002c00011a7983 */ /* 0x002ee80000300800 */
[----:B0-----:R-:W3:Y:S04]  /*23900*/  LDL R4, [R1+0x14b4] ;  /* 0x0014b40001047983 */ /* 0x001ee80000100800 */
[----:B--2---:R-:W-:Y:S04]  /*23910*/  STL [R1+0x78], R3 ;  /* 0x0000780301007387 */ /* 0x004fe80000100800 */
[----:B------:R-:W3:Y:S01]  /*23920*/  LDL R5, [R1+0x14b8] ;  /* 0x0014b80001057983 */ /* 0x000ee20000100800 */
[----:B------:R-:W-:-:S03]  /*23930*/  PRMT R12, RZ, 0x7610, R12 ;  /* 0x00007610ff0c7816 */ /* 0x000fc6000000000c */
[----:B------:R-:W2:Y:S01]  /*23940*/  LDL.LU R21, [R1+0x1c] ;  /* 0x00001c0001157983 */ /* 0x000ea20000300800 */
[----:B---3--:R-:W-:-:S04]  /*23950*/  @!P0 LOP3.LUT R5, R5, R4, RZ, 0x3c, !PT ;  /* 0x0000000405058212 */ /* 0x008fc800078e3cff */
[----:B------:R-:W-:-:S04]  /*23960*/  @!P0 LOP3.LUT R4, R5, R4, RZ, 0x3c, !PT ;  /* 0x0000000405048212 */ /* 0x000fc800078e3cff */
[----:B------:R-:W-:-:S05]  /*23970*/  @!P0 LOP3.LUT R5, R5, R4, RZ, 0x3c, !PT ;  /* 0x0000000405058212 */ /* 0x000fca00078e3cff */
[----:B------:R-:W3:Y:S04]  /*23980*/  @!P0 LDG.E.U16 R12, [R4.64] ;  /* 0x00000006040c8981 */ /* 0x000ee8000c1e1500 */
[----:B---3--:R0:W-:Y:S04]  /*23990*/  STL [R1+0x74], R12 ;  /* 0x0000740c01007387 */ /* 0x0081e80000100800 */
[----:B0-----:R-:W3:Y:S04]  /*239a0*/  LDL.LU R12, [R1+0x4024] ;  /* 0x00402400010c7983 */ /* 0x001ee80000300800 */
[----:B------:R-:W2:Y:S04]  /*239b0*/  LDL R4, [R1+0x1494] ;  /* 0x0014940001047983 */ /* 0x000ea80000100800 */
[----:B------:R-:W2:Y:S04]  /*239c0*/  LDL R5, [R1+0x1498] ;  /* 0x0014980001057983 */ /* 0x000ea80000100800 */
[----:B------:R-:W-:Y:S04]  /*239d0*/  STS.U16 [R18+0x12200], R23 ;  /* 0x0122001712007388 */ /* 0x000fe80000000400 */
[----:B------:R-:W-:Y:S04]  /*239e0*/  STS.U16 [R18+0x12a00], R19 ;  /* 0x012a001312007388 */ /* 0x000fe80000000400 */
[----:B------:R-:W-:Y:S04]  /*239f0*/  STS.U16 [R18+0x13200], R15 ;  /* 0x0132000f12007388 */ /* 0x000fe80000000400 */
[----:B---3--:R0:W-:Y:S04]  /*23a00*/  STS.U16 [R18+0x13a00], R12 ;  /* 0x013a000c12007388 */ /* 0x0081e80000000400 */
[----:B0-----:R-:W3:Y:S01]  /*23a10*/  LDL.LU R18, [R1+0x4020] ;  /* 0x0040200001127983 */ /* 0x001ee20000300800 */
[----:B--2---:R-:W-:-:S04]  /*23a20*/  @!P0 LOP3.LUT R5, R5, R4, RZ, 0x3c, !PT ;  /* 0x0000000405058212 */ /* 0x004fc800078e3cff */
[----:B------:R-:W-:-:S04]  /*23a30*/  @!P0 LOP3.LUT R4, R5, R4, RZ, 0x3c, !PT ;  /* 0x0000000405048212 */ /* 0x000fc800078e3cff */
[----:B------:R-:W-:Y:S01]  /*23a40*/  @!P0 LOP3.LUT R5, R5, R4, RZ, 0x3c, !PT ;  /* 0x0000000405058212 */ /* 0x000fe200078e3cff */
[----:B------:R-:W0:Y:S01]  /*23a50*/  S2R R3, SR_TID.X ;  /* 0x0000000000037919 */ /* 0x000e220000002100 */
[----:B---3--:R-:W-:-:S06]  /*23a60*/  PRMT R18, RZ, 0x7610, R18 ;  /* 0x00007610ff127816 */ /* 0x008fcc0000000012 */
[----:B------:R-:W2:Y:S01]  /*23a70*/  @!P0 LDG.E.U16 R18, [R4.64] ;  /* 0x0000000604128981 */ /* 0x000ea2000c1e1500 */
[----:B0-----:R-:W-:-:S05]  /*23a80*/  LOP3.LUT R3, R3, 0x7f, RZ, 0xc0, !PT ;  /* 0x0000007f03037812 */ /* 0x001fca00078ec0ff */
[----:B------:R-:W-:-:S05]  /*23a90*/  IMAD.SHL.U32 R3, R3, 0x2, RZ ;  /* 0x0000000203037824 */ /* 0x000fca00078e00ff */
[----:B------:R-:W-:-:S05]  /*23aa0*/  LOP3.LUT R3, R3, 0x30, RZ, 0x3c, !PT ;  /* 0x0000003003037812 */ /* 0x000fca00078e3cff */
        /* <DEDUP_REMOVED lines=14> */
[----:B------:R-:W3:Y:S01]  /*23b90*/  LDL R5, [R1+0x1458] ;  /* 0x0014580001057983 */ /* 0x000ee20000100800 */
[----:B------:R-:W-:-:S03]  /*23ba0*/  PRMT R2, RZ, 0x7610, R2 ;  /* 0x00007610ff027816 */ /* 0x000fc60000000002 */
[----:B------:R0:W-:Y:S04]  /*23bb0*/  STS.U16 [R3+0x10b00], R29 ;  /* 0x010b001d03007388 */ /* 0x0001e80000000400 */
[----:B0-----:R-:W2:Y:S01]  /*23bc0*/  LDL.LU R29, [R1+0x4010] ;  /* 0x00401000011d7983 */ /* 0x001ea20000300800 */
[----:B---3--:R-:W-:-:S04]  /*23bd0*/  @!P0 LOP3.LUT R5, R5, R4, RZ, 0x3c, !PT ;  /* 0x0000000405058212 */ /* 0x008fc800078e3cff */
[----:B------:R-:W-:-:S04]  /*23be0*/  @!P0 LOP3.LUT R4, R5, R4, RZ, 0x3c, !PT ;  /* 0x0000000405048212 */ /* 0x000fc800078e3cff */
[----:B------:R-:W-:-:S05]  /*23bf0*/  @!P0 LOP3.LUT R5, R5, R4, RZ, 0x3c, !PT ;  /* 0x0000000405058212 */ /* 0x000fca00078e3cff */
[----:B------:R0:W3:Y:S04]  /*23c00*/  @!P0 LDG.E.U16 R2, [R4.64] ;  /* 0x0000000604028981 */ /* 0x0000e8000c1e1500 */
[----:B0-----:R-:W2:Y:S04]  /*23c10*/  LDL R4, [R1+0x1434] ;  /* 0x0014340001047983 */ /* 0x001ea80000100800 */
[----:B------:R-:W2:Y:S01]  /*23c20*/  LDL R5, [R1+0x1438] ;  /* 0x0014380001057983 */ /* 0x000ea20000100800 */
[----:B------:R-:W-:-:S03]  /*23c30*/  PRMT R25, RZ, 0x7610, R25 ;  /* 0x00007610ff197816 */ /* 0x000fc60000000019 */
[----:B----4-:R0:W-:Y:S04]  /*23c40*/  STS.U16 [R3+0x11300], R27 ;  /* 0x0113001b03007388 */ /* 0x0101e80000000400 */
[----:B0-----:R-:W4:Y:S04]  /*23c50*/  LDL R27, [R1+0x13d8] ;  /* 0x0013d800011b7983 */ /* 0x001f280000100800 */
[----:B---3--:R0:W-:Y:S04]  /*23c60*/  STL [R1+0x68], R2 ;  /* 0x0000680201007387 */ /* 0x0081e80000100800 */
[----:B0-----:R-:W3:Y:S01]  /*23c70*/  LDL.LU R2, [R1+0x4c] ;  /* 0x00004c0001027983 */ /* 0x001ee20000300800 */
[----:B--2---:R-:W-:-:S04]  /*23c80*/  @!P0 LOP3.LUT R5, R5, R4, RZ, 0x3c, !PT ;  /* 0x0000000405058212 */ /* 0x004fc800078e3cff */
[----:B------:R-:W-:-:S04]  /*23c90*/  @!P0 LOP3.LUT R4, R5, R4, RZ, 0x3c, !PT ;  /* 0x0000000405048212 */ /* 0x000fc800078e3cff */
[----:B------:R-:W-:-:S05]  /*23ca0*/  @!P0 LOP3.LUT R5, R5, R4, RZ, 0x3c, !PT ;  /* 0x0000000405058212 */ /* 0x000fca00078e3cff */
[----:B------:R0:W2:Y:S04]  /*23cb0*/  @!P0 LDG.E.U16 R25, [R4.64] ;  /* 0x0000000604198981 */ /* 0x0000a8000c1e1500 */
[----:B0-----:R-:W2:Y:S04]  /*23cc0*/  LDL R4, [R1+0x1414] ;  /* 0x0014140001047983 */ /* 0x001ea80000100800 */
[----:B------:R-:W2:Y:S01]  /*23cd0*/  LDL R5, [R1+0x1418] ;  /* 0x0014180001057983 */ /* 0x000ea20000100800 */
[----:B------:R-:W-:Y:S02]  /*23ce0*/  PRMT R29, RZ, 0x7610, R29 ;  /* 0x00007610ff1d7816 */ /* 0x000fe4000000001d */
[----:B--2---:R-:W-:-:S04]  /*23cf0*/  @!P0 LOP3.LUT R5, R5, R4, RZ, 0x3c, !PT ;  /* 0x0000000405058212 */ /* 0x004fc800078e3cff */
[----:B------:R-:W-:-:S04]  /*23d00*/  @!P0 LOP3.LUT R4, R5, R4, RZ, 0x3c, !PT ;  /* 0x0000000405048212 */ /* 0x000fc800078e3cff */
[----:B------:R-:W-:-:S05]  /*23d10*/  @!P0 LOP3.LUT R5, R5, R4, RZ, 0x3c, !PT ;  /* 0x0000000405058212 */ /* 0x000fca00078e3cff */
[----:B------:R-:W2:Y:S04]  /*23d20*/  @!P0 LDG.E.U16 R29, [R4.64] ;  /* 0x00000006041d8981 */ /* 0x000ea8000c1e1500 */
[----:B------:R0:W-:Y:S04]  /*23d30*/  STS.U16 [R3+0x11b00], R26 ;  /* 0x011b001a03007388 */ /* 0x0001e80000000400 */
[----:B0-----:R-:W3:Y:S04]  /*23d40*/  LDL R26, [R1+0x13b8] ;  /* 0x0013b800011a7983 */ /* 0x001ee80000100800 */
[----:B------:R0:W-:Y:S04]  /*23d50*/  STL [R1+0x64], R25 ;  /* 0x0000641901007387 */ /* 0x0001e80000100800 */
[----:B0-----:R-:W3:Y:S04]  /*23d60*/  LDL.LU R25, [R1+0x9e8] ;  /* 0x0009e80001197983 */ /* 0x001ee80000300800 */
        /* <DEDUP_REMOVED lines=14> */
[----:B------:R-:W2:Y:S01]  /*23e50*/  LDL R5, [R1+0x13d4] ;  /* 0x0013d40001057983 */ /* 0x000ea20000100800 */
[----:B------:R-:W-:-:S03]  /*23e60*/  PRMT R29, RZ, 0x7610, R29 ;  /* 0x00007610ff1d7816 */ /* 0x000fc6000000001d */
[----:B---3--:R4:W-:Y:S02]  /*23e70*/  STS.U16 [R3+0x12b00], R4 ;  /* 0x012b000403007388 */ /* 0x0089e40000000400 */
[----:B----4-:R-:W-:Y:S02]  /*23e80*/  @!P0 IMAD.MOV.U32 R4, RZ, RZ, R27 ;  /* 0x000000ffff048224 */ /* 0x010fe400078e001b */
[----:B------:R-:W3:Y:S04]  /*23e90*/  LDL.LU R27, [R1+0x40] ;  /* 0x00004000011b7983 */ /* 0x000ee80000300800 */
[----:B--2---:R-:W2:Y:S01]  /*23ea0*/  @!P0 LDG.E.U16 R29, [R4.64] ;  /* 0x00000006041d8981 */ /* 0x004ea2000c1e1500 */
[----:B------:R-:W-:-:S03]  /*23eb0*/  PRMT R24, RZ, 0x7610, R24 ;  /* 0x00007610ff187816 */ /* 0x000fc60000000018 */
[----:B--2---:R0:W-:Y:S04]  /*23ec0*/  STL [R1+0x58], R29 ;  /* 0x0000581d01007387 */ /* 0x0041e80000100800 */
[----:B------:R-:W2:Y:S01]  /*23ed0*/  LDL R5, [R1+0x13b4] ;  /* 0x0013b40001057983 */ /* 0x000ea20000100800 */
[----:B------:R-:W-:-:S03]  /*23ee0*/  @!P0 IMAD.MOV.U32 R4, RZ, RZ, R26 ;  /* 0x000000ffff048224 */ /* 0x000fc600078e001a */
[----:B------:R-:W4:Y:S04]  /*23ef0*/  LDL.LU R26, [R1+0x34] ;  /* 0x00003400011a7983 */ /* 0x000f280000300800 */
[----:B--2---:R1:W2:Y:S04]  /*23f00*/  @!P0 LDG.E.U16 R24, [R4.64] ;  /* 0x0000000604188981 */ /* 0x0042a8000c1e1500 */
[----:B-1----:R-:W2:Y:S04]  /*23f10*/  LDL R4, [R1+0x1394] ;  /* 0x0013940001047983 */ /* 0x002ea80000100800 */
[----:B------:R-:W2:Y:S01]  /*23f20*/  LDL R5, [R1+0x1398] ;  /* 0x0013980001057983 */ /* 0x000ea20000100800 */
[----:B------:R-:W-:-:S03]  /*23f30*/  PRMT R0, RZ, 0x7610, R0 ;  /* 0x00007610ff007816 */ /* 0x000fc60000000000 */
[----:B0-----:R-:W0:Y:S01]  /*23f40*/  S2R R29, SR_TID.X ;  /* 0x00000000001d7919 */ /* 0x001e220000002100 */
[----:B--2---:R-:W-:-:S04]  /*23f50*/  @!P0 LOP3.LUT R5, R5, R4, RZ, 0x3c, !PT ;  /* 0x0000000405058212 */ /* 0x004fc800078e3cff */
[----:B------:R-:W-:-:S04]  /*23f60*/  @!P0 LOP3.LUT R4, R5, R4, RZ, 0x3c, !PT ;  /* 0x0000000405048212 */ /* 0x000fc800078e3cff */
[----:B------:R-:W-:-:S05]  /*23f70*/  @!P0 LOP3.LUT R5, R5, R4, RZ, 0x3c, !PT ;  /* 0x0000000405058212 */ /* 0x000fca00078e3cff */
[----:B------:R-:W2:Y:S01]  /*23f80*/  @!P0 LDG.E.U16 R0, [R4.64] ;  /* 0x0000000604008981 */ /* 0x000ea2000c1e1500 */
[----:B0-----:R-:W-:-:S05]  /*23f90*/  LOP3.LUT R29, R29, 0x7f, RZ, 0xc0, !PT ;  /* 0x0000007f1d1d7812 */ /* 0x001fca00078ec0ff */
[----:B------:R-:W-:Y:S01]  /*23fa0*/  IMAD.SHL.U32 R29, R29, 0x2, RZ ;  /* 0x000000021d1d7824 */ /* 0x000fe200078e00ff */
[----:B------:R-:W-:Y:S04]  /*23fb0*/  STS.U16 [R3+0x13300], R21 ;  /* 0x0133001503007388 */ /* 0x000fe80000000400 */
[----:B------:R0:W-:Y:S02]  /*23fc0*/  STS.U16 [R3+0x13b00], R18 ;  /* 0x013b001203007388 */ /* 0x0001e40000000400 */
[----:B0-----:R-:W-:Y:S02]  /*23fd0*/  LOP3.LUT R3, R29, 0x40, RZ, 0x3c, !PT ;  /* 0x000000401d037812 */ /* 0x001fe400078e3cff */
[----:B------:R-:W3:Y:S04]  /*23fe0*/  LDL R29, [R1+0x1338] ;  /* 0x00133800011d7983 */ /* 0x000ee80000100800 */
[----:B------:R0:W-:Y:S04]  /*23ff0*/  STL [R1+0x54], R24 ;  /* 0x0000541801007387 */ /* 0x0001e80000100800 */
        /* <DEDUP_REMOVED lines=10> */
[----:B------:R0:W-:Y:S04]  /*240a0*/  STS.U16 [R3+0x10400], R2 ;  /* 0x0104000203007388 */ /* 0x0001e80000000400 */
[----:B0-----:R-:W3:Y:S04]  /*240b0*/  LDL.LU R2, [R1+0x18] ;  /* 0x0000180001027983 */ /* 0x001ee80000300800 */
[----:B--2---:R0:W-:Y:S04]  /*240c0*/  STL [R1+0x4c], R0 ;  /* 0x00004c0001007387 */ /* 0x0041e80000100800 */
[----:B0-----:R-:W2:Y:S04]  /*240d0*/  LDL.LU R0, [R1+0x3ffc] ;  /* 0x003ffc0001007983 */ /* 0x001ea80000300800 */
[----:B------:R-:W3:Y:S04]  /*240e0*/  LDL R4, [R1+0x1354] ;  /* 0x0013540001047983 */ /* 0x000ee80000100800 */
[----:B------:R-:W3:Y:S04]  /*240f0*/  LDL R5, [R1+0x1358] ;  /* 0x0013580001057983 */ /* 0x000ee80000100800 */
[----:B------:R0:W-:Y:S04]  /*24100*/  STS.U16 [R3+0x10c00], R25 ;  /* 0x010c001903007388 */ /* 0x0001e80000000400 */
[----:B0-----:R-:W4:Y:S01]  /*24110*/  LDL.LU R25, [R1] ;  /* 0x0000000001197983 */ /* 0x001f220000300800 */
[----:B--2---:R-:W-:-:S02]  /*24120*/  PRMT R0, RZ, 0x7610, R0 ;  /* 0x00007610ff007816 */ /* 0x004fc40000000000 */
[----:B---3--:R-:W-:-:S04]  /*24130*/  @!P0 LOP3.LUT R5, R5, R4, RZ, 0x3c, !PT ;  /* 0x0000000405058212 */ /* 0x008fc800078e3cff */
[----:B------:R-:W-:-:S04]  /*24140*/  @!P0 LOP3.LUT R4, R5, R4, RZ, 0x3c, !PT ;  /* 0x0000000405048212 */ /* 0x000fc800078e3cff */
[----:B------:R-:W-:-:S05]  /*24150*/  @!P0 LOP3.LUT R5, R5, R4, RZ, 0x3c, !PT ;  /* 0x0000000405058212 */ /* 0x000fca00078e3cff */
[----:B------:R0:W2:Y:S04]  /*24160*/  @!P0 LDG.E.U16 R0, [R4.64] ;  /* 0x0000000604008981 */ /* 0x0000a8000c1e1500 */
[----:B0-----:R-:W3:Y:S04]  /*24170*/  LDL.LU R4, [R1+0x9b8] ;  /* 0x0009b80001047983 */ /* 0x001ee80000300800 */
[----:B------:R-:W2:Y:S01]  /*24180*/  LDL R5, [R1+0x1334] ;  /* 0x0013340001057983 */ /* 0x000ea20000100800 */
[----:B------:R-:W-:-:S03]  /*24190*/  PRMT R22, RZ, 0x7610, R22 ;  /* 0x00007610ff167816 */ /* 0x000fc60000000016 */
[----:B---3--:R0:W-:Y:S02]  /*241a0*/  STS.U16 [R3+0x11400], R4 ;  /* 0x0114000403007388 */ /* 0x0081e40000000400 */
[----:B0-----:R-:W-:-:S05]  /*241b0*/  @!P0 IMAD.MOV.U32 R4, RZ, RZ, R29 ;  /* 0x000000ffff048224 */ /* 0x001fca00078e001d */
[----:B--2---:R-:W2:Y:S04]  /*241c0*/  @!P0 LDG.E.U16 R22, [R4.64] ;  /* 0x0000000604168981 */ /* 0x004ea8000c1e1500 */
[----:B------:R0:W-:Y:S04]  /*241d0*/  STL [R1+0x48], R0 ;  /* 0x0000480001007387 */ /* 0x0001e80000100800 */
[----:B0-----:R-:W3:Y:S04]  /*241e0*/  LDL.LU R0, [R1+0xa08] ;  /* 0x000a080001007983 */ /* 0x001ee80000300800 */
[----:B------:R-:W3:Y:S04]  /*241f0*/  LDL.LU R29, [R1+0x9fc] ;  /* 0x0009fc00011d7983 */ /* 0x000ee80000300800 */
        /* <DEDUP_REMOVED lines=20> */
[----:B----4-:R0:W-:Y:S04]  /*24340*/  STS.U16 [R3+0x12400], R26 ;  /* 0x0124001a03007388 */ /* 0x0101e80000000400 */
[----:B0-----:R-:W3:Y:S04]  /*24350*/  LDL.LU R26, [R1+0x9e0] ;  /* 0x0009e000011a7983 */ /* 0x001ee80000300800 */
[----:B------:R-:W-:Y:S04]  /*24360*/  STS.U16 [R3+0x12c00], R24 ;  /* 0x012c001803007388 */ /* 0x000fe80000000400 */
[----:B--2---:R0:W-:Y:S04]  /*24370*/  STL [R1+0x3c], R22 ;  /* 0x00003c1601007387 */ /* 0x0041e80000100800 */
[----:B0-----:R-:W2:Y:S04]  /*24380*/  LDL.LU R22, [R1+0x3ff0] ;  /* 0x003ff00001167983 */ /* 0x001ea80000300800 */
[----:B------:R-:W4:Y:S04]  /*24390*/  LDL R4, [R1+0x12d4] ;  /* 0x0012d40001047983 */ /* 0x000f280000100800 */
[----:B------:R-:W4:Y:S04]  /*243a0*/  LDL R5, [R1+0x12d8] ;  /* 0x0012d80001057983 */ /* 0x000f280000100800 */
[----:B------:R-:W2:Y:S01]  /*243b0*/  LDL.LU R24, [R1+0x3fec] ;  /* 0x003fec0001187983 */ /* 0x000ea20000300800 */
[----:B----4-:R-:W-:-:S04]  /*243c0*/  @!P0 LOP3.LUT R5, R5, R4, RZ, 0x3c, !PT ;  /* 0x0000000405058212 */ /* 0x010fc800078e3cff */
[C---:B------:R-:W-:Y:S02]  /*243d0*/  @!P0 LOP3.LUT R4, R5.reuse, R4, RZ, 0x3c, !PT ;  /* 0x0000000405048212 */ /* 0x040fe400078e3cff */
[----:B--2---:R-:W-:Y:S02]  /*243e0*/  PRMT R24, RZ, 0x7610, R24 ;  /* 0x00007610ff187816 */ /* 0x004fe40000000018 */
[----:B------:R-:W-:-:S05]  /*243f0*/  @!P0 LOP3.LUT R5, R5, R4, RZ, 0x3c, !PT ;  /* 0x0000000405058212 */ /* 0x000fca00078e3cff */
[----:B------:R-:W2:Y:S04]  /*24400*/  @!P0 LDG.E.U16 R24, [R4.64] ;  /* 0x0000000604188981 */ /* 0x000ea8000c1e1500 */
[----:B--2---:R0:W-:Y:S04]  /*24410*/  STL [R1+0x38], R24 ;  /* 0x0000381801007387 */ /* 0x0041e80000100800 */
[----:B0-----:R-:W2:Y:S04]  /*24420*/  LDL.LU R24, [R1+0x3fe8] ;  /* 0x003fe80001187983 */ /* 0x001ea80000300800 */
[----:B------:R-:W4:Y:S04]  /*24430*/  LDL R4, [R1+0x12b4] ;  /* 0x0012b40001047983 */ /* 0x000f280000100800 */
[----:B------:R-:W4:Y:S01]  /*24440*/  LDL R5, [R1+0x12b8] ;  /* 0x0012b80001057983 */ /* 0x000f220000100800 */
[----:B--2---:R-:W-:-:S02]  /*24450*/  PRMT R24, RZ, 0x7610, R24 ;  /* 0x00007610ff187816 */ /* 0x004fc40000000018 */
[----:B----4-:R-:W-:-:S04]  /*24460*/  @!P0 LOP3.LUT R5, R5, R4, RZ, 0x3c, !PT ;  /* 0x0000000405058212 */ /* 0x010fc800078e3cff */
[----:B------:R-:W-:-:S04]  /*24470*/  @!P0 LOP3.LUT R4, R5, R4, RZ, 0x3c, !PT ;  /* 0x0000000405048212 */ /* 0x000fc800078e3cff */
[----:B------:R-:W-:-:S05]  /*24480*/  @!P0 LOP3.LUT R5, R5, R4, RZ, 0x3c, !PT ;  /* 0x0000000405058212 */ /* 0x000fca00078e3cff */
[----:B------:R-:W2:Y:S04]  /*24490*/  @!P0 LDG.E.U16 R24, [R4.64] ;  /* 0x0000000604188981 */ /* 0x000ea8000c1e1500 */
[----:B------:R0:W-:Y:S04]  /*244a0*/  STS.U16 [R3+0x13400], R2 ;  /* 0x0134000203007388 */ /* 0x0001e80000000400 */
[----:B0-----:R-:W4:Y:S04]  /*244b0*/  LDL.LU R2, [R1+0x3fe4] ;  /* 0x003fe40001027983 */ /* 0x001f280000300800 */
[----:B------:R-:W-:Y:S04]  /*244c0*/  STS.U16 [R3+0x13c00], R25 ;  /* 0x013c001903007388 */ /* 0x000fe80000000400 */
[----:B--2---:R0:W-:Y:S04]  /*244d0*/  STL [R1+0x34], R24 ;  /* 0x0000341801007387 */ /* 0x0041e80000100800 */
[----:B0-----:R-:W2:Y:S04]  /*244e0*/  LDL.LU R24, [R1+0x3fe0] ;  /* 0x003fe00001187983 */ /* 0x001ea80000300800 */
[----:B------:R-:W2:Y:S04]  /*244f0*/  LDL R4, [R1+0x1294] ;  /* 0x0012940001047983 */ /* 0x000ea80000100800 */
[----:B------:R-:W2:Y:S04]  /*24500*/  LDL R5, [R1+0x1298] ;  /* 0x0012980001057983 */ /* 0x000ea80000100800 */
[----:B------:R-:W3:Y:S04]  /*24510*/  LDL.LU R3, [R1+0x3fdc] ;  /* 0x003fdc0001037983 */ /* 0x000ee80000300800 */
[----:B------:R-:W3:Y:S01]  /*24520*/  LDL.LU R25, [R1+0x3fd8] ;  /* 0x003fd80001197983 */ /* 0x000ee20000300800 */
[----:B--2---:R-:W-:-:S04]  /*24530*/  @!P0 LOP3.LUT R5, R5, R4, RZ, 0x3c, !PT ;  /* 0x0000000405058212 */ /* 0x004fc800078e3cff */
[C---:B------:R-:W-:Y:S02]  /*24540*/  @!P0 LOP3.LUT R4, R5.reuse, R4, RZ, 0x3c, !PT ;  /* 0x0000000405048212 */ /* 0x040fe400078e3cff */
[----:B---3--:R-:W-:Y:S02]  /*24550*/  PRMT R25, RZ, 0x7610, R25 ;  /* 0x00007610ff197816 */ /* 0x008fe40000000019 */
[----:B------:R-:W-:-:S05]  /*24560*/  @!P0 LOP3.LUT R5, R5, R4, RZ, 0x3c, !PT ;  /* 0x0000000405058212 */ /* 0x000fca00078e3cff */
[----:B------:R-:W2:Y:S01]  /*24570*/  @!P0 LDG.E.U16 R25, [R4.64] ;  /* 0x0000000604198981 */ /* 0x000ea2000c1e1500 */
[----:B----4-:R-:W-:-:S05]  /*24580*/  LOP3.LUT R2, R2, 0x7f, RZ, 0xc0, !PT ;  /* 0x0000007f02027812 */ /* 0x010fca00078ec0ff */
[----:B------:R-:W-:-:S05]  /*24590*/  IMAD.SHL.U32 R2, R2, 0x2, RZ ;  /* 0x0000000202027824 */ /* 0x000fca00078e00ff */
[----:B------:R-:W-:-:S05]  /*245a0*/  LOP3.LUT R2, R2, 0x50, RZ, 0x3c, !PT ;  /* 0x0000005002027812 */ /* 0x000fca00078e3cff */
[----:B------:R-:W-:Y:S04]  /*245b0*/  STS.U16 [R2+0x10500], R0 ;  /* 0x0105000002007388 */ /* 0x000fe80000000400 */
[----:B--2---:R0:W-:Y:S04]  /*245c0*/  STL [R1+0x30], R25 ;  /* 0x0000301901007387 */ /* 0x0041e80000100800 */
[----:B0-----:R-:W2:Y:S04]  /*245d0*/  LDL.LU R25, [R1+0x3fd4] ;  /* 0x003fd40001197983 */ /* 0x001ea80000300800 */
[----:B------:R-:W3:Y:S04]  /*245e0*/  LDL R4, [R1+0x1274] ;  /* 0x0012740001047983 */ /* 0x000ee80000100800 */
[----:B------:R-:W3:Y:S04]  /*245f0*/  LDL R5, [R1+0x1278] ;  /* 0x0012780001057983 */ /* 0x000ee80000100800 */
[----:B------:R-:W4:Y:S01]  /*24600*/  LDL.LU R0, [R1+0x3fd0] ;  /* 0x003fd00001007983 */ /* 0x000f220000300800 */
[----:B---3--:R-:W-:-:S04]  /*24610*/  @!P0 LOP3.LUT R5, R5, R4, RZ, 0x3c, !PT ;  /* 0x0000000405058212 */ /* 0x008fc800078e3cff */
[C---:B------:R-:W-:Y:S02]  /*24620*/  @!P0 LOP3.LUT R4, R5.reuse, R4, RZ, 0x3c, !PT ;  /* 0x0000000405048212 */ /* 0x040fe400078e3cff */
[----:B----4-:R-:W-:Y:S02]  /*24630*/  PRMT R0, RZ, 0x7610, R0 ;  /* 0x00007610ff007816 */ /* 0x010fe40000000000 */
[----:B------:R-:W-:-:S05]  /*24640*/  @!P0 LOP3.LUT R5, R5, R4, RZ, 0x3c, !PT ;  /* 0x0000000405058212 */ /* 0x000fca00078e3cff */
[----:B------:R-:W3:Y:S04]  /*24650*/  @!P0 LDG.E.U16 R0, [R4.64] ;  /* 0x0000000604008981 */ /* 0x000ee8000c1e1500 */
[----:B------:R-:W-:Y:S04]  /*24660*/  STS.U16 [R2+0x10d00], R29 ;  /* 0x010d001d02007388 */ /* 0x000fe80000000400 */
[----:B---3--:R0:W-:Y:S04]  /*24670*/  STL [R1+0x2c], R0 ;  /* 0x00002c0001007387 */ /* 0x0081e80000100800 */
[----:B0-----:R-:W3:Y:S04]  /*24680*/  LDL.LU R0, [R1+0x3fcc] ;  /* 0x003fcc0001007983 */ /* 0x001ee80000300800 */
        /* <DEDUP_REMOVED lines=23> */
[----:B---3--:R-:W-:-:S03]  /*24800*/  PRMT R0, RZ, 0x7610, R0 ;  /* 0x00007610ff007816 */ /* 0x008fc60000000000 */
[----:B------:R0:W-:Y:S04]  /*24810*/  STS.U16 [R2+0x11d00], R26 ;  /* 0x011d001a02007388 */ /* 0x0001e80000000400 */
[----:B0-----:R-:W3:Y:S01]  /*24820*/  LDL.LU R26, [R1+0x3fb8] ;  /* 0x003fb800011a7983 */ /* 0x001ee20000300800 */
[----:B----4-:R-:W-:-:S04]  /*24830*/  @!P0 LOP3.LUT R5, R5, R4, RZ, 0x3c, !PT ;  /* 0x0000000405058212 */ /* 0x010fc800078e3cff */
[----:B------:R-:W-:-:S04]  /*24840*/  @!P0 LOP3.LUT R4, R5, R4, RZ, 0x3c, !PT ;  /* 0x0000000405048212 */ /* 0x000fc800078e3cff */
[----:B------:R-:W-:-:S05]  /*24850*/  @!P0 LOP3.LUT R5, R5, R4, RZ, 0x3c, !PT ;  /* 0x0000000405058212 */ /* 0x000fca00078e3cff */
[----:B------:R0:W4:Y:S04]  /*24860*/  @!P0 LDG.E.U16 R0, [R4.64] ;  /* 0x0000000604008981 */ /* 0x000128000c1e1500 */
[----:B---3--:R-:W-:Y:S04]  /*24870*/  STS.U16 [R2+0x12500], R26 ;  /* 0x0125001a02007388 */ /* 0x008fe80000000400 */
[----:B0-----:R-:W3:Y:S04]  /*24880*/  LDL R4, [R1+0x11f4] ;  /* 0x0011f40001047983 */ /* 0x001ee80000100800 */
[----:B------:R-:W3:Y:S04]  /*24890*/  LDL R5, [R1+0x11f8] ;  /* 0x0011f80001057983 */ /* 0x000ee80000100800 */
[----:B----4-:R0:W-:Y:S04]  /*248a0*/  STL [R1+0x20], R0 ;  /* 0x0000200001007387 */ /* 0x0101e80000100800 */
[----:B0-----:R-:W4:Y:S04]  /*248b0*/  LDL R0, [R1+0x1198] ;  /* 0x0011980001007983 */ /* 0x001f280000100800 */
[----:B------:R-:W2:Y:S01]  /*248c0*/  LDL.LU R26, [R1+0x3fb4] ;  /* 0x003fb400011a7983 */ /* 0x000ea20000300800 */
[----:B---3--:R-:W-:-:S04]  /*248d0*/  @!P0 LOP3.LUT R5, R5, R4, RZ, 0x3c, !PT ;  /* 0x0000000405058212 */ /* 0x008fc800078e3cff */
[----:B------:R-:W-:-:S04]  /*248e0*/  @!P0 LOP3.LUT R4, R5, R4, RZ, 0x3c, !PT ;  /* 0x0000000405048212 */ /* 0x000fc800078e3cff */
[----:B------:R-:W-:Y:S02]  /*248f0*/  @!P0 LOP3.LUT R5, R5, R4, RZ, 0x3c, !PT ;  /* 0x0000000405058212 */ /* 0x000fe400078e3cff */
[----:B--2---:R-:W-:-:S06]  /*24900*/  PRMT R26, RZ, 0x7610, R26 ;  /* 0x00007610ff1a7816 */ /* 0x004fcc000000001a */
[----:B------:R-:W2:Y:S04]  /*24910*/  @!P0 LDG.E.U16 R26, [R4.64] ;  /* 0x00000006041a8981 */ /* 0x000ea8000c1e1500 */
        /* <DEDUP_REMOVED lines=11> */
[----:B------:R-:W-:Y:S04]  /*249d0*/  STS.U16 [R2+0x13500], R29 ;  /* 0x0135001d02007388 */ /* 0x000fe80000000400 */
[----:B--2---:R0:W-:Y:S04]  /*249e0*/  STL [R1+0x18], R27 ;  /* 0x0000181b01007387 */ /* 0x0041e80000100800 */
[----:B0-----:R-:W2:Y:S04]  /*249f0*/  LDL.LU R27, [R1+0x3fa8] ;  /* 0x003fa800011b7983 */ /* 0x001ea80000300800 */
[----:B------:R-:W3:Y:S04]  /*24a00*/  LDL R4, [R1+0x11b4] ;  /* 0x0011b40001047983 */ /* 0x000ee80000100800 */
[----:B------:R-:W3:Y:S04]  /*24a10*/  LDL R5, [R1+0x11b8] ;  /* 0x0011b80001057983 */ /* 0x000ee80000100800 */
[----:B------:R-:W2:Y:S04]  /*24a20*/  LDL.LU R2, [R1+0x3fa4] ;  /* 0x003fa40001027983 */ /* 0x000ea80000300800 */
[----:B------:R-:W4:Y:S01]  /*24a30*/  LDL.LU R29, [R1+0x3fa0] ;  /* 0x003fa000011d7983 */ /* 0x000f220000300800 */
[----:B---3--:R-:W-:-:S04]  /*24a40*/  @!P0 LOP3.LUT R5, R5, R4, RZ, 0x3c, !PT ;  /* 0x0000000405058212 */ /* 0x008fc800078e3cff */
[C---:B------:R-:W-:Y:S02]  /*24a50*/  @!P0 LOP3.LUT R4, R5.reuse, R4, RZ, 0x3c, !PT ;  /* 0x0000000405048212 */ /* 0x040fe400078e3cff */
[----:B--2---:R-:W-:Y:S02]  /*24a60*/  PRMT R2, RZ, 0x7610, R2 ;  /* 0x00007610ff027816 */ /* 0x004fe40000000002 */
[----:B------:R-:W-:-:S05]  /*24a70*/  @!P0 LOP3.LUT R5, R5, R4, RZ, 0x3c, !PT ;  /* 0x0000000405058212 */ /* 0x000fca00078e3cff */
[----:B------:R0:W2:Y:S04]  /*24a80*/  @!P0 LDG.E.U16 R2, [R4.64] ;  /* 0x0000000604028981 */ /* 0x0000a8000c1e1500 */
[----:B0-----:R-:W0:Y:S02]  /*24a90*/  S2R R5, SR_TID.X ;  /* 0x0000000000057919 */ /* 0x001e240000002100 */
[----:B0-----:R-:W-:-:S05]  /*24aa0*/  LOP3.LUT R5, R5, 0x7f, RZ, 0xc0, !PT ;  /* 0x0000007f05057812 */ /* 0x001fca00078ec0ff */
[----:B------:R-:W-:-:S05]  /*24ab0*/  IMAD.SHL.U32 R5, R5, 0x2, RZ ;  /* 0x0000000205057824 */ /* 0x000fca00078e00ff */
[----:B------:R-:W-:Y:S02]  /*24ac0*/  LOP3.LUT R4, R5, 0x50, RZ, 0x3c, !PT ;  /* 0x0000005005047812 */ /* 0x000fe400078e3cff */
[----:B------:R-:W3:Y:S01]  /*24ad0*/  LDL R5, [R1+0x1194] ;  /* 0x0011940001057983 */ /* 0x000ee20000100800 */
[----:B----4-:R-:W-:-:S03]  /*24ae0*/  PRMT R29, RZ, 0x7610, R29 ;  /* 0x00007610ff1d7816 */ /* 0x010fc6000000001d */
[----:B------:R0:W-:Y:S02]  /*24af0*/  STS.U16 [R4+0x13d00], R25 ;  /* 0x013d001904007388 */ /* 0x0001e40000000400 */
[----:B0-----:R-:W-:Y:S02]  /*24b00*/  @!P0 IMAD.MOV.U32 R4, RZ, RZ, R0 ;  /* 0x000000ffff048224 */ /* 0x001fe400078e0000 */
[----:B--2---:R0:W-:Y:S04]  /*24b10*/  STL [R1+0x3f14], R2 ;  /* 0x003f140201007387 */ /* 0x0041e80000100800 */
[----:B------:R-:W2:Y:S04]  /*24b20*/  LDL.LU R25, [R1+0x3f9c] ;  /* 0x003f9c0001197983 */ /* 0x000ea80000300800 */
[----:B0-----:R-:W4:Y:S04]  /*24b30*/  LDL R2, [R1+0x1138] ;  /* 0x0011380001027983 */ /* 0x001f280000100800 */
[----:B------:R-:W4:Y:S04]  /*24b40*/  LDL.LU R0, [R1+0x9ec] ;  /* 0x0009ec0001007983 */ /* 0x000f280000300800 */
[----:B---3--:R0:W3:Y:S04]  /*24b50*/  @!P0 LDG.E.U16 R29, [R4.64] ;  /* 0x00000006041d8981 */ /* 0x0080e8000c1e1500 */
[----:B0-----:R-:W4:Y:S04]  /*24b60*/  LDL R4, [R1+0x1174] ;  /* 0x0011740001047983 */ /* 0x001f280000100800 */
[----:B------:R-:W4:Y:S01]  /*24b70*/  LDL R5, [R1+0x1178] ;  /* 0x0011780001057983 */ /* 0x000f220000100800 */
[----:B--2---:R-:W-:-:S03]  /*24b80*/  PRMT R25, RZ, 0x7610, R25 ;  /* 0x00007610ff197816 */ /* 0x004fc60000000019 */
[----:B---3--:R0:W-:Y:S04]  /*24b90*/  STL [R1+0x3f18], R29 ;  /* 0x003f181d01007387 */ /* 0x0081e80000100800 */
[----:B0-----:R-:W2:Y:S01]  /*24ba0*/  LDL.LU R29, [R1+0xa18] ;  /* 0x000a1800011d7983 */ /* 0x001ea20000300800 */
[----:B----4-:R-:W-:-:S04]  /*24bb0*/  @!P0 LOP3.LUT R5, R5, R4, RZ, 0x3c, !PT ;  /* 0x0000000405058212 */ /* 0x010fc800078e3cff */
[----:B------:R-:W-:-:S04]  /*24bc0*/  @!P0 LOP3.LUT R4, R5, R4, RZ, 0x3c, !PT ;  /* 0x0000000405048212 */ /* 0x000fc800078e3cff */
[----:B------:R-:W-:-:S05]  /*24bd0*/  @!P0 LOP3.LUT R5, R5, R4, RZ, 0x3c, !PT ;  /* 0x0000000405058212 */ /* 0x000fca00078e3cff */
[----:B------:R0:W3:Y:S01]  /*24be0*/  @!P0 LDG.E.U16 R25, [R4.64] ;  /* 0x0000000604198981 */ /* 0x0000e2000c1e1500 */
[----:B------:R-:W-:-:S05]  /*24bf0*/  IMAD.SHL.U32 R24, R24, 0x2, RZ ;  /* 0x0000000218187824 */ /* 0x000fca00078e00ff */
[----:B------:R-:W-:Y:S01]  /*24c00*/  LOP3.LUT R24, R24, 0x60, RZ, 0x3c, !PT ;  /* 0x0000006018187812 */ /* 0x000fe200078e3cff */
[----:B0-----:R-:W4:Y:S04]  /*24c10*/  LDL R4, [R1+0x1154] ;  /* 0x0011540001047983 */ /* 0x001f280000100800 */
[----:B------:R-:W4:Y:S04]  /*24c20*/  LDL R5, [R1+0x1158] ;  /* 0x0011580001057983 */ /* 0x000f280000100800 */
[----:B--2---:R0:W-:Y:S04]  /*24c30*/  STS.U16 [R24+0x10600], R29 ;  /* 0x0106001d18007388 */ /* 0x0041e80000000400 */
[----:B------:R-:W-:Y:S04]  /*24c40*/  STS.U16 [R24+0x10e00], R27 ;  /* 0x010e001b18007388 */ /* 0x000fe80000000400 */
[----:B0-----:R-:W2:Y:S04]  /*24c50*/  LDL R29, [R1+0x1118] ;  /* 0x00111800011d7983 */ /* 0x001ea80000100800 */
[----:B---3--:R0:W-:Y:S04]  /*24c60*/  STL [R1+0x3f1c], R25 ;  /* 0x003f1c1901007387 */ /* 0x0081e80000100800 */
[----:B0-----:R-:W3:Y:S04]  /*24c70*/  LDL R25, [R1+0x1114] ;  /* 0x0011140001197983 */ /* 0x001ee80000100800 */
[----:B------:R-:W2:Y:S01]  /*24c80*/  LDL.LU R24, [R1+0x3f98] ;  /* 0x003f980001187983 */ /* 0x000ea20000300800 */
[----:B----4-:R-:W-:-:S03]  /*24c90*/  @!P0 LOP3.LUT R5, R5, R4, RZ, 0x3c, !PT ;  /* 0x0000000405058212 */ /* 0x010fc600078e3cff */
[----:B------:R-:W4:Y:S01]  /*24ca0*/  LDL.LU R27, [R1+0x3f94] ;  /* 0x003f9400011b7983 */ /* 0x000f220000300800 */
[----:B------:R-:W-:-:S04]  /*24cb0*/  @!P0 LOP3.LUT R4, R5, R4, RZ, 0x3c, !PT ;  /* 0x0000000405048212 */ /* 0x000fc800078e3cff */
[----:B------:R-:W-:Y:S02]  /*24cc0*/  @!P0 LOP3.LUT R5, R5, R4, RZ, 0x3c, !PT ;  /* 0x0000000405058212 */ /* 0x000fe400078e3cff */
[----:B--2---:R-:W-:-:S06]  /*24cd0*/  PRMT R24, RZ, 0x7610, R24 ;  /* 0x00007610ff187816 */ /* 0x004fcc0000000018 */
        /* <DEDUP_REMOVED lines=11> */
[----:B------:R-:W4:Y:S04]  /*24d90*/  LDL R2, [R1+0x10d8] ;  /* 0x0010d80001027983 */ /* 0x000f280000100800 */
[----:B0-----:R-:W4:Y:S04]  /*24da0*/  LDL R24, [R1+0x10d4] ;  /* 0x0010d40001187983 */ /* 0x001f280000100800 */
[----:B---3--:R0:W3:Y:S04]  /*24db0*/  @!P0 LDG.E.U16 R27, [R4.64] ;  /* 0x00000006041b8981 */ /* 0x0080e8000c1e1500 */
[----:B0-----:R-:W0:Y:S02]  /*24dc0*/  S2R R5, SR_TID.X ;  /* 0x0000000000057919 */ /* 0x001e240000002100 */
[----:B0-----:R-:W-:-:S05]  /*24dd0*/  LOP3.LUT R5, R5, 0x7f, RZ, 0xc0, !PT ;  /* 0x0000007f05057812 */ /* 0x001fca00078ec0ff */
[----:B------:R-:W-:Y:S02]  /*24de0*/  IMAD.SHL.U32 R4, R5, 0x2, RZ ;  /* 0x0000000205047824 */ /* 0x000fe400078e00ff */
[----:B------:R-:W4:Y:S01]  /*24df0*/  LDL.LU R5, [R1+0x9f8] ;  /* 0x0009f80001057983 */ /* 0x000f220000300800 */
[----:B--2---:R-:W-:-:S03]  /*24e00*/  PRMT R26, RZ, 0x7610, R26 ;  /* 0x00007610ff1a7816 */ /* 0x004fc6000000001a */
[----:B---3--:R0:W-:Y:S02]  /*24e10*/  STL [R1+0x3f24], R27 ;  /* 0x003f241b01007387 */ /* 0x0081e40000100800 */
[----:B0-----:R-:W-:Y:S01]  /*24e20*/  LOP3.LUT R27, R4, 0x60, RZ, 0x3c, !PT ;  /* 0x00000060041b7812 */ /* 0x001fe200078e3cff */
[----:B------:R-:W-:Y:S01]  /*24e30*/  @!P0 IMAD.MOV.U32 R4, RZ, RZ, R29 ;  /* 0x000000ffff048224 */ /* 0x000fe200078e001d */
[----:B------:R-:W-:Y:S01]  /*24e40*/  PRMT R23, RZ, 0x7610, R23 ;  /* 0x00007610ff177816 */ /* 0x000fe20000000017 */
[----:B------:R-:W2:Y:S04]  /*24e50*/  LDL R29, [R1+0x10b4] ;  /* 0x0010b400011d7983 */ /* 0x000ea80000100800 */
[----:B----4-:R0:W-:Y:S02]  /*24e60*/  STS.U16 [R27+0x11e00], R5 ;  /* 0x011e00051b007388 */ /* 0x0101e40000000400 */
[----:B0-----:R-:W-:-:S02]  /*24e70*/  @!P0 IMAD.MOV.U32 R5, RZ, RZ, R25 ;  /* 0x000000ffff058224 */ /* 0x001fc400078e0019 */
[----:B------:R-:W3:Y:S04]  /*24e80*/  LDL R25, [R1+0x10b8] ;  /* 0x0010b80001197983 */ /* 0x000ee80000100800 */
[----:B------:R0:W4:Y:S04]  /*24e90*/  @!P0 LDG.E.U16 R26, [R4.64] ;  /* 0x00000006041a8981 */ /* 0x000128000c1e1500 */
[----:B0-----:R-:W2:Y:S04]  /*24ea0*/  LDL R4, [R1+0x10f4] ;  /* 0x0010f40001047983 */ /* 0x001ea80000100800 */
[----:B------:R-:W2:Y:S04]  /*24eb0*/  LDL R5, [R1+0x10f8] ;  /* 0x0010f80001057983 */ /* 0x000ea80000100800 */
[----:B------:R-:W-:Y:S04]  /*24ec0*/  STS.U16 [R27+0x12600], R0 ;  /* 0x012600001b007388 */ /* 0x000fe80000000400 */
[----:B----4-:R0:W-:Y:S04]  /*24ed0*/  STL [R1+0x3f28], R26 ;  /* 0x003f281a01007387 */ /* 0x0101e80000100800 */
[----:B0-----:R-:W4:Y:S01]  /*24ee0*/  LDL.LU R26, [R1+0x990] ;  /* 0x00099000011a7983 */ /* 0x001f220000300800 */
[-C--:B--2---:R-:W-:Y:S01]  /*24ef0*/  @!P0 LOP3.LUT R5, R5, R4.reuse, RZ, 0x3c, !PT ;  /* 0x0000000405058212 */ /* 0x084fe200078e3cff */
[----:B------:R-:W2:Y:S03]  /*24f00*/  LDL.LU R0, [R1+0x3f8c] ;  /* 0x003f8c0001007983 */ /* 0x000ea60000300800 */
[----:B------:R-:W-:-:S04]  /*24f10*/  @!P0 LOP3.LUT R4, R5, R4, RZ, 0x3c, !PT ;  /* 0x0000000405048212 */ /* 0x000fc800078e3cff */
[----:B------:R-:W-:-:S05]  /*24f20*/  @!P0 LOP3.LUT R5, R5, R4, RZ, 0x3c, !PT ;  /* 0x0000000405058212 */ /* 0x000fca00078e3cff */
[----:B------:R0:W2:Y:S04]  /*24f30*/  @!P0 LDG.E.U16 R23, [R4.64] ;  /* 0x0000000604178981 */ /* 0x0000a8000c1e1500 */
[----:B0-----:R-:W2:Y:S01]  /*24f40*/  LDL.LU R5, [R1+0x9cc] ;  /* 0x0009cc0001057983 */ /* 0x001ea20000300800 */
[----:B------:R-:W-:Y:S01]  /*24f50*/  PRMT R22, RZ, 0x7610, R22 ;  /* 0x00007610ff167816 */ /* 0x000fe20000000016 */
[----:B------:R-:W-:Y:S02]  /*24f60*/  @!P0 IMAD.MOV.U32 R4, RZ, RZ, R2 ;  /* 0x000000ffff048224 */ /* 0x000fe400078e0002 */
[----:B--2---:R0:W-:Y:S02]  /*24f70*/  STS.U16 [R27+0x12e00], R5 ;  /* 0x012e00051b007388 */ /* 0x0041e40000000400 */
[----:B0-----:R-:W-:-:S05]  /*24f80*/  @!P0 IMAD.MOV.U32 R5, RZ, RZ, R24 ;  /* 0x000000ffff058224 */ /* 0x001fca00078e0018 */
[----:B------:R3:W2:Y:S04]  /*24f90*/  @!P0 LDG.E.U16 R22, [R4.64] ;  /* 0x0000000604168981 */ /* 0x0006a8000c1e1500 */
[----:B------:R-:W-:Y:S01]  /*24fa0*/  STL [R1+0x3f2c], R23 ;  /* 0x003f2c1701007387 */ /* 0x000fe20000100800 */
[----:B------:R-:W-:Y:S01]  /*24fb0*/  PRMT R21, RZ, 0x7610, R21 ;  /* 0x00007610ff157816 */ /* 0x000fe20000000015 */
[----:B------:R-:W4:Y:S02]  /*24fc0*/  LDL R2, [R1+0x1098] ;  /* 0x0010980001027983 */ /* 0x000f240000100800 */
[----:B------:R-:W4:Y:S02]  /*24fd0*/  LDL.LU R24, [R1+0xa14] ;  /* 0x000a140001187983 */ /* 0x000f240000300800 */
[----:B---3--:R-:W-:-:S02]  /*24fe0*/  @!P0 IMAD.MOV.U32 R4, RZ, RZ, R25 ;  /* 0x000000ffff048224 */ /* 0x008fc400078e0019 */
[----:B------:R-:W-:-:S05]  /*24ff0*/  @!P0 IMAD.MOV.U32 R5, RZ, RZ, R29 ;  /* 0x000000ffff058224 */ /* 0x000fca00078e001d */
[----:B------:R4:W3:Y:S04]  /*25000*/  @!P0 LDG.E.U16 R21, [R4.64] ;  /* 0x0000000604158981 */ /* 0x0008e8000c1e1500 */
[----:B--2---:R0:W-:Y:S01]  /*25010*/  STL [R1+0x3f30], R22 ;  /* 0x003f301601007387 */ /* 0x0041e20000100800 */
[----:B------:R-:W-:Y:S01]  /*25020*/  PRMT R20, RZ, 0x7610, R20 ;  /* 0x00007610ff147816 */ /* 0x000fe20000000014 */
[----:B------:R-:W2:Y:S02]  /*25030*/  LDL R29, [R1+0x1078] ;  /* 0x00107800011d7983 */ /* 0x000ea40000100800 */
[----:B0-----:R-:W2:Y:S01]  /*25040*/  LDL R22, [R1+0x1094] ;  /* 0x0010940001167983 */ /* 0x001ea20000100800 */
[----:B----4-:R-:W-:-:S03]  /*25050*/  @!P0 IMAD.MOV.U32 R4, RZ, RZ, R2 ;  /* 0x000000ffff048224 */ /* 0x010fc600078e0002 */
[----:B------:R0:W-:Y:S01]  /*25060*/  STS.U16 [R27+0x13600], R26 ;  /* 0x0136001a1b007388 */ /* 0x0001e20000000400 */
[----:B------:R-:W4:Y:S02]  /*25070*/  LDL.LU R25, [R1+0xa0c] ;  /* 0x000a0c0001197983 */ /* 0x000f240000300800 */
[----:B------:R1:W-:Y:S01]  /*25080*/  STS.U16 [R27+0x13e00], R3 ;  /* 0x013e00031b007388 */ /* 0x0003e20000000400 */
[----:B---3--:R3:W-:Y:S01]  /*25090*/  STL [R1+0x3f34], R21 ;  /* 0x003f341501007387 */ /* 0x0087e20000100800 */
[----:B------:R-:W4:Y:S01]  /*250a0*/  LDL R23, [R1+0x1058] ;  /* 0x0010580001177983 */ /* 0x000f220000100800 */
[----:B0-----:R-:W-:Y:S02]  /*250b0*/  LOP3.LUT R26, R28, 0x70, RZ, 0x3c, !PT ;  /* 0x000000701c1a7812 */ /* 0x001fe400078e3cff */
[----:B-1----:R-:W4:Y:S04]  /*250c0*/  LDL R27, [R1+0x1054] ;  /* 0x00105400011b7983 */ /* 0x002f280000100800 */
[----:B---3--:R-:W3:Y:S01]  /*250d0*/  LDL R21, [R1+0x1074] ;  /* 0x0010740001157983 */ /* 0x008ee20000100800 */
[----:B------:R-:W3:Y:S02]  /*250e0*/  LDL.LU R28, [R1+0xa00] ;  /* 0x000a0000011c7983 */ /* 0x000ee40000300800 */
[----:B------:R-:W3:Y:S02]  /*250f0*/  LDL R2, [R1+0x1038] ;  /* 0x0010380001027983 */ /* 0x000ee40000100800 */
[----:B--2---:R-:W-:-:S02]  /*25100*/  @!P0 IMAD.MOV.U32 R5, RZ, RZ, R22 ;  /* 0x000000ffff058224 */ /* 0x004fc400078e0016 */
[----:B------:R-:W2:Y:S04]  /*25110*/  LDL R22, [R1+0x1034] ;  /* 0x0010340001167983 */ /* 0x000ea80000100800 */
[----:B------:R0:W2:Y:S04]  /*25120*/  @!P0 LDG.E.U16 R20, [R4.64] ;  /* 0x0000000604148981 */ /* 0x0000a8000c1e1500 */
[----:B0-----:R-:W3:Y:S01]  /*25130*/  LDL.LU R5, [R1+0xa20] ;  /* 0x000a200001057983 */ /* 0x001ee20000300800 */
[----:B------:R-:W-:Y:S01]  /*25140*/  PRMT R19, RZ, 0x7610, R19 ;  /* 0x00007610ff137816 */ /* 0x000fe20000000013 */
[----:B------:R-:W-:-:S02]  /*25150*/  @!P0 IMAD.MOV.U32 R4, RZ, RZ, R29 ;  /* 0x000000ffff048224 */ /* 0x000fc400078e001d */
[----:B--2---:R0:W-:Y:S04]  /*25160*/  STL [R1+0x3f38], R20 ;  /* 0x003f381401007387 */ /* 0x0041e80000100800 */
[----:B---3--:R1:W-:Y:S04]  /*25170*/  STS.U16 [R26+0x10700], R5 ;  /* 0x010700051a007388 */ /* 0x0083e80000000400 */
[----:B0-----:R-:W2:Y:S01]  /*25180*/  LDL R20, [R1+0x1018] ;  /* 0x0010180001147983 */ /* 0x001ea20000100800 */
[----:B-1----:R-:W-:-:S03]  /*25190*/  @!P0 IMAD.MOV.U32 R5, RZ, RZ, R21 ;  /* 0x000000ffff058224 */ /* 0x002fc600078e0015 */
[----:B------:R-:W3:Y:S01]  /*251a0*/  LDL R21, [R1+0x1014] ;  /* 0x0010140001157983 */ /* 0x000ee20000100800 */
[----:B------:R-:W2:Y:S03]  /*251b0*/  LDL.LU R29, [R1+0x9f4] ;  /* 0x0009f400011d7983 */ /* 0x000ea60000300800 */
[----:B------:R0:W2:Y:S04]  /*251c0*/  @!P0 LDG.E.U16 R19, [R4.64] ;  /* 0x0000000604138981 */ /* 0x0000a8000c1e1500 */
[----:B0-----:R-:W2:Y:S01]  /*251d0*/  LDL.LU R5, [R1+0xa1c] ;  /* 0x000a1c0001057983 */ /* 0x001ea20000300800 */
[----:B------:R-:W-:Y:S01]  /*251e0*/  PRMT R18, RZ, 0x7610, R18 ;  /* 0x00007610ff127816 */ /* 0x000fe20000000012 */
[----:B----4-:R-:W-:Y:S01]  /*251f0*/  @!P0 IMAD.MOV.U32 R4, RZ, RZ, R23 ;  /* 0x000000ffff048224 */ /* 0x010fe200078e0017 */
[----:B------:R-:W-:Y:S01]  /*25200*/  PRMT R17, RZ, 0x7610, R17 ;  /* 0x00007610ff117816 */ /* 0x000fe20000000011 */
[----:B--2---:R0:W-:Y:S02]  /*25210*/  STS.U16 [R26+0x10f00], R5 ;  /* 0x010f00051a007388 */ /* 0x0041e40000000400 */
[----:B0-----:R-:W-:-:S05]  /*25220*/  @!P0 IMAD.MOV.U32 R5, RZ, RZ, R27 ;  /* 0x000000ffff058224 */ /* 0x001fca00078e001b */
[----:B------:R0:W2:Y:S02]  /*25230*/  @!P0 LDG.E.U16 R18, [R4.64] ;  /* 0x0000000604128981 */ /* 0x0000a4000c1e1500 */
[----:B0-----:R-:W-:Y:S02]  /*25240*/  @!P0 IMAD.MOV.U32 R4, RZ, RZ, R2 ;  /* 0x000000ffff048224 */ /* 0x001fe400078e0002 */
[----:B------:R-:W-:-:S05]  /*25250*/  @!P0 IMAD.MOV.U32 R5, RZ, RZ, R22 ;  /* 0x000000ffff058224 */ /* 0x000fca00078e0016 */
[----:B------:R0:W4:Y:S01]  /*25260*/  @!P0 LDG.E.U16 R17, [R4.64] ;  /* 0x0000000604118981 */ /* 0x000122000c1e1500 */
[----:B------:R-:W-:-:S03]  /*25270*/  PRMT R16, RZ, 0x7610, R16 ;  /* 0x00007610ff107816 */ /* 0x000fc60000000010 */
[----:B------:R-:W-:Y:S01]  /*25280*/  STL [R1+0x3f3c], R19 ;  /* 0x003f3c1301007387 */ /* 0x000fe20000100800 */
[----:B0-----:R-:W-:Y:S02]  /*25290*/  @!P0 IMAD.MOV.U32 R4, RZ, RZ, R20 ;  /* 0x000000ffff048224 */ /* 0x001fe400078e0014 */
[----:B---3--:R-:W-:-:S05]  /*252a0*/  @!P0 IMAD.MOV.U32 R5, RZ, RZ, R21 ;  /* 0x000000ffff058224 */ /* 0x008fca00078e0015 */
[----:B------:R-:W3:Y:S04]  /*252b0*/  @!P0 LDG.E.U16 R16, [R4.64] ;  /* 0x0000000604108981 */ /* 0x000ee8000c1e1500 */
[----:B--2---:R0:W-:Y:S01]  /*252c0*/  STL [R1+0x3f40], R18 ;  /* 0x003f401201007387 */ /* 0x0041e20000100800 */
[----:B------:R-:W2:Y:S03]  /*252d0*/  LDL R2, [R1+0xff8] ;  /* 0x000ff80001027983 */ /* 0x000ea60000100800 */
[----:B0-----:R-:W2:Y:S01]  /*252e0*/  LDL R18, [R1+0xff4] ;  /* 0x000ff40001127983 */ /* 0x001ea20000100800 */
[----:B------:R-:W2:Y:S03]  /*252f0*/  LDL.LU R27, [R1+0x9a8] ;  /* 0x0009a800011b7983 */ /* 0x000ea60000300800 */
[----:B----4-:R0:W-:Y:S01]  /*25300*/  STL [R1+0x3f44], R17 ;  /* 0x003f441101007387 */ /* 0x0101e20000100800 */
[----:B------:R-:W4:Y:S03]  /*25310*/  LDL R21, [R1+0xfd4] ;  /* 0x000fd40001157983 */ /* 0x000f260000100800 */
[----:B0-----:R-:W4:Y:S01]  /*25320*/  LDL R17, [R1+0xfd8] ;  /* 0x000fd80001117983 */ /* 0x001f220000100800 */
[----:B------:R-:W-:-:S03]  /*25330*/  PRMT R15, RZ, 0x7610, R15 ;  /* 0x00007610ff0f7816 */ /* 0x000fc6000000000f */
[----:B------:R0:W-:Y:S01]  /*25340*/  STS.U16 [R26+0x11700], R24 ;  /* 0x011700181a007388 */ /* 0x0001e20000000400 */
[----:B------:R-:W-:-:S03]  /*25350*/  PRMT R14, RZ, 0x7610, R14 ;  /* 0x00007610ff0e7816 */ /* 0x000fc6000000000e */
[----:B0-----:R-:W4:Y:S01]  /*25360*/  LDL.LU R24, [R1+0x9ac] ;  /* 0x0009ac0001187983 */ /* 0x001f220000300800 */
[----:B---3--:R-:W-:Y:S02]  /*25370*/  STL [R1+0x3f48], R16 ;  /* 0x003f481001007387 */ /* 0x008fe40000100800 */
[----:B------:R-:W3:Y:S02]  /*25380*/  LDL R20, [R1+0xfb4] ;  /* 0x000fb40001147983 */ /* 0x000ee40000100800 */
[----:B------:R-:W3:Y:S02]  /*25390*/  LDL R19, [R1+0xfb8] ;  /* 0x000fb80001137983 */ /* 0x000ee40000100800 */
[----:B--2---:R-:W-:Y:S02]  /*253a0*/  @!P0 IMAD.MOV.U32 R4, RZ, RZ, R2 ;  /* 0x000000ffff048224 */ /* 0x004fe400078e0002 */
[----:B------:R-:W-:-:S05]  /*253b0*/  @!P0 IMAD.MOV.U32 R5, RZ, RZ, R18 ;  /* 0x000000ffff058224 */ /* 0x000fca00078e0012 */
[----:B------:R4:W2:Y:S02]  /*253c0*/  @!P0 LDG.E.U16 R15, [R4.64] ;  /* 0x00000006040f8981 */ /* 0x0008a4000c1e1500 */
[----:B----4-:R-:W-:Y:S02]  /*253d0*/  @!P0 IMAD.MOV.U32 R5, RZ, RZ, R21 ;  /* 0x000000ffff058224 */ /* 0x010fe400078e0015 */
[----:B------:R-:W-:-:S05]  /*253e0*/  @!P0 IMAD.MOV.U32 R4, RZ, RZ, R17 ;  /* 0x000000ffff048224 */ /* 0x000fca00078e0011 */
[----:B------:R3:W4:Y:S04]  /*253f0*/  @!P0 LDG.E.U16 R14, [R4.64] ;  /* 0x00000006040e8981 */ /* 0x000728000c1e1500 */
[----:B------:R-:W-:Y:S01]  /*25400*/  STS.U16 [R26+0x11f00], R25 ;  /* 0x011f00191a007388 */ /* 0x000fe20000000400 */
[----:B------:R0:W-:Y:S01]  /*25410*/  STS.U16 [R26+0x12700], R28 ;  /* 0x0127001c1a007388 */ /* 0x0001e20000000400 */
[----:B------:R-:W-:Y:S01]  /*25420*/  PRMT R13, RZ, 0x7610, R13 ;  /* 0x00007610ff0d7816 */ /* 0x000fe2000000000d */
[----:B---3--:R-:W-:Y:S02]  /*25430*/  @!P0 IMAD.MOV.U32 R4, RZ, RZ, R19 ;  /* 0x000000ffff048224 */ /* 0x008fe400078e0013 */
[----:B------:R-:W-:Y:S01]  /*25440*/  @!P0 IMAD.MOV.U32 R5, RZ, RZ, R20 ;  /* 0x000000ffff058224 */ /* 0x000fe200078e0014 */
[----:B0-----:R-:W3:Y:S01]  /*25450*/  LDL.LU R28, [R1+0x9b4] ;  /* 0x0009b400011c7983 */ /* 0x001ee20000300800 */
[----:B------:R-:W3:Y:S02]  /*25460*/  LDL R2, [R1+0xf98] ;  /* 0x000f980001027983 */ /* 0x000ee40000100800 */
[----:B------:R-:W3:Y:S01]  /*25470*/  LDL.LU R25, [R1+0x9bc] ;  /* 0x0009bc0001197983 */ /* 0x000ee20000300800 */
[----:B------:R3:W3:Y:S04]  /*25480*/  @!P0 LDG.E.U16 R13, [R4.64] ;  /* 0x00000006040d8981 */ /* 0x0006e8000c1e1500 */
[----:B------:R-:W-:Y:S01]  /*25490*/  STS.U16 [R26+0x12f00], R29 ;  /* 0x012f001d1a007388 */ /* 0x000fe20000000400 */
[----:B------:R0:W-:Y:S03]  /*254a0*/  STS.U16 [R26+0x13700], R0 ;  /* 0x013700001a007388 */ /* 0x0001e60000000400 */
[----:B--2---:R1:W-:Y:S01]  /*254b0*/  STL [R1+0x3f4c], R15 ;  /* 0x003f4c0f01007387 */ /* 0x0043e20000100800 */
[----:B------:R-:W2:Y:S02]  /*254c0*/  LDL R18, [R1+0xf94] ;  /* 0x000f940001127983 */ /* 0x000ea40000100800 */
[----:B------:R-:W2:Y:S02]  /*254d0*/  LDL R17, [R1+0xf78] ;  /* 0x000f780001117983 */ /* 0x000ea40000100800 */
[----:B------:R-:W2:Y:S01]  /*254e0*/  LDL R16, [R1+0x1758] ;  /* 0x0017580001107983 */ /* 0x000ea20000100800 */
[----:B----4-:R4:W-:Y:S01]  /*254f0*/  STL [R1+0x3f50], R14 ;  /* 0x003f500e01007387 */ /* 0x0109e20000100800 */
[----:B0-----:R-:W2:Y:S02]  /*25500*/  LDL.LU R0, [R1+0x3f88] ;  /* 0x003f880001007983 */ /* 0x001ea40000300800 */
[----:B-1----:R-:W2:Y:S01]  /*25510*/  LDL R15, [R1+0xf68] ;  /* 0x000f6800010f7983 */ /* 0x002ea20000100800 */
[----:B----4-:R-:W4:Y:S01]  /*25520*/  LDL R14, [R1+0x1748] ;  /* 0x00174800010e7983 */ /* 0x010f220000100800 */
[----:B------:R-:W-:Y:S01]  /*25530*/  PRMT R12, RZ, 0x7610, R12 ;  /* 0x00007610ff0c7816 */ /* 0x000fe2000000000c */
[----:B------:R-:W4:Y:S02]  /*25540*/  LDL.LU R29, [R1+0x9c4] ;  /* 0x0009c400011d7983 */ /* 0x000f240000300800 */
[----:B---3--:R-:W-:Y:S01]  /*25550*/  @!P0 IMAD.MOV.U32 R4, RZ, RZ, R2 ;  /* 0x000000ffff048224 */ /* 0x008fe200078e0002 */
[----:B------:R0:W-:Y:S01]  /*25560*/  STL [R1+0x3f54], R13 ;  /* 0x003f540d01007387 */ /* 0x0001e20000100800 */
[----:B------:R-:W3:Y:S01]  /*25570*/  LDL R2, [R1+0x172c] ;  /* 0x00172c0001027983 */ /* 0x000ee20000100800 */
[----:B------:R-:W-:-:S02]  /*25580*/  PRMT R11, RZ, 0x7610, R11 ;  /* 0x00007610ff0b7816 */ /* 0x000fc4000000000b */
[----:B0-----:R-:W3:Y:S01]  /*25590*/  LDL R13, [R1+0x1728] ;  /* 0x00172800010d7983 */ /* 0x001ee20000100800 */
[----:B------:R-:W-:Y:S01]  /*255a0*/  PRMT R10, RZ, 0x7610, R10 ;  /* 0x00007610ff0a7816 */ /* 0x000fe2000000000a */
[----:B--2---:R-:W-:-:S05]  /*255b0*/  @!P0 IMAD.MOV.U32 R5, RZ, RZ, R18 ;  /* 0x000000ffff058224 */ /* 0x004fca00078e0012 */
[----:B------:R0:W2:Y:S02]  /*255c0*/  @!P0 LDG.E.U16 R12, [R4.64] ;  /* 0x00000006040c8981 */ /* 0x0000a4000c1e1500 */
[----:B0-----:R-:W-:Y:S02]  /*255d0*/  @!P0 IMAD.MOV.U32 R4, RZ, RZ, R16 ;  /* 0x000000ffff048224 */ /* 0x001fe400078e0010 */
[----:B------:R-:W-:-:S05]  /*255e0*/  @!P0 IMAD.MOV.U32 R5, RZ, RZ, R17 ;  /* 0x000000ffff058224 */ /* 0x000fca00078e0011 */
[----:B------:R4:W2:Y:S02]  /*255f0*/  @!P0 LDG.E.U16 R11, [R4.64] ;  /* 0x00000006040b8981 */ /* 0x0008a4000c1e1500 */
[----:B----4-:R-:W-:Y:S02]  /*25600*/  @!P0 IMAD.MOV.U32 R4, RZ, RZ, R14 ;  /* 0x000000ffff048224 */ /* 0x010fe400078e000e */
[----:B------:R-:W-:-:S05]  /*25610*/  @!P0 IMAD.MOV.U32 R5, RZ, RZ, R15 ;  /* 0x000000ffff058224 */ /* 0x000fca00078e000f */
[----:B------:R3:W4:Y:S01]  /*25620*/  @!P0 LDG.E.U16 R10, [R4.64] ;  /* 0x00000006040a8981 */ /* 0x000722000c1e1500 */
[----:B------:R-:W-:Y:S01]  /*25630*/  PRMT R9, RZ, 0x7610, R9 ;  /* 0x00007610ff097816 */ /* 0x000fe20000000009 */
[----:B---3--:R-:W-:Y:S02]  /*25640*/  @!P0 IMAD.MOV.U32 R4, RZ, RZ, R2 ;  /* 0x000000ffff048224 */ /* 0x008fe400078e0002 */
[----:B------:R-:W-:-:S05]  /*25650*/  @!P0 IMAD.MOV.U32 R5, RZ, RZ, R13 ;  /* 0x000000ffff058224 */ /* 0x000fca00078e000d */
[----:B------:R-:W2:Y:S04]  /*25660*/  @!P0 LDG.E.U16 R9, [R4.64] ;  /* 0x0000000604098981 */ /* 0x000ea8000c1e1500 */
[----:B------:R-:W-:Y:S01]  /*25670*/  STS.U16 [R26+0x13f00], R27 ;  /* 0x013f001b1a007388 */ /* 0x000fe20000000400 */
[----:B------:R0:W-:Y:S02]  /*25680*/  STS.U16 [R0], R24 ;  /* 0x0000001800007388 */ /* 0x0001e40000000400 */
[----:B------:R1:W-:Y:S01]  /*25690*/  STS.U16 [R0+0x400], R28 ;  /* 0x0004001c00007388 */ /* 0x0003e20000000400 */
[----:B--2---:R-:W-:Y:S04]  /*256a0*/  STL [R1+0x3f58], R12 ;  /* 0x003f580c01007387 */ /* 0x004fe80000100800 */
[----:B------:R2:W-:Y:S01]  /*256b0*/  STL [R1+0x3f5c], R11 ;  /* 0x003f5c0b01007387 */ /* 0x0005e20000100800 */
[----:B0-----:R-:W3:Y:S02]  /*256c0*/  LDL.LU R24, [R1+0x9c8] ;  /* 0x0009c80001187983 */ /* 0x001ee40000300800 */
[----:B-1----:R-:W3:Y:S01]  /*256d0*/  LDL.LU R28, [R1+0x9d4] ;  /* 0x0009d400011c7983 */ /* 0x002ee20000300800 */
[----:B----4-:R0:W-:Y:S01]  /*256e0*/  STL [R1+0x3f60], R10 ;  /* 0x003f600a01007387 */ /* 0x0101e20000100800 */
[----:B------:R-:W4:Y:S02]  /*256f0*/  LDL R14, [R1+0x1708] ;  /* 0x00170800010e7983 */ /* 0x000f240000100800 */
[----:B------:R-:W3:Y:S02]  /*25700*/  LDL R13, [R1+0xd6c] ;  /* 0x000d6c00010d7983 */ /* 0x000ee40000100800 */
[----:B------:R-:W3:Y:S01]  /*25710*/  LDL R2, [R1+0x16ec] ;  /* 0x0016ec0001027983 */ /* 0x000ee20000100800 */
[----:B--2---:R-:W2:Y:S04]  /*25720*/  LDL R11, [R1+0x16d0] ;  /* 0x0016d000010b7983 */ /* 0x004ea80000100800 */
[----:B0-----:R-:W2:Y:S01]  /*25730*/  LDL R10, [R1+0x170c] ;  /* 0x00170c00010a7983 */ /* 0x001ea20000100800 */
[----:B------:R-:W3:Y:S03]  /*25740*/  LDL.LU R18, [R1+0x9d8] ;  /* 0x0009d80001127983 */ /* 0x000ee60000300800 */
[----:B------:R-:W-:Y:S01]  /*25750*/  STL [R1+0x3f64], R9 ;  /* 0x003f640901007387 */ /* 0x000fe20000100800 */
[----:B------:R-:W3:Y:S02]  /*25760*/  LDL R12, [R1+0x16cc] ;  /* 0x0016cc00010c7983 */ /* 0x000ee40000100800 */
[----:B------:R-:W3:Y:S02]  /*25770*/  LDL.LU R19, [R1+0x9dc] ;  /* 0x0009dc0001137983 */ /* 0x000ee40000300800 */
[----:B------:R-:W3:Y:S01]  /*25780*/  LDL.LU R20, [R1+0x9d0] ;  /* 0x0009d00001147983 */ /* 0x000ee20000300800 */
[----:B------:R-:W3:Y:S01]  /*25790*/  LDL.LU R21, [R1+0x9c0] ;  /* 0x0009c00001157983 */ /* 0x000ee20000300800 */
[----:B------:R-:W3:Y:S02]  /*257a0*/  LDL.LU R22, [R1+0x9b0] ;  /* 0x0009b00001167983 */ /* 0x000ee40000300800 */
[----:B------:R-:W3:Y:S02]  /*257b0*/  LDL.LU R23, [R1+0x9a4] ;  /* 0x0009a40001177983 */ /* 0x000ee40000300800 */
[----:B------:R-:W3:Y:S01]  /*257c0*/  LDL.LU R26, [R1+0x99c] ;  /* 0x00099c00011a7983 */ /* 0x000ee20000300800 */
[----:B------:R0:W-:Y:S04]  /*257d0*/  STS.U16 [R0+0x800], R25 ;  /* 0x0008001900007388 */ /* 0x0001e80000000400 */
[----:B------:R-:W3:Y:S04]  /*257e0*/  LDL.LU R27, [R1+0x998] ;  /* 0x00099800011b7983 */ /* 0x000ee80000300800 */
[----:B------:R1:W-:Y:S01]  /*257f0*/  STS.U16 [R0+0xc00], R29 ;  /* 0x000c001d00007388 */ /* 0x0003e20000000400 */
[----:B------:R-:W-:-:S03]  /*25800*/  PRMT R8, RZ, 0x7610, R8 ;  /* 0x00007610ff087816 */ /* 0x000fc60000000008 */
[----:B0-----:R-:W3:Y:S01]  /*25810*/  LDL.LU R25, [R1+0x994] ;  /* 0x0009940001197983 */ /* 0x001ee20000300800 */
[----:B-1----:R-:W3:Y:S02]  /*25820*/  LDL.LU R29, [R1+0x98c] ;  /* 0x00098c00011d7983 */ /* 0x002ee40000300800 */
[----:B------:R-:W3:Y:S01]  /*25830*/  LDL R9, [R1+0x16b0] ;  /* 0x0016b00001097983 */ /* 0x000ee20000100800 */
[----:B------:R-:W-:Y:S01]  /*25840*/  PRMT R7, RZ, 0x7610, R7 ;  /* 0x00007610ff077816 */ /* 0x000fe20000000007 */
[----:B----4-:R-:W-:Y:S02]  /*25850*/  @!P0 IMAD.MOV.U32 R5, RZ, RZ, R14 ;  /* 0x000000ffff058224 */ /* 0x010fe400078e000e */
[----:B--2---:R-:W-:Y:S02]  /*25860*/  @!P0 IMAD.MOV.U32 R4, RZ, RZ, R10 ;  /* 0x000000ffff048224 */ /* 0x004fe400078e000a */
[----:B------:R-:W2:Y:S04]  /*25870*/  LDL R10, [R1+0x16ac] ;  /* 0x0016ac00010a7983 */ /* 0x000ea80000100800 */
[----:B------:R3:W4:Y:S02]  /*25880*/  @!P0 LDG.E.U16 R8, [R4.64] ;  /* 0x0000000604088981 */ /* 0x000724000c1e1500 */
[----:B---3--:R-:W-:-:S02]  /*25890*/  @!P0 IMAD.MOV.U32 R4, RZ, RZ, R2 ;  /* 0x000000ffff048224 */ /* 0x008fc400078e0002 */
[----:B------:R-:W-:-:S05]  /*258a0*/  @!P0 IMAD.MOV.U32 R5, RZ, RZ, R13 ;  /* 0x000000ffff058224 */ /* 0x000fca00078e000d */
[----:B------:R0:W3:Y:S01]  /*258b0*/  @!P0 LDG.E.U16 R7, [R4.64] ;  /* 0x0000000604078981 */ /* 0x0000e2000c1e1500 */
[----:B------:R-:W-:Y:S02]  /*258c0*/  PRMT R6, RZ, 0x7610, R6 ;  /* 0x00007610ff067816 */ /* 0x000fe40000000006 */
[----:B------:R-:W-:Y:S01]  /*258d0*/  PRMT R3, RZ, 0x7610, R3 ;  /* 0x00007610ff037816 */ /* 0x000fe20000000003 */
[----:B0-----:R-:W-:Y:S02]  /*258e0*/  @!P0 IMAD.MOV.U32 R4, RZ, RZ, R11 ;  /* 0x000000ffff048224 */ /* 0x001fe400078e000b */
[----:B------:R-:W-:-:S05]  /*258f0*/  @!P0 IMAD.MOV.U32 R5, RZ, RZ, R12 ;  /* 0x000000ffff058224 */ /* 0x000fca00078e000c */
[----:B------:R0:W3:Y:S02]  /*25900*/  @!P0 LDG.E.U16 R6, [R4.64] ;  /* 0x0000000604068981 */ /* 0x0000e4000c1e1500 */
[----:B0-----:R-:W-:Y:S02]  /*25910*/  @!P0 IMAD.MOV.U32 R4, RZ, RZ, R9 ;  /* 0x000000ffff048224 */ /* 0x001fe400078e0009 */
[----:B------:R0:W-:Y:S04]  /*25920*/  STS.U16 [R0+0x1000], R24 ;  /* 0x0010001800007388 */ /* 0x0001e80000000400 */
[----:B------:R1:W-:Y:S01]  /*25930*/  STS.U16 [R0+0x1400], R28 ;  /* 0x0014001c00007388 */ /* 0x0003e20000000400 */
[----:B--2---:R-:W-:-:S05]  /*25940*/  @!P0 IMAD.MOV.U32 R5, RZ, RZ, R10 ;  /* 0x000000ffff058224 */ /* 0x004fca00078e000a */
[----:B------:R-:W2:Y:S04]  /*25950*/  @!P0 LDG.E.U16 R3, [R4.64] ;  /* 0x0000000604038981 */ /* 0x000ea8000c1e1500 */
[----:B----4-:R-:W-:Y:S04]  /*25960*/  STL [R1+0x3f68], R8 ;  /* 0x003f680801007387 */ /* 0x010fe80000100800 */
[----:B---3--:R-:W-:Y:S01]  /*25970*/  STL [R1+0x3f6c], R7 ;  /* 0x003f6c0701007387 */ /* 0x008fe20000100800 */
[----:B0-----:R-:W3:Y:S02]  /*25980*/  LDL.LU R24, [R1+0x988] ;  /* 0x0009880001187983 */ /* 0x001ee40000300800 */
[----:B------:R-:W4:Y:S02]  /*25990*/  LDL.LU R2, [R1+0x984] ;  /* 0x0009840001027983 */ /* 0x000f240000300800 */
[----:B-1----:R-:W3:Y:S01]  /*259a0*/  LDL.LU R28, [R1+0x980] ;  /* 0x00098000011c7983 */ /* 0x002ee20000300800 */
[----:B------:R-:W-:Y:S04]  /*259b0*/  STS.U16 [R0+0x3800], R25 ;  /* 0x0038001900007388 */ /* 0x000fe80000000400 */
[----:B------:R-:W-:Y:S04]  /*259c0*/  STS.U16 [R0+0x3c00], R29 ;  /* 0x003c001d00007388 */ /* 0x000fe80000000400 */
[----:B------:R-:W-:Y:S04]  /*259d0*/  STL [R1+0x3f70], R6 ;  /* 0x003f700601007387 */ /* 0x000fe80000100800 */
[----:B------:R-:W-:Y:S04]  /*259e0*/  STS.U16 [R0+0x1800], R18 ;  /* 0x0018001200007388 */ /* 0x000fe80000000400 */
        /* <DEDUP_REMOVED lines=8> */
[----:B0-----:R-:W2:Y:S01]  /*25a70*/  LDL.LU R3, [R1+0x978] ;  /* 0x0009780001037983 */ /* 0x001ea20000300800 */
[----:B------:R-:W2:Y:S02]  /*25a80*/  LDL.LU R4, [R1+0x974] ;  /* 0x0009740001047983 */ /* 0x000ea40000300800 */
[----:B------:R-:W2:Y:S02]  /*25a90*/  LDL.LU R5, [R1+0x970] ;  /* 0x0009700001057983 */ /* 0x000ea40000300800 */
[----:B------:R-:W2:Y:S01]  /*25aa0*/  LDL.LU R6, [R1+0x96c] ;  /* 0x00096c0001067983 */ /* 0x000ea20000300800 */
[----:B------:R-:W2:Y:S01]  /*25ab0*/  LDL.LU R7, [R1+0x968] ;  /* 0x0009680001077983 */ /* 0x000ea20000300800 */
[----:B------:R-:W2:Y:S02]  /*25ac0*/  LDL.LU R8, [R1+0x964] ;  /* 0x0009640001087983 */ /* 0x000ea40000300800 */
[----:B------:R-:W2:Y:S02]  /*25ad0*/  LDL.LU R9, [R1+0x960] ;  /* 0x0009600001097983 */ /* 0x000ea40000300800 */
[----:B------:R-:W2:Y:S01]  /*25ae0*/  LDL.LU R10, [R1+0x958] ;  /* 0x00095800010a7983 */ /* 0x000ea20000300800 */
[----:B------:R-:W2:Y:S01]  /*25af0*/  LDL.LU R11, [R1+0x954] ;  /* 0x00095400010b7983 */ /* 0x000ea20000300800 */
[----:B------:R-:W2:Y:S02]  /*25b00*/  LDL.LU R25, [R1+0x950] ;  /* 0x0009500001197983 */ /* 0x000ea40000300800 */
[----:B------:R-:W2:Y:S01]  /*25b10*/  LDL.LU R29, [R1+0x7bc] ;  /* 0x0007bc00011d7983 */ /* 0x000ea20000300800 */
[----:B----4-:R0:W-:Y:S01]  /*25b20*/  STS.U16 [R0+0x4400], R2 ;  /* 0x0044000200007388 */ /* 0x0101e20000000400 */
[----:B------:R-:W4:Y:S03]  /*25b30*/  LDL.LU R12, [R1+0x7b8] ;  /* 0x0007b800010c7983 */ /* 0x000f260000300800 */
[----:B0-----:R-:W4:Y:S01]  /*25b40*/  LDL.LU R2, [R1+0x7b4] ;  /* 0x0007b40001027983 */ /* 0x001f220000300800 */
[----:B------:R-:W4:Y:S02]  /*25b50*/  LDL.LU R13, [R1+0x7b0] ;  /* 0x0007b000010d7983 */ /* 0x000f240000300800 */
[----:B------:R-:W4:Y:S02]  /*25b60*/  LDL.LU R14, [R1+0x6b8] ;  /* 0x0006b800010e7983 */ /* 0x000f240000300800 */
[----:B------:R-:W4:Y:S01]  /*25b70*/  LDL.LU R15, [R1+0x6b4] ;  /* 0x0006b400010f7983 */ /* 0x000f220000300800 */
[----:B------:R-:W4:Y:S01]  /*25b80*/  LDL.LU R16, [R1+0x6b0] ;  /* 0x0006b00001107983 */ /* 0x000f220000300800 */
[----:B------:R-:W4:Y:S02]  /*25b90*/  LDL.LU R17, [R1+0x6ac] ;  /* 0x0006ac0001117983 */ /* 0x000f240000300800 */
[----:B------:R-:W4:Y:S02]  /*25ba0*/  LDL.LU R18, [R1+0x6a8] ;  /* 0x0006a80001127983 */ /* 0x000f240000300800 */
[----:B------:R-:W4:Y:S01]  /*25bb0*/  LDL.LU R19, [R1+0x6a4] ;  /* 0x0006a40001137983 */ /* 0x000f220000300800 */
[----:B------:R-:W4:Y:S01]  /*25bc0*/  LDL.LU R20, [R1+0x6a0] ;  /* 0x0006a00001147983 */ /* 0x000f220000300800 */
[----:B------:R-:W4:Y:S02]  /*25bd0*/  LDL.LU R21, [R1+0x69c] ;  /* 0x00069c0001157983 */ /* 0x000f240000300800 */
[----:B------:R-:W4:Y:S02]  /*25be0*/  LDL.LU R22, [R1+0x698] ;  /* 0x0006980001167983 */ /* 0x000f240000300800 */
[----:B------:R-:W4:Y:S01]  /*25bf0*/  LDL.LU R23, [R1+0x694] ;  /* 0x0006940001177983 */ /* 0x000f220000300800 */
[----:B------:R-:W4:Y:S04]  /*25c00*/  LDL.LU R26, [R1+0x690] ;  /* 0x00069000011a7983 */ /* 0x000f280000300800 */
[----:B---3--:R0:W-:Y:S01]  /*25c10*/  STS.U16 [R0+0x4000], R24 ;  /* 0x0040001800007388 */ /* 0x0081e20000000400 */
[----:B------:R-:W3:Y:S03]  /*25c20*/  LDL.LU R27, [R1+0x5ac] ;  /* 0x0005ac00011b7983 */ /* 0x000ee60000300800 */
[----:B------:R1:W-:Y:S04]  /*25c30*/  STS.U16 [R0+0x4800], R28 ;  /* 0x0048001c00007388 */ /* 0x0003e80000000400 */
[----:B0-----:R-:W3:Y:S01]  /*25c40*/  LDL.LU R24, [R1+0x5a8] ;  /* 0x0005a80001187983 */ /* 0x001ee20000300800 */
[----:B-1----:R-:W3:Y:S03]  /*25c50*/  LDL.LU R28, [R1+0x5a4] ;  /* 0x0005a400011c7983 */ /* 0x002ee60000300800 */
[----:B--2---:R-:W-:Y:S04]  /*25c60*/  STS.U16 [R0+0x4c00], R3 ;  /* 0x004c000300007388 */ /* 0x004fe80000000400 */
[----:B------:R0:W-:Y:S04]  /*25c70*/  STS.U16 [R0+0x7000], R25 ;  /* 0x0070001900007388 */ /* 0x0001e80000000400 */
[----:B------:R1:W-:Y:S04]  /*25c80*/  STS.U16 [R0+0x7400], R29 ;  /* 0x0074001d00007388 */ /* 0x0003e80000000400 */
[----:B0-----:R-:W2:Y:S01]  /*25c90*/  LDL.LU R25, [R1+0x5a0] ;  /* 0x0005a00001197983 */ /* 0x001ea20000300800 */
[----:B-1----:R-:W2:Y:S03]  /*25ca0*/  LDL.LU R29, [R1+0x59c] ;  /* 0x00059c00011d7983 */ /* 0x002ea60000300800 */
[----:B----4-:R0:W-:Y:S04]  /*25cb0*/  STS.U16 [R0+0x7c00], R2 ;  /* 0x007c000200007388 */ /* 0x0101e80000000400 */
[----:B0-----:R-:W4:Y:S04]  /*25cc0*/  LDL.LU R2, [R1+0x598] ;  /* 0x0005980001027983 */ /* 0x001f280000300800 */
[----:B---3--:R0:W-:Y:S04]  /*25cd0*/  STS.U16 [R0+0xb800], R28 ;  /* 0x00b8001c00007388 */ /* 0x0081e80000000400 */
[----:B0-----:R-:W3:Y:S01]  /*25ce0*/  LDL.LU R28, [R1+0x594] ;  /* 0x00059400011c7983 */ /* 0x001ee20000300800 */
[----:B------:R-:W3:Y:S03]  /*25cf0*/  LDL.LU R3, [R1+0x590] ;  /* 0x0005900001037983 */ /* 0x000ee60000300800 */
[----:B------:R0:W-:Y:S04]  /*25d00*/  STS.U16 [R0+0x5000], R4 ;  /* 0x0050000400007388 */ /* 0x0001e80000000400 */
[----:B------:R1:W-:Y:S04]  /*25d10*/  STS.U16 [R0+0x5400], R5 ;  /* 0x0054000500007388 */ /* 0x0003e80000000400 */
[----:B------:R1:W-:Y:S04]  /*25d20*/  STS.U16 [R0+0x5800], R6 ;  /* 0x0058000600007388 */ /* 0x0003e80000000400 */
[----:B------:R1:W-:Y:S04]  /*25d30*/  STS.U16 [R0+0x5c00], R7 ;  /* 0x005c000700007388 */ /* 0x0003e80000000400 */
[----:B------:R1:W-:Y:S04]  /*25d40*/  STS.U16 [R0+0x6000], R8 ;  /* 0x0060000800007388 */ /* 0x0003e80000000400 */
[----:B------:R1:W-:Y:S04]  /*25d50*/  STS.U16 [R0+0x6400], R9 ;  /* 0x0064000900007388 */ /* 0x0003e80000000400 */
[----:B0-----:R-:W3:Y:S01]  /*25d60*/  LDL.LU R4, [R1+0x34c] ;  /* 0x00034c0001047983 */ /* 0x001ee20000300800 */
[----:B-1----:R-:W3:Y:S02]  /*25d70*/  LDL.LU R5, [R1+0x348] ;  /* 0x0003480001057983 */ /* 0x002ee40000300800 */
[----:B------:R-:W3:Y:S02]  /*25d80*/  LDL.LU R6, [R1+0x344] ;  /* 0x0003440001067983 */ /* 0x000ee40000300800 */
[----:B------:R-:W3:Y:S01]  /*25d90*/  LDL.LU R7, [R1+0x340] ;  /* 0x0003400001077983 */ /* 0x000ee20000300800 */
[----:B------:R-:W3:Y:S04]  /*25da0*/  LDL.LU R8, [R1+0x1cc] ;  /* 0x0001cc0001087983 */ /* 0x000ee80000300800 */
[----:B------:R0:W-:Y:S01]  /*25db0*/  STS.U16 [R0+0x6800], R10 ;  /* 0x0068000a00007388 */ /* 0x0001e20000000400 */
[----:B------:R-:W3:Y:S03]  /*25dc0*/  LDL.LU R9, [R1+0x1c8] ;  /* 0x0001c80001097983 */ /* 0x000ee60000300800 */
[----:B------:R1:W-:Y:S04]  /*25dd0*/  STS.U16 [R0+0x6c00], R11 ;  /* 0x006c000b00007388 */ /* 0x0003e80000000400 */
[----:B------:R1:W-:Y:S04]  /*25de0*/  STS.U16 [R0+0x7800], R12 ;  /* 0x0078000c00007388 */ /* 0x0003e80000000400 */
[----:B------:R1:W-:Y:S04]  /*25df0*/  STS.U16 [R0+0x8000], R13 ;  /* 0x0080000d00007388 */ /* 0x0003e80000000400 */
[----:B------:R1:W-:Y:S04]  /*25e00*/  STS.U16 [R0+0x8400], R14 ;  /* 0x0084000e00007388 */ /* 0x0003e80000000400 */
[----:B------:R1:W-:Y:S04]  /*25e10*/  STS.U16 [R0+0x8800], R15 ;  /* 0x0088000f00007388 */ /* 0x0003e80000000400 */
[----:B0-----:R-:W3:Y:S01]  /*25e20*/  LDL.LU R10, [R1+0x1c4] ;  /* 0x0001c400010a7983 */ /* 0x001ee20000300800 */
[----:B-1----:R-:W3:Y:S02]  /*25e30*/  LDL.LU R11, [R1+0x1c0] ;  /* 0x0001c000010b7983 */ /* 0x002ee40000300800 */
[----:B------:R-:W3:Y:S01]  /*25e40*/  LDL.LU R12, [R1+0x1bc] ;  /* 0x0001bc00010c7983 */ /* 0x000ee20000300800 */
[----:B------:R-:W3:Y:S01]  /*25e50*/  LDL.LU R13, [R1+0x1b4] ;  /* 0x0001b400010d7983 */ /* 0x000ee20000300800 */
[----:B------:R-:W3:Y:S03]  /*25e60*/  LDL.LU R14, [R1+0x1b0] ;  /* 0x0001b000010e7983 */ /* 0x000ee60000300800 */
        /* <DEDUP_REMOVED lines=23> */
[----:B--2---:R0:W-:Y:S04]  /*25fe0*/  STS.U16 [R0+0xbc00], R25 ;  /* 0x00bc001900007388 */ /* 0x0041e80000000400 */
[----:B------:R1:W-:Y:S04]  /*25ff0*/  STS.U16 [R0+0xc000], R29 ;  /* 0x00c0001d00007388 */ /* 0x0003e80000000400 */
[----:B0-----:R-:W2:Y:S04]  /*26000*/  LDL.LU R25, [R1+0x9c] ;  /* 0x00009c0001197983 */ /* 0x001ea80000300800 */
[----:B----4-:R0:W-:Y:S01]  /*26010*/  STS.U16 [R0+0xc400], R2 ;  /* 0x00c4000200007388 */ /* 0x0101e20000000400 */
[----:B-1----:R-:W4:Y:S03]  /*26020*/  LDL.LU R29, [R1+0x98] ;  /* 0x00009800011d7983 */ /* 0x002f260000300800 */
[----:B0-----:R-:W2:Y:S04]  /*26030*/  LDL.LU R2, [R1+0x94] ;  /* 0x0000940001027983 */ /* 0x001ea80000300800 */
[----:B---3--:R0:W-:Y:S04]  /*26040*/  STS.U16 [R0+0xc800], R28 ;  /* 0x00c8001c00007388 */ /* 0x0081e80000000400 */
[----:B------:R1:W-:Y:S04]  /*26050*/  STS.U16 [R0+0xcc00], R3 ;  /* 0x00cc000300007388 */ /* 0x0003e80000000400 */
[----:B0-----:R-:W3:Y:S01]  /*26060*/  LDL.LU R28, [R1+0x3f84] ;  /* 0x003f8400011c7983 */ /* 0x001ee20000300800 */
[----:B------:R-:W-:Y:S02]  /*26070*/  STL [R1+0x17a8], R0 ;  /* 0x0017a80001007387 */ /* 0x000fe40000100800 */
[----:B-1----:R-:W2:Y:S02]  /*26080*/  LDL.LU R3, [R1+0x84] ;  /* 0x0000840001037983 */ /* 0x002ea40000300800 */
[----:B--2---:R0:W-:Y:S04]  /*26090*/  STL [R1+0x3f78], R3 ;  /* 0x003f780301007387 */ /* 0x0041e80000100800 */
[----:B0-----:R-:W2:Y:S04]  /*260a0*/  LDL.LU R3, [R1+0x88] ;  /* 0x0000880001037983 */ /* 0x001ea80000300800 */
[----:B--2---:R0:W-:Y:S04]  /*260b0*/  STL [R1+0x3f7c], R3 ;  /* 0x003f7c0301007387 */ /* 0x0041e80000100800 */
[----:B0-----:R-:W2:Y:S04]  /*260c0*/  LDL.LU R3, [R1+0x8c] ;  /* 0x00008c0001037983 */ /* 0x001ea80000300800 */
[----:B------:R-:W-:Y:S04]  /*260d0*/  STS.U16 [R0+0xd800], R6 ;  /* 0x00d8000600007388 */ /* 0x000fe80000000400 */
[----:B------:R-:W-:Y:S04]  /*260e0*/  STS.U16 [R0+0xdc00], R7 ;  /* 0x00dc000700007388 */ /* 0x000fe80000000400 */
[----:B------:R-:W-:Y:S04]  /*260f0*/  STS.U16 [R0+0xe000], R8 ;  /* 0x00e0000800007388 */ /* 0x000fe80000000400 */
[----:B------:R-:W-:Y:S04]  /*26100*/  STS.U16 [R0+0xe400], R9 ;  /* 0x00e4000900007388 */ /* 0x000fe80000000400 */
[----:B---3--:R0:W-:Y:S04]  /*26110*/  STS.U16 [R0+0xf400], R28 ;  /* 0x00f4001c00007388 */ /* 0x0081e80000000400 */
[----:B------:R-:W-:Y:S04]  /*26120*/  STS.U16 [R0+0xe800], R10 ;  /* 0x00e8000a00007388 */ /* 0x000fe80000000400 */
[----:B------:R-:W-:Y:S04]  /*26130*/  STS.U16 [R0+0xec00], R11 ;  /* 0x00ec000b00007388 */ /* 0x000fe80000000400 */
[----:B------:R-:W-:Y:S04]  /*26140*/  STS.U16 [R0+0xf000], R12 ;  /* 0x00f0000c00007388 */ /* 0x000fe80000000400 */
[----:B------:R-:W-:Y:S04]  /*26150*/  STS.U16 [R0+0xf800], R13 ;  /* 0x00f8000d00007388 */ /* 0x000fe80000000400 */
[----:B------:R-:W-:Y:S04]  /*26160*/  STS.U16 [R0+0xd000], R4 ;  /* 0x00d0000400007388 */ /* 0x000fe80000000400 */
[----:B------:R-:W-:Y:S01]  /*26170*/  STS.U16 [R0+0xd400], R5 ;  /* 0x00d4000500007388 */ /* 0x000fe20000000400 */
[----:B0-----:R-:W-:-:S03]  /*26180*/  LOP3.LUT R28, R0, 0x20, RZ, 0x3c, !PT ;  /* 0x00000020001c7812 */ /* 0x001fc600078e3cff */
[----:B------:R-:W-:Y:S04]  /*26190*/  STS.U16 [R0+0xfc00], R14 ;  /* 0x00fc000e00007388 */ /* 0x000fe80000000400 */
[----:B--2---:R0:W-:Y:S04]  /*261a0*/  STL [R1+0x3f80], R3 ;  /* 0x003f800301007387 */ /* 0x0041e80000100800 */
[----:B0-----:R-:W2:Y:S01]  /*261b0*/  LDL.LU R3, [R1+0x90] ;  /* 0x0000900001037983 */ /* 0x001ea20000300800 */
[----:B------:R-:W3:Y:S02]  /*261c0*/  LDL.LU R6, [R1+0x80] ;  /* 0x0000800001067983 */ /* 0x000ee40000300800 */
[----:B------:R-:W3:Y:S02]  /*261d0*/  LDL.LU R7, [R1+0x7c] ;  /* 0x00007c0001077983 */ /* 0x000ee40000300800 */
[----:B------:R-:W3:Y:S01]  /*261e0*/  LDL.LU R8, [R1+0x78] ;  /* 0x0000780001087983 */ /* 0x000ee20000300800 */
[----:B------:R-:W3:Y:S01]  /*261f0*/  LDL.LU R9, [R1+0x74] ;  /* 0x0000740001097983 */ /* 0x000ee20000300800 */
[----:B------:R-:W3:Y:S02]  /*26200*/  LDL.LU R10, [R1+0x70] ;  /* 0x00007000010a7983 */ /* 0x000ee40000300800 */
[----:B------:R-:W3:Y:S02]  /*26210*/  LDL.LU R11, [R1+0x6c] ;  /* 0x00006c00010b7983 */ /* 0x000ee40000300800 */
[----:B------:R-:W3:Y:S01]  /*26220*/  LDL.LU R12, [R1+0x68] ;  /* 0x00006800010c7983 */ /* 0x000ee20000300800 */
[----:B------:R-:W3:Y:S04]  /*26230*/  LDL.LU R13, [R1+0x64] ;  /* 0x00006400010d7983 */ /* 0x000ee80000300800 */
[----:B------:R0:W-:Y:S01]  /*26240*/  STS.U16 [R28+0x100], R15 ;  /* 0x0001000f1c007388 */ /* 0x0001e20000000400 */
[----:B------:R-:W3:Y:S02]  /*26250*/  LDL.LU R14, [R1+0x60] ;  /* 0x00006000010e7983 */ /* 0x000ee40000300800 */
[----:B------:R1:W-:Y:S02]  /*26260*/  STS.U16 [R28+0x500], R16 ;  /* 0x000500101c007388 */ /* 0x0003e40000000400 */
[----:B------:R1:W-:Y:S01]  /*26270*/  STS.U16 [R28+0x900], R17 ;  /* 0x000900111c007388 */ /* 0x0003e20000000400 */
[----:B------:R4:W-:Y:S01]  /*26280*/  STS.U16 [R28+0xd00], R18 ;  /* 0x000d00121c007388 */ /* 0x0009e20000000400 */
[----:B------:R4:W-:Y:S02]  /*26290*/  STS.U16 [R28+0x1100], R19 ;  /* 0x001100131c007388 */ /* 0x0009e40000000400 */
[----:B------:R4:W-:Y:S01]  /*262a0*/  STS.U16 [R28+0x1500], R20 ;  /* 0x001500141c007388 */ /* 0x0009e20000000400 */
[----:B0-----:R-:W3:Y:S01]  /*262b0*/  LDL.LU R15, [R1+0x5c] ;  /* 0x00005c00010f7983 */ /* 0x001ee20000300800 */
[----:B-1----:R-:W3:Y:S02]  /*262c0*/  LDL.LU R16, [R1+0x58] ;  /* 0x0000580001107983 */ /* 0x002ee40000300800 */
[----:B------:R-:W3:Y:S01]  /*262d0*/  LDL.LU R17, [R1+0x54] ;  /* 0x0000540001117983 */ /* 0x000ee20000300800 */
[----:B----4-:R-:W3:Y:S01]  /*262e0*/  LDL.LU R18, [R1+0x50] ;  /* 0x0000500001127983 */ /* 0x010ee20000300800 */
[----:B------:R-:W3:Y:S02]  /*262f0*/  LDL.LU R19, [R1+0x4c] ;  /* 0x00004c0001137983 */ /* 0x000ee40000300800 */
[----:B------:R0:W-:Y:S02]  /*26300*/  STS.U16 [R28+0x1900], R21 ;  /* 0x001900151c007388 */ /* 0x0001e40000000400 */
[----:B------:R-:W3:Y:S01]  /*26310*/  LDL.LU R20, [R1+0x48] ;  /* 0x0000480001147983 */ /* 0x000ee20000300800 */
[----:B------:R1:W-:Y:S01]  /*26320*/  STS.U16 [R28+0x1d00], R22 ;  /* 0x001d00161c007388 */ /* 0x0003e20000000400 */
[----:B------:R1:W-:Y:S02]  /*26330*/  STS.U16 [R28+0x2100], R23 ;  /* 0x002100171c007388 */ /* 0x0003e40000000400 */
[----:B------:R1:W-:Y:S02]  /*26340*/  STS.U16 [R28+0x2500], R26 ;  /* 0x0025001a1c007388 */ /* 0x0003e40000000400 */
[----:B------:R1:W-:Y:S01]  /*26350*/  STS.U16 [R28+0x2900], R27 ;  /* 0x0029001b1c007388 */ /* 0x0003e20000000400 */
[----:B------:R1:W-:Y:S04]  /*26360*/  STS.U16 [R28+0x2d00], R24 ;  /* 0x002d00181c007388 */ /* 0x0003e80000000400 */
[----:B0-----:R-:W3:Y:S01]  /*26370*/  LDL.LU R21, [R1+0x44] ;  /* 0x0000440001157983 */ /* 0x001ee20000300800 */
[----:B-1----:R-:W3:Y:S03]  /*26380*/  LDL.LU R22, [R1+0x40] ;  /* 0x0000400001167983 */ /* 0x002ee60000300800 */
[----:B------:R-:W3:Y:S04]  /*26390*/  LDL.LU R23, [R1+0x3c] ;  /* 0x00003c0001177983 */ /* 0x000ee80000300800 */
[----:B------:R-:W3:Y:S01]  /*263a0*/  LDL.LU R26, [R1+0x38] ;  /* 0x00003800011a7983 */ /* 0x000ee20000300800 */
[----:B------:R-:W3:Y:S02]  /*263b0*/  LDL.LU R27, [R1+0x34] ;  /* 0x00003400011b7983 */ /* 0x000ee40000300800 */
[----:B------:R0:W-:Y:S02]  /*263c0*/  STS.U16 [R28+0x3100], R25 ;  /* 0x003100191c007388 */ /* 0x0001e40000000400 */
[----:B------:R-:W3:Y:S01]  /*263d0*/  LDL.LU R24, [R1+0x30] ;  /* 0x0000300001187983 */ /* 0x000ee20000300800 */
[----:B------:R1:W-:Y:S01]  /*263e0*/  STS.U16 [R28+0x3500], R29 ;  /* 0x0035001d1c007388 */ /* 0x0003e20000000400 */
[----:B------:R1:W-:Y:S03]  /*263f0*/  STS.U16 [R28+0x3900], R2 ;  /* 0x003900021c007388 */ /* 0x0003e60000000400 */
[----:B0-----:R-:W3:Y:S01]  /*26400*/  LDL.LU R25, [R1+0x2c] ;  /* 0x00002c0001197983 */ /* 0x001ee20000300800 */
[----:B-1----:R-:W3:Y:S02]  /*26410*/  LDL.LU R29, [R1+0x28] ;  /* 0x00002800011d7983 */ /* 0x002ee40000300800 */
[----:B------:R-:W3:Y:S01]  /*26420*/  LDL.LU R2, [R1+0x24] ;  /* 0x0000240001027983 */ /* 0x000ee20000300800 */
[----:B------:R-:W3:Y:S04]  /*26430*/  LDL.LU R0, [R1+0x20] ;  /* 0x0000200001007983 */ /* 0x000ee80000300800 */
[----:B------:R-:W3:Y:S01]  /*26440*/  LDL.LU R4, [R1+0x1c] ;  /* 0x00001c0001047983 */ /* 0x000ee20000300800 */
[----:B------:R-:W3:Y:S03]  /*26450*/  LDL.LU R5, [R1+0x18] ;  /* 0x0000180001057983 */ /* 0x000ee60000300800 */
[----:B--2---:R0:W-:Y:S04]  /*26460*/  STS.U16 [R28+0x3d00], R3 ;  /* 0x003d00031c007388 */ /* 0x0041e80000000400 */
[----:B0-----:R-:W2:Y:S04]  /*26470*/  LDL.LU R3, [R1+0x3f80] ;  /* 0x003f800001037983 */ /* 0x001ea80000300800 */
[----:B--2---:R0:W-:Y:S04]  /*26480*/  STS.U16 [R28+0x4100], R3 ;  /* 0x004100031c007388 */ /* 0x0041e80000000400 */
[----:B0-----:R-:W2:Y:S04]  /*26490*/  LDL.LU R3, [R1+0x3f7c] ;  /* 0x003f7c0001037983 */ /* 0x001ea80000300800 */
[----:B--2---:R0:W-:Y:S04]  /*264a0*/  STS.U16 [R28+0x4500], R3 ;  /* 0x004500031c007388 */ /* 0x0041e80000000400 */
[----:B0-----:R-:W2:Y:S04]  /*264b0*/  LDL.LU R3, [R1+0x3f78] ;  /* 0x003f780001037983 */ /* 0x001ea80000300800 */
[----:B--2---:R0:W-:Y:S01]  /*264c0*/  STS.U16 [R28+0x4900], R3 ;  /* 0x004900031c007388 */ /* 0x0041e20000000400 */
[----:B---3--:R1:W-:Y:S02]  /*264d0*/  STS.U16 [R28+0x4d00], R6 ;  /* 0x004d00061c007388 */ /* 0x0083e40000000400 */
[----:B------:R2:W-:Y:S02]  /*264e0*/  STS.U16 [R28+0x5100], R7 ;  /* 0x005100071c007388 */ /* 0x0005e40000000400 */
[----:B------:R3:W-:Y:S01]  /*264f0*/  STS.U16 [R28+0x5500], R8 ;  /* 0x005500081c007388 */ /* 0x0007e20000000400 */
[----:B------:R3:W-:Y:S01]  /*26500*/  STS.U16 [R28+0x5900], R9 ;  /* 0x005900091c007388 */ /* 0x0007e20000000400 */
[----:B------:R3:W-:Y:S03]  /*26510*/  STS.U16 [R28+0x5d00], R10 ;  /* 0x005d000a1c007388 */ /* 0x0007e60000000400 */
[----:B0-----:R-:W3:Y:S01]  /*26520*/  LDL.LU R3, [R1+0x3f74] ;  /* 0x003f740001037983 */ /* 0x001ee20000300800 */
[----:B-1----:R-:W3:Y:S02]  /*26530*/  LDL.LU R6, [R1+0x3f70] ;  /* 0x003f700001067983 */ /* 0x002ee40000300800 */
[----:B--2---:R-:W2:Y:S02]  /*26540*/  LDL.LU R7, [R1+0x3f6c] ;  /* 0x003f6c0001077983 */ /* 0x004ea40000300800 */
[----:B---3--:R-:W3:Y:S01]  /*26550*/  LDL.LU R8, [R1+0x3f68] ;  /* 0x003f680001087983 */ /* 0x008ee20000300800 */
[----:B------:R-:W2:Y:S01]  /*26560*/  LDL.LU R9, [R1+0x3f64] ;  /* 0x003f640001097983 */ /* 0x000ea20000300800 */
[----:B------:R-:W2:Y:S03]  /*26570*/  LDL.LU R10, [R1+0x3f60] ;  /* 0x003f6000010a7983 */ /* 0x000ea60000300800 */
[----:B------:R0:W-:Y:S01]  /*26580*/  STS.U16 [R28+0x6100], R11 ;  /* 0x0061000b1c007388 */ /* 0x0001e20000000400 */
[----:B------:R1:W-:Y:S02]  /*26590*/  STS.U16 [R28+0x6500], R12 ;  /* 0x0065000c1c007388 */ /* 0x0003e40000000400 */
[----:B------:R1:W-:Y:S02]  /*265a0*/  STS.U16 [R28+0x6900], R13 ;  /* 0x0069000d1c007388 */ /* 0x0003e40000000400 */
[----:B------:R1:W-:Y:S01]  /*265b0*/  STS.U16 [R28+0x6d00], R14 ;  /* 0x006d000e1c007388 */ /* 0x0003e20000000400 */
[----:B------:R1:W-:Y:S01]  /*265c0*/  STS.U16 [R28+0x7100], R15 ;  /* 0x0071000f1c007388 */ /* 0x0003e20000000400 */
[----:B------:R1:W-:Y:S03]  /*265d0*/  STS.U16 [R28+0x7500], R16 ;  /* 0x007500101c007388 */ /* 0x0003e60000000400 */
[----:B0-----:R-:W2:Y:S01]  /*265e0*/  LDL.LU R11, [R1+0x3f5c] ;  /* 0x003f5c00010b7983 */ /* 0x001ea20000300800 */
[----:B-1----:R-:W2:Y:S03]  /*265f0*/  LDL.LU R12, [R1+0x3f58] ;  /* 0x003f5800010c7983 */ /* 0x002ea60000300800 */
[----:B------:R-:W2:Y:S01]  /*26600*/  LDL.LU R13, [R1+0x3f54] ;  /* 0x003f5400010d7983 */ /* 0x000ea20000300800 */
[----:B------:R-:W2:Y:S03]  /*26610*/  LDL.LU R14, [R1+0x3f50] ;  /* 0x003f5000010e7983 */ /* 0x000ea60000300800 */
        /* <DEDUP_REMOVED lines=26> */
[----:B------:R0:W-:Y:S04]  /*267c0*/  STS.U16 [R28+0xa900], R2 ;  /* 0x00a900021c007388 */ /* 0x0001e80000000400 */
[----:B0-----:R-:W2:Y:S01]  /*267d0*/  LDL.LU R2, [R1+0x3f14] ;  /* 0x003f140001027983 */ /* 0x001ea20000300800 */
[----:B------:R-:W-:Y:S02]  /*267e0*/  STS.U16 [R28+0xad00], R0 ;  /* 0x00ad00001c007388 */ /* 0x000fe40000000400 */
[----:B------:R-:W-:Y:S02]  /*267f0*/  STS.U16 [R28+0xb100], R4 ;  /* 0x00b100041c007388 */ /* 0x000fe40000000400 */
[----:B------:R-:W-:Y:S01]  /*26800*/  STS.U16 [R28+0xb500], R5 ;  /* 0x00b500051c007388 */ /* 0x000fe20000000400 */
[----:B--2---:R0:W-:Y:S01]  /*26810*/  STS.U16 [R28+0xb900], R2 ;  /* 0x00b900021c007388 */ /* 0x0041e20000000400 */
[----:B------:R1:W-:Y:S02]  /*26820*/  STS.U16 [R28+0xbd00], R29 ;  /* 0x00bd001d1c007388 */ /* 0x0003e40000000400 */
[----:B------:R2:W-:Y:S02]  /*26830*/  STS.U16 [R28+0xc100], R25 ;  /* 0x00c100191c007388 */ /* 0x0005e40000000400 */
[----:B------:R3:W-:Y:S01]  /*26840*/  STS.U16 [R28+0xc500], R24 ;  /* 0x00c500181c007388 */ /* 0x0007e20000000400 */
[----:B------:R3:W-:Y:S04]  /*26850*/  STS.U16 [R28+0xc900], R27 ;  /* 0x00c9001b1c007388 */ /* 0x0007e80000000400 */
[----:B0-----:R-:W4:Y:S01]  /*26860*/  LDL.LU R2, [R1+0x3f10] ;  /* 0x003f100001027983 */ /* 0x001f220000300800 */
[----:B-1----:R-:W4:Y:S02]  /*26870*/  LDL.LU R29, [R1+0x3f0c] ;  /* 0x003f0c00011d7983 */ /* 0x002f240000300800 */
[----:B--2---:R-:W2:Y:S02]  /*26880*/  LDL.LU R25, [R1+0x3f08] ;  /* 0x003f080001197983 */ /* 0x004ea40000300800 */
[----:B---3--:R-:W3:Y:S01]  /*26890*/  LDL.LU R24, [R1+0x3f04] ;  /* 0x003f040001187983 */ /* 0x008ee20000300800 */
[----:B------:R-:W3:Y:S01]  /*268a0*/  LDL.LU R27, [R1+0x3f00] ;  /* 0x003f0000011b7983 */ /* 0x000ee20000300800 */
[----:B------:R-:W3:Y:S02]  /*268b0*/  LDL R5, [R1+0xf74] ;  /* 0x000f740001057983 */ /* 0x000ee40000100800 */
[----:B------:R-:W3:Y:S01]  /*268c0*/  LDL R4, [R1+0x1754] ;  /* 0x0017540001047983 */ /* 0x000ee20000100800 */
[----:B------:R0:W-:Y:S04]  /*268d0*/  STS.U16 [R28+0xcd00], R26 ;  /* 0x00cd001a1c007388 */ /* 0x0001e80000000400 */
[----:B0-----:R-:W4:Y:S01]  /*268e0*/  LDL R26, [R1+0x1768] ;  /* 0x00176800011a7983 */ /* 0x001f220000100800 */
[----:B--2---:R-:W-:-:S03]  /*268f0*/  PRMT R25, RZ, 0x7610, R25 ;  /* 0x00007610ff197816 */ /* 0x004fc60000000019 */
[----:B------:R-:W-:Y:S04]  /*26900*/  STS.U16 [R28+0xd100], R23 ;  /* 0x00d100171c007388 */ /* 0x000fe80000000400 */
[----:B------:R-:W2:Y:S04]  /*26910*/  LDL.LU R0, [R1+0xf8c] ;  /* 0x000f8c0001007983 */ /* 0x000ea80000300800 */
[----:B---3--:R-:W3:Y:S01]  /*26920*/  @!P0 LDG.E.U16 R25, [R4.64] ;  /* 0x0000000604198981 */ /* 0x008ee2000c1e1500 */
[----:B------:R-:W-:Y:S02]  /*26930*/  STS.U16 [R28+0xd500], R22 ;  /* 0x00d500161c007388 */ /* 0x000fe40000000400 */
[----:B------:R-:W-:Y:S02]  /*26940*/  STS.U16 [R28+0xd900], R21 ;  /* 0x00d900151c007388 */ /* 0x000fe40000000400 */
[----:B------:R-:W-:Y:S01]  /*26950*/  STS.U16 [R28+0xdd00], R20 ;  /* 0x00dd00141c007388 */ /* 0x000fe20000000400 */
[----:B------:R-:W-:Y:S01]  /*26960*/  STS.U16 [R28+0xe100], R19 ;  /* 0x00e100131c007388 */ /* 0x000fe20000000400 */
[----:B------:R-:W-:Y:S02]  /*26970*/  STS.U16 [R28+0xe500], R18 ;  /* 0x00e500121c007388 */ /* 0x000fe40000000400 */
[----:B------:R-:W-:Y:S02]  /*26980*/  STS.U16 [R28+0xe900], R17 ;  /* 0x00e900111c007388 */ /* 0x000fe40000000400 */
[----:B------:R-:W-:Y:S01]  /*26990*/  STS.U16 [R28+0xed00], R16 ;  /* 0x00ed00101c007388 */ /* 0x000fe20000000400 */
[----:B------:R-:W-:Y:S01]  /*269a0*/  STS.U16 [R28+0xf100], R15 ;  /* 0x00f1000f1c007388 */ /* 0x000fe20000000400 */
[----:B------:R-:W-:Y:S02]  /*269b0*/  STS.U16 [R28+0xf500], R14 ;  /* 0x00f5000e1c007388 */ /* 0x000fe40000000400 */
[----:B------:R-:W-:Y:S02]  /*269c0*/  STS.U16 [R28+0xf900], R13 ;  /* 0x00f9000d1c007388 */ /* 0x000fe40000000400 */
[----:B------:R0:W-:Y:S01]  /*269d0*/  STS.U16 [R28+0xfd00], R12 ;  /* 0x00fd000c1c007388 */ /* 0x0001e20000000400 */
[----:B----4-:R-:W-:Y:S01]  /*269e0*/  STS.U16 [R26+0x200], R11 ;  /* 0x0002000b1a007388 */ /* 0x010fe20000000400 */
[----:B------:R-:W-:Y:S02]  /*269f0*/  STS.U16 [R26+0x600], R10 ;  /* 0x0006000a1a007388 */ /* 0x000fe40000000400 */
[----:B------:R-:W-:Y:S02]  /*26a00*/  STS.U16 [R26+0xa00], R9 ;  /* 0x000a00091a007388 */ /* 0x000fe40000000400 */
[----:B------:R-:W-:Y:S01]  /*26a10*/  STS.U16 [R26+0xe00], R8 ;  /* 0x000e00081a007388 */ /* 0x000fe20000000400 */
[----:B------:R-:W-:Y:S01]  /*26a20*/  STS.U16 [R26+0x1200], R7 ;  /* 0x001200071a007388 */ /* 0x000fe20000000400 */
[----:B------:R-:W-:Y:S02]  /*26a30*/  STS.U16 [R26+0x1600], R6 ;  /* 0x001600061a007388 */ /* 0x000fe40000000400 */
[----:B------:R1:W-:Y:S01]  /*26a40*/  STS.U16 [R26+0x1a00], R3 ;  /* 0x001a00031a007388 */ /* 0x0003e20000000400 */
[----:B0-----:R-:W4:Y:S04]  /*26a50*/  LDL.LU R28, [R1+0xf84] ;  /* 0x000f8400011c7983 */ /* 0x001f280000300800 */
[----:B-1----:R-:W2:Y:S04]  /*26a60*/  LDL.LU R26, [R1+0x3efc] ;  /* 0x003efc00011a7983 */ /* 0x002ea80000300800 */
[----:B---3--:R0:W-:Y:S04]  /*26a70*/  STL [R1+0x984], R25 ;  /* 0x0009841901007387 */ /* 0x0081e80000100800 */
[----:B0-----:R-:W3:Y:S01]  /*26a80*/  LDL.LU R25, [R1+0x3ef8] ;  /* 0x003ef80001197983 */ /* 0x001ee20000300800 */
[----:B------:R-:W2:Y:S02]  /*26a90*/  LDL R4, [R1+0x1740] ;  /* 0x0017400001047983 */ /* 0x000ea40000100800 */
[----:B------:R-:W2:Y:S01]  /*26aa0*/  LDL R5, [R1+0x1744] ;  /* 0x0017440001057983 */ /* 0x000ea20000100800 */
[----:B------:R-:W-:-:S02]  /*26ab0*/  PRMT R27, RZ, 0x7610, R27 ;  /* 0x00007610ff1b7816 */ /* 0x000fc4000000001b */
[----:B--2---:R-:W-:-:S04]  /*26ac0*/  @!P0 LOP3.LUT R5, R5, R4, RZ, 0x3c, !PT ;  /* 0x0000000405058212 */ /* 0x004fc800078e3cff */
[----:B------:R-:W-:-:S04]  /*26ad0*/  @!P0 LOP3.LUT R4, R5, R4, RZ, 0x3c, !PT ;  /* 0x0000000405048212 */ /* 0x000fc800078e3cff */
[----:B------:R-:W-:-:S05]  /*26ae0*/  @!P0 LOP3.LUT R5, R5, R4, RZ, 0x3c, !PT ;  /* 0x0000000405058212 */ /* 0x000fca00078e3cff */
[----:B------:R-:W2:Y:S04]  /*26af0*/  @!P0 LDG.E.U16 R27, [R4.64] ;  /* 0x00000006041b8981 */ /* 0x000ea8000c1e1500 */
[----:B--2---:R0:W-:Y:S04]  /*26b00*/  STL [R1+0x980], R27 ;  /* 0x0009801b01007387 */ /* 0x0041e80000100800 */
[----:B0-----:R-:W2:Y:S01]  /*26b10*/  LDL.LU R27, [R1+0x3ef4] ;  /* 0x003ef400011b7983 */ /* 0x001ea20000300800 */
        /* <DEDUP_REMOVED lines=406> */
[----:B------:R-:W2:Y:S02]  /*28480*/  LDL R5, [R1+0x1410] ;  /* 0x0014100001057983 */ /* 0x000ea40000100800 */
[----:B--2---:R-:W-:-:S02]  /*28490*/  @!P0 LOP3.LUT R5, R5, R4, RZ, 0x3c, !PT ;  /* 0x0000000405058212 */ /* 0x004fc400078e3cff */
[----:B------:R-:W-:Y:S02]  /*284a0*/  PRMT R26, RZ, 0x7610, R26 ;  /* 0x00007610ff1a7816 */ /* 0x000fe4000000001a */
        /* <DEDUP_REMOVED lines=397> */
[----:B------:R-:W-:Y:S04]  /*29d80*/  STL [R1+0x3d00], R29 ;  /* 0x003d001d01007387 */ /* 0x000fe80000100800 */
        /* <DEDUP_REMOVED lines=14> */
[----:B------:R-:W-:Y:S01]  /*29e70*/  @!P0 LOP3.LUT R5, R5, R4, RZ, 0x3c, !PT ;  /* 0x0000000405058212 */ /* 0x000fe200078e3cff */
[----:B------:R0:W-:Y:S04]  /*29e80*/  STL [R1+0x3d04], R27 ;  /* 0x003d041b01007387 */ /* 0x0001e80000100800 */
[----:B------:R1:W2:Y:S04]  /*29e90*/  @!P0 LDG.E.U16 R29, [R4.64] ;  /* 0x00000006041d8981 */ /* 0x0002a8000c1e1500 */
[----:B-1----:R-:W2:Y:S04]  /*29ea0*/  LDL R4, [R1+0x1124] ;  /* 0x0011240001047983 */ /* 0x002ea80000100800 */
[----:B------:R-:W2:Y:S01]  /*29eb0*/  LDL R5, [R1+0x1128] ;  /* 0x0011280001057983 */ /* 0x000ea20000100800 */
[----:B------:R-:W-:-:S02]  /*29ec0*/  PRMT R26, RZ, 0x7610, R26 ;  /* 0x00007610ff1a7816 */ /* 0x000fc4000000001a */
[----:B--2---:R-:W-:-:S04]  /*29ed0*/  @!P0 LOP3.LUT R5, R5, R4, RZ, 0x3c, !PT ;  /* 0x0000000405058212 */ /* 0x004fc800078e3cff */
[----:B------:R-:W-:-:S04]  /*29ee0*/  @!P0 LOP3.LUT R4, R5, R4, RZ, 0x3c, !PT ;  /* 0x0000000405048212 */ /* 0x000fc800078e3cff */
[----:B------:R-:W-:Y:S01]  /*29ef0*/  @!P0 LOP3.LUT R5, R5, R4, RZ, 0x3c, !PT ;  /* 0x0000000405058212 */ /* 0x000fe200078e3cff */
[----:B------:R1:W-:Y:S04]  /*29f00*/  STL [R1+0x3d4c], R29 ;  /* 0x003d4c1d01007387 */ /* 0x0003e80000100800 */
[----:B------:R2:W3:Y:S01]  /*29f10*/  @!P0 LDG.E.U16 R26, [R4.64] ;  /* 0x00000006041a8981 */ /* 0x0004e2000c1e1500 */
[----:B0-----:R-:W-:-:S03]  /*29f20*/  PRMT R27, RZ, 0x7610, R27 ;  /* 0x00007610ff1b7816 */ /* 0x001fc6000000001b */
[----:B-1----:R-:W3:Y:S04]  /*29f30*/  LDL R29, [R1+0x10f0] ;  /* 0x0010f000011d7983 */ /* 0x002ee80000100800 */
[----:B--2---:R-:W2:Y:S04]  /*29f40*/  LDL R4, [R1+0x110c] ;  /* 0x00110c0001047983 */ /* 0x004ea80000100800 */
[----:B------:R-:W2:Y:S02]  /*29f50*/  LDL R5, [R1+0x1110] ;  /* 0x0011100001057983 */ /* 0x000ea40000100800 */
[----:B--2---:R-:W-:-:S04]  /*29f60*/  @!P0 LOP3.LUT R5, R5, R4, RZ, 0x3c, !PT ;  /* 0x0000000405058212 */ /* 0x004fc800078e3cff */
[----:B------:R-:W-:-:S04]  /*29f70*/  @!P0 LOP3.LUT R4, R5, R4, RZ, 0x3c, !PT ;  /* 0x0000000405048212 */ /* 0x000fc800078e3cff */
[----:B------:R-:W-:Y:S01]  /*29f80*/  @!P0 LOP3.LUT R5, R5, R4, RZ, 0x3c, !PT ;  /* 0x0000000405058212 */ /* 0x000fe200078e3cff */
[----:B---3--:R0:W-:Y:S04]  /*29f90*/  STL [R1+0x3d08], R26 ;  /* 0x003d081a01007387 */ /* 0x0081e80000100800 */
[----:B------:R1:W2:Y:S04]  /*29fa0*/  @!P0 LDG.E.U16 R27, [R4.64] ;  /* 0x00000006041b8981 */ /* 0x0002a8000c1e1500 */
[----:B-1----:R-:W3:Y:S04]  /*29fb0*/  LDL R4, [R1+0x1104] ;  /* 0x0011040001047983 */ /* 0x002ee80000100800 */
[----:B------:R-:W3:Y:S01]  /*29fc0*/  LDL R5, [R1+0x1108] ;  /* 0x0011080001057983 */ /* 0x000ee20000100800 */
[----:B------:R-:W-:-:S02]  /*29fd0*/  PRMT R25, RZ, 0x7610, R25 ;  /* 0x00007610ff197816 */ /* 0x000fc40000000019 */
[----:B---3--:R-:W-:-:S04]  /*29fe0*/  @!P0 LOP3.LUT R5, R5, R4, RZ, 0x3c, !PT ;  /* 0x0000000405058212 */ /* 0x008fc800078e3cff */
[----:B------:R-:W-:-:S04]  /*29ff0*/  @!P0 LOP3.LUT R4, R5, R4, RZ, 0x3c, !PT ;  /* 0x0000000405048212 */ /* 0x000fc800078e3cff */
[----:B------:R-:W-:Y:S01]  /*2a000*/  @!P0 LOP3.LUT R5, R5, R4, RZ, 0x3c, !PT ;  /* 0x0000000405058212 */ /* 0x000fe200078e3cff */
[----:B--2---:R1:W-:Y:S04]  /*2a010*/  STL [R1+0x3d50], R27 ;  /* 0x003d501b01007387 */ /* 0x0043e80000100800 */
[----:B------:R2:W3:Y:S01]  /*2a020*/  @!P0 LDG.E.U16 R25, [R4.64] ;  /* 0x0000000604198981 */ /* 0x0004e2000c1e1500 */
[----:B0-----:R-:W-:-:S03]  /*2a030*/  PRMT R26, RZ, 0x7610, R26 ;  /* 0x00007610ff1a7816 */ /* 0x001fc6000000001a */
[----:B-1----:R-:W4:Y:S04]  /*2a040*/  LDL R27, [R1+0x10e8] ;  /* 0x0010e800011b7983 */ /* 0x002f280000100800 */
[----:B--2---:R-:W2:Y:S01]  /*2a050*/  LDL R5, [R1+0x10ec] ;  /* 0x0010ec0001057983 */ /* 0x004ea20000100800 */
[----:B------:R-:W-:-:S03]  /*2a060*/  @!P0 IMAD.MOV.U32 R4, RZ, RZ, R29 ;  /* 0x000000ffff048224 */ /* 0x000fc600078e001d */
[----:B---3--:R0:W-:Y:S01]  /*2a070*/  STL [R1+0x3d0c], R25 ;  /* 0x003d0c1901007387 */ /* 0x0081e20000100800 */
[----:B------:R-:W-:Y:S01]  /*2a080*/  PRMT R24, RZ, 0x7610, R24 ;  /* 0x00007610ff187816 */ /* 0x000fe20000000018 */
[----:B------:R-:W3:Y:S02]  /*2a090*/  LDL R29, [R1+0x1090] ;  /* 0x00109000011d7983 */ /* 0x000ee40000100800 */
[----:B--2---:R1:W2:Y:S04]  /*2a0a0*/  @!P0 LDG.E.U16 R26, [R4.64] ;  /* 0x00000006041a8981 */ /* 0x0042a8000c1e1500 */
[----:B-1----:R-:W3:Y:S01]  /*2a0b0*/  LDL R5, [R1+0x10e4] ;  /* 0x0010e40001057983 */ /* 0x002ee20000100800 */
[----:B----4-:R-:W-:-:S03]  /*2a0c0*/  @!P0 IMAD.MOV.U32 R4, RZ, RZ, R27 ;  /* 0x000000ffff048224 */ /* 0x010fc600078e001b */
[----:B--2---:R1:W-:Y:S01]  /*2a0d0*/  STL [R1+0x3d54], R26 ;  /* 0x003d541a01007387 */ /* 0x0043e20000100800 */
[----:B0-----:R-:W-:Y:S01]  /*2a0e0*/  PRMT R25, RZ, 0x7610, R25 ;  /* 0x00007610ff197816 */ /* 0x001fe20000000019 */
[----:B------:R-:W2:Y:S02]  /*2a0f0*/  LDL R27, [R1+0x106c] ;  /* 0x00106c00011b7983 */ /* 0x000ea40000100800 */
[----:B---3--:R0:W3:Y:S04]  /*2a100*/  @!P0 LDG.E.U16 R24, [R4.64] ;  /* 0x0000000604188981 */ /* 0x0080e8000c1e1500 */
[----:B-1----:R-:W4:Y:S04]  /*2a110*/  LDL R26, [R1+0x1070] ;  /* 0x00107000011a7983 */ /* 0x002f280000100800 */
[----:B0-----:R-:W2:Y:S04]  /*2a120*/  LDL R4, [R1+0x10cc] ;  /* 0x0010cc0001047983 */ /* 0x001ea80000100800 */
[----:B------:R-:W2:Y:S02]  /*2a130*/  LDL R5, [R1+0x10d0] ;  /* 0x0010d00001057983 */ /* 0x000ea40000100800 */
[----:B--2---:R-:W-:-:S04]  /*2a140*/  @!P0 LOP3.LUT R5, R5, R4, RZ, 0x3c, !PT ;  /* 0x0000000405058212 */ /* 0x004fc800078e3cff */
[----:B------:R-:W-:-:S04]  /*2a150*/  @!P0 LOP3.LUT R4, R5, R4, RZ, 0x3c, !PT ;  /* 0x0000000405048212 */ /* 0x000fc800078e3cff */
[----:B------:R-:W-:-:S05]  /*2a160*/  @!P0 LOP3.LUT R5, R5, R4, RZ, 0x3c, !PT ;  /* 0x0000000405058212 */ /* 0x000fca00078e3cff */
[----:B------:R0:W2:Y:S04]  /*2a170*/  @!P0 LDG.E.U16 R25, [R4.64] ;  /* 0x0000000604198981 */ /* 0x0000a8000c1e1500 */
[----:B---3--:R-:W-:Y:S04]  /*2a180*/  STL [R1+0x3d10], R24 ;  /* 0x003d101801007387 */ /* 0x008fe80000100800 */
[----:B0-----:R-:W3:Y:S04]  /*2a190*/  LDL R4, [R1+0x10ac] ;  /* 0x0010ac0001047983 */ /* 0x001ee80000100800 */
[----:B------:R-:W3:Y:S04]  /*2a1a0*/  LDL R5, [R1+0x10b0] ;  /* 0x0010b00001057983 */ /* 0x000ee80000100800 */
[----:B--2---:R0:W-:Y:S04]  /*2a1b0*/  STL [R1+0x3d58], R25 ;  /* 0x003d581901007387 */ /* 0x0041e80000100800 */
[----:B0-----:R-:W2:Y:S01]  /*2a1c0*/  LDL R25, [R1+0x108c] ;  /* 0x00108c0001197983 */ /* 0x001ea20000100800 */
[----:B---3--:R-:W-:-:S02]  /*2a1d0*/  @!P0 LOP3.LUT R5, R5, R4, RZ, 0x3c, !PT ;  /* 0x0000000405058212 */ /* 0x008fc400078e3cff */
[----:B------:R-:W-:Y:S02]  /*2a1e0*/  PRMT R24, RZ, 0x7610, R24 ;  /* 0x00007610ff187816 */ /* 0x000fe40000000018 */
[----:B------:R-:W-:-:S04]  /*2a1f0*/  @!P0 LOP3.LUT R4, R5, R4, RZ, 0x3c, !PT ;  /* 0x0000000405048212 */ /* 0x000fc800078e3cff */
[----:B------:R-:W-:Y:S02]  /*2a200*/  @!P0 LOP3.LUT R5, R5, R4, RZ, 0x3c, !PT ;  /* 0x0000000405058212 */ /* 0x000fe400078e3cff */
[----:B------:R-:W-:-:S03]  /*2a210*/  PRMT R2, RZ, 0x7610, R2 ;  /* 0x00007610ff027816 */ /* 0x000fc60000000002 */
[----:B------:R0:W3:Y:S02]  /*2a220*/  @!P0 LDG.E.U16 R24, [R4.64] ;  /* 0x0000000604188981 */ /* 0x0000e4000c1e1500 */
[----:B0-----:R-:W-:Y:S02]  /*2a230*/  @!P0 IMAD.MOV.U32 R4, RZ, RZ, R29 ;  /* 0x000000ffff048224 */ /* 0x001fe400078e001d */
[----:B--2---:R-:W-:-:S05]  /*2a240*/  @!P0 IMAD.MOV.U32 R5, RZ, RZ, R25 ;  /* 0x000000ffff058224 */ /* 0x004fca00078e0019 */
[----:B------:R4:W2:Y:S01]  /*2a250*/  @!P0 LDG.E.U16 R2, [R4.64] ;  /* 0x0000000604028981 */ /* 0x0008a2000c1e1500 */
[----:B------:R-:W-:-:S03]  /*2a260*/  PRMT R23, RZ, 0x7610, R23 ;  /* 0x00007610ff177816 */ /* 0x000fc60000000017 */
[----:B---3--:R0:W-:Y:S01]  /*2a270*/  STL [R1+0x3d5c], R24 ;  /* 0x003d5c1801007387 */ /* 0x0081e20000100800 */
[----:B----4-:R-:W-:Y:S02]  /*2a280*/  @!P0 IMAD.MOV.U32 R4, RZ, RZ, R26 ;  /* 0x000000ffff048224 */ /* 0x010fe400078e001a */
[----:B------:R-:W-:-:S05]  /*2a290*/  @!P0 IMAD.MOV.U32 R5, RZ, RZ, R27 ;  /* 0x000000ffff058224 */ /* 0x000fca00078e001b */
[----:B------:R1:W3:Y:S04]  /*2a2a0*/  @!P0 LDG.E.U16 R23, [R4.64] ;  /* 0x0000000604178981 */ /* 0x0002e8000c1e1500 */
[----:B0-----:R-:W4:Y:S04]  /*2a2b0*/  LDL R24, [R1+0x1050] ;  /* 0x0010500001187983 */ /* 0x001f280000100800 */
[----:B--2---:R0:W-:Y:S01]  /*2a2c0*/  STL [R1+0x3d60], R2 ;  /* 0x003d600201007387 */ /* 0x0041e20000100800 */
[----:B-1----:R-:W2:Y:S01]  /*2a2d0*/  LDL R5, [R1+0x104c] ;  /* 0x00104c0001057983 */ /* 0x002ea20000100800 */
[----:B------:R-:W-:Y:S01]  /*2a2e0*/  PRMT R22, RZ, 0x7610, R22 ;  /* 0x00007610ff167816 */ /* 0x000fe20000000016 */
[----:B------:R-:W2:Y:S01]  /*2a2f0*/  LDL R29, [R1+0x100c] ;  /* 0x00100c00011d7983 */ /* 0x000ea20000100800 */
[----:B------:R-:W2:Y:S04]  /*2a300*/  LDL R27, [R1+0x1010] ;  /* 0x00101000011b7983 */ /* 0x000ea80000100800 */
[----:B------:R-:W2:Y:S04]  /*2a310*/  LDL R26, [R1+0xfec] ;  /* 0x000fec00011a7983 */ /* 0x000ea80000100800 */
[----:B------:R-:W2:Y:S04]  /*2a320*/  LDL R25, [R1+0xff0] ;  /* 0x000ff00001197983 */ /* 0x000ea80000100800 */
[----:B0-----:R-:W2:Y:S01]  /*2a330*/  LDL R2, [R1+0x1030] ;  /* 0x0010300001027983 */ /* 0x001ea20000100800 */
[----:B----4-:R-:W-:-:S03]  /*2a340*/  @!P0 IMAD.MOV.U32 R4, RZ, RZ, R24 ;  /* 0x000000ffff048224 */ /* 0x010fc600078e0018 */
[----:B---3--:R0:W-:Y:S01]  /*2a350*/  STL [R1+0x3d64], R23 ;  /* 0x003d641701007387 */ /* 0x0081e20000100800 */
[----:B------:R-:W-:Y:S02]  /*2a360*/  PRMT R21, RZ, 0x7610, R21 ;  /* 0x00007610ff157816 */ /* 0x000fe40000000015 */
[----:B------:R-:W-:Y:S02]  /*2a370*/  PRMT R20, RZ, 0x7610, R20 ;  /* 0x00007610ff147816 */ /* 0x000fe40000000014 */
[----:B------:R-:W-:Y:S01]  /*2a380*/  PRMT R19, RZ, 0x7610, R19 ;  /* 0x00007610ff137816 */ /* 0x000fe20000000013 */
[----:B------:R-:W3:Y:S04]  /*2a390*/  LDL R24, [R1+0xfcc] ;  /* 0x000fcc0001187983 */ /* 0x000ee80000100800 */
[----:B0-----:R-:W4:Y:S04]  /*2a3a0*/  LDL R23, [R1+0xfd0] ;  /* 0x000fd00001177983 */ /* 0x001f280000100800 */
[----:B--2---:R0:W2:Y:S04]  /*2a3b0*/  @!P0 LDG.E.U16 R22, [R4.64] ;  /* 0x0000000604168981 */ /* 0x0040a8000c1e1500 */
[----:B0-----:R-:W2:Y:S01]  /*2a3c0*/  LDL R5, [R1+0x102c] ;  /* 0x00102c0001057983 */ /* 0x001ea20000100800 */
[----:B------:R-:W-:-:S05]  /*2a3d0*/  @!P0 IMAD.MOV.U32 R4, RZ, RZ, R2 ;  /* 0x000000ffff048224 */ /* 0x000fca00078e0002 */
[----:B--2---:R0:W2:Y:S02]  /*2a3e0*/  @!P0 LDG.E.U16 R21, [R4.64] ;  /* 0x0000000604158981 */ /* 0x0040a4000c1e1500 */
[----:B0-----:R-:W-:Y:S02]  /*2a3f0*/  @!P0 IMAD.MOV.U32 R4, RZ, RZ, R27 ;  /* 0x000000ffff048224 */ /* 0x001fe400078e001b */
[----:B------:R-:W-:-:S05]  /*2a400*/  @!P0 IMAD.MOV.U32 R5, RZ, RZ, R29 ;  /* 0x000000ffff058224 */ /* 0x000fca00078e001d */
[----:B------:R0:W3:Y:S02]  /*2a410*/  @!P0 LDG.E.U16 R20, [R4.64] ;  /* 0x0000000604148981 */ /* 0x0000e4000c1e1500 */
[----:B0-----:R-:W-:Y:S02]  /*2a420*/  @!P0 IMAD.MOV.U32 R4, RZ, RZ, R25 ;  /* 0x000000ffff048224 */ /* 0x001fe400078e0019 */
[----:B------:R-:W-:-:S05]  /*2a430*/  @!P0 IMAD.MOV.U32 R5, RZ, RZ, R26 ;  /* 0x000000ffff058224 */ /* 0x000fca00078e001a */
[----:B------:R-:W4:Y:S04]  /*2a440*/  @!P0 LDG.E.U16 R19, [R4.64] ;  /* 0x0000000604138981 */ /* 0x000f28000c1e1500 */
[----:B------:R0:W-:Y:S01]  /*2a450*/  STL [R1+0x3d68], R22 ;  /* 0x003d681601007387 */ /* 0x0001e20000100800 */
[----:B------:R-:W4:Y:S03]  /*2a460*/  LDL R2, [R1+0xfb0] ;  /* 0x000fb00001027983 */ /* 0x000f260000100800 */
[----:B0-----:R-:W4:Y:S04]  /*2a470*/  LDL R22, [R1+0xfac] ;  /* 0x000fac0001167983 */ /* 0x001f280000100800 */
[----:B--2---:R0:W-:Y:S04]  /*2a480*/  STL [R1+0x3d6c], R21 ;  /* 0x003d6c1501007387 */ /* 0x0041e80000100800 */
[----:B---3--:R1:W-:Y:S01]  /*2a490*/  STL [R1+0x3d70], R20 ;  /* 0x003d701401007387 */ /* 0x0083e20000100800 */
[----:B0-----:R-:W2:Y:S03]  /*2a4a0*/  LDL R21, [R1+0xf90] ;  /* 0x000f900001157983 */ /* 0x001ea60000100800 */
[----:B----4-:R0:W-:Y:S01]  /*2a4b0*/  STL [R1+0x3d74], R19 ;  /* 0x003d741301007387 */ /* 0x0101e20000100800 */
[----:B-1----:R-:W3:Y:S03]  /*2a4c0*/  LDL R20, [R1+0x10c4] ;  /* 0x0010c40001147983 */ /* 0x002ee60000100800 */
[----:B0-----:R-:W4:Y:S01]  /*2a4d0*/  LDL R19, [R1+0x10c8] ;  /* 0x0010c80001137983 */ /* 0x001f220000100800 */
[----:B------:R-:W-:Y:S01]  /*2a4e0*/  PRMT R18, RZ, 0x7610, R18 ;  /* 0x00007610ff127816 */ /* 0x000fe20000000012 */
[----:B------:R-:W-:-:S02]  /*2a4f0*/  @!P0 IMAD.MOV.U32 R4, RZ, RZ, R23 ;  /* 0x000000ffff048224 */ /* 0x000fc400078e0017 */
[----:B------:R-:W-:Y:S01]  /*2a500*/  @!P0 IMAD.MOV.U32 R5, RZ, RZ, R24 ;  /* 0x000000ffff058224 */ /* 0x000fe200078e0018 */
[----:B------:R-:W-:-:S04]  /*2a510*/  PRMT R17, RZ, 0x7610, R17 ;  /* 0x00007610ff117816 */ /* 0x000fc80000000011 */
[----:B------:R0:W4:Y:S01]  /*2a520*/  @!P0 LDG.E.U16 R18, [R4.64] ;  /* 0x0000000604128981 */ /* 0x000122000c1e1500 */
[----:B------:R-:W-:Y:S01]  /*2a530*/  PRMT R16, RZ, 0x7610, R16 ;  /* 0x00007610ff107816 */ /* 0x000fe20000000010 */
[----:B0-----:R-:W-:Y:S02]  /*2a540*/  @!P0 IMAD.MOV.U32 R4, RZ, RZ, R2 ;  /* 0x000000ffff048224 */ /* 0x001fe400078e0002 */
[----:B------:R-:W-:-:S05]  /*2a550*/  @!P0 IMAD.MOV.U32 R5, RZ, RZ, R22 ;  /* 0x000000ffff058224 */ /* 0x000fca00078e0016 */
[----:B------:R0:W4:Y:S02]  /*2a560*/  @!P0 LDG.E.U16 R17, [R4.64] ;  /* 0x0000000604118981 */ /* 0x000124000c1e1500 */
[----:B0-----:R-:W-:Y:S01]  /*2a570*/  @!P0 IMAD.MOV.U32 R5, RZ, RZ, R0 ;  /* 0x000000ffff058224 */ /* 0x001fe200078e0000 */
[----:B------:R-:W-:Y:S01]  /*2a580*/  PRMT R15, RZ, 0x7610, R15 ;  /* 0x00007610ff0f7816 */ /* 0x000fe2000000000f */
[----:B--2---:R-:W-:-:S05]  /*2a590*/  @!P0 IMAD.MOV.U32 R4, RZ, RZ, R21 ;  /* 0x000000ffff048224 */ /* 0x004fca00078e0015 */
[----:B------:R3:W2:Y:S02]  /*2a5a0*/  @!P0 LDG.E.U16 R16, [R4.64] ;  /* 0x0000000604108981 */ /* 0x0006a4000c1e1500 */
[----:B---3--:R-:W-:Y:S02]  /*2a5b0*/  @!P0 IMAD.MOV.U32 R5, RZ, RZ, R20 ;  /* 0x000000ffff058224 */ /* 0x008fe400078e0014 */
[----:B----4-:R-:W-:-:S05]  /*2a5c0*/  @!P0 IMAD.MOV.U32 R4, RZ, RZ, R19 ;  /* 0x000000ffff048224 */ /* 0x010fca00078e0013 */
[----:B------:R-:W3:Y:S04]  /*2a5d0*/  @!P0 LDG.E.U16 R15, [R4.64] ;  /* 0x00000006040f8981 */ /* 0x000ee8000c1e1500 */
[----:B------:R-:W-:Y:S01]  /*2a5e0*/  STL [R1+0x3d78], R18 ;  /* 0x003d781201007387 */ /* 0x000fe20000100800 */
[----:B------:R-:W4:Y:S02]  /*2a5f0*/  LDL R24, [R1+0x10a4] ;  /* 0x0010a40001187983 */ /* 0x000f240000100800 */
[----:B------:R-:W4:Y:S02]  /*2a600*/  LDL R2, [R1+0x10a8] ;  /* 0x0010a80001027983 */ /* 0x000f240000100800 */
[----:B------:R-:W4:Y:S01]  /*2a610*/  LDL R23, [R1+0x1084] ;  /* 0x0010840001177983 */ /* 0x000f220000100800 */
[----:B------:R-:W4:Y:S04]  /*2a620*/  LDL R22, [R1+0x1088] ;  /* 0x0010880001167983 */ /* 0x000f280000100800 */
[----:B------:R-:W-:Y:S01]  /*2a630*/  STL [R1+0x3d7c], R17 ;  /* 0x003d7c1101007387 */ /* 0x000fe20000100800 */
[----:B------:R0:W-:Y:S03]  /*2a640*/  STL [R1+0x17ac], R0 ;  /* 0x0017ac0001007387 */ /* 0x0001e60000100800 */
[----:B0-----:R-:W4:Y:S04]  /*2a650*/  LDL.LU R0, [R1+0xfc4] ;  /* 0x000fc40001007983 */ /* 0x001f280000300800 */
[----:B--2---:R0:W-:Y:S01]  /*2a660*/  STL [R1+0x3d80], R16 ;  /* 0x003d801001007387 */ /* 0x0041e20000100800 */
[----:B------:R-:W2:Y:S02]  /*2a670*/  LDL R21, [R1+0x1064] ;  /* 0x0010640001157983 */ /* 0x000ea40000100800 */
[----:B------:R-:W2:Y:S02]  /*2a680*/  LDL R20, [R1+0x1068] ;  /* 0x0010680001147983 */ /* 0x000ea40000100800 */
[----:B------:R-:W2:Y:S01]  /*2a690*/  LDL R19, [R1+0x1044] ;  /* 0x0010440001137983 */ /* 0x000ea20000100800 */
[----:B------:R-:W2:Y:S04]  /*2a6a0*/  LDL R18, [R1+0x1048] ;  /* 0x0010480001127983 */ /* 0x000ea80000100800 */
[----:B---3--:R1:W-:Y:S01]  /*2a6b0*/  STL [R1+0x3d14], R15 ;  /* 0x003d140f01007387 */ /* 0x0083e20000100800 */
[----:B------:R-:W3:Y:S02]  /*2a6c0*/  LDL R17, [R1+0x1024] ;  /* 0x0010240001117983 */ /* 0x000ee40000100800 */
[----:B0-----:R-:W3:Y:S01]  /*2a6d0*/  LDL R16, [R1+0x1028] ;  /* 0x0010280001107983 */ /* 0x001ee20000100800 */
[----:B------:R-:W-:Y:S01]  /*2a6e0*/  PRMT R14, RZ, 0x7610, R14 ;  /* 0x00007610ff0e7816 */ /* 0x000fe2000000000e */
[----:B----4-:R-:W-:-:S02]  /*2a6f0*/  @!P0 IMAD.MOV.U32 R4, RZ, RZ, R2 ;  /* 0x000000ffff048224 */ /* 0x010fc400078e0002 */
[----:B------:R-:W-:Y:S01]  /*2a700*/  @!P0 IMAD.MOV.U32 R5, RZ, RZ, R24 ;  /* 0x000000ffff058224 */ /* 0x000fe200078e0018 */
[----:B------:R-:W-:Y:S02]  /*2a710*/  PRMT R13, RZ, 0x7610, R13 ;  /* 0x00007610ff0d7816 */ /* 0x000fe4000000000d */
[----:B------:R-:W-:Y:S02]  /*2a720*/  PRMT R12, RZ, 0x7610, R12 ;  /* 0x00007610ff0c7816 */ /* 0x000fe4000000000c */
[----:B------:R-:W-:Y:S02]  /*2a730*/  PRMT R11, RZ, 0x7610, R11 ;  /* 0x00007610ff0b7816 */ /* 0x000fe4000000000b */
[----:B------:R-:W-:Y:S01]  /*2a740*/  PRMT R10, RZ, 0x7610, R10 ;  /* 0x00007610ff0a7816 */ /* 0x000fe2000000000a */
[----:B------:R0:W4:Y:S04]  /*2a750*/  @!P0 LDG.E.U16 R14, [R4.64] ;  /* 0x00000006040e8981 */ /* 0x000128000c1e1500 */
[----:B-1----:R-:W4:Y:S04]  /*2a760*/  LDL R15, [R1+0x1004] ;  /* 0x00100400010f7983 */ /* 0x002f280000100800 */
[----:B------:R-:W4:Y:S01]  /*2a770*/  LDL R2, [R1+0x1008] ;  /* 0x0010080001027983 */ /* 0x000f220000100800 */
[----:B0-----:R-:W-:-:S02]  /*2a780*/  @!P0 IMAD.MOV.U32 R4, RZ, RZ, R22 ;  /* 0x000000ffff048224 */ /* 0x001fc400078e0016 */
[----:B------:R-:W-:-:S05]  /*2a790*/  @!P0 IMAD.MOV.U32 R5, RZ, RZ, R23 ;  /* 0x000000ffff058224 */ /* 0x000fca00078e0017 */
[----:B------:R2:W4:Y:S02]  /*2a7a0*/  @!P0 LDG.E.U16 R13, [R4.64] ;  /* 0x00000006040d8981 */ /* 0x000524000c1e1500 */
[----:B--2---:R-:W-:Y:S02]  /*2a7b0*/  @!P0 IMAD.MOV.U32 R5, RZ, RZ, R21 ;  /* 0x000000ffff058224 */ /* 0x004fe400078e0015 */
[----:B------:R-:W-:-:S05]  /*2a7c0*/  @!P0 IMAD.MOV.U32 R4, RZ, RZ, R20 ;  /* 0x000000ffff048224 */ /* 0x000fca00078e0014 */
[----:B------:R0:W2:Y:S02]  /*2a7d0*/  @!P0 LDG.E.U16 R12, [R4.64] ;  /* 0x00000006040c8981 */ /* 0x0000a4000c1e1500 */
[----:B0-----:R-:W-:Y:S02]  /*2a7e0*/  @!P0 IMAD.MOV.U32 R4, RZ, RZ, R18 ;  /* 0x000000ffff048224 */ /* 0x001fe400078e0012 */
[----:B------:R-:W-:-:S05]  /*2a7f0*/  @!P0 IMAD.MOV.U32 R5, RZ, RZ, R19 ;  /* 0x000000ffff058224 */ /* 0x000fca00078e0013 */
[----:B------:R3:W2:Y:S02]  /*2a800*/  @!P0 LDG.E.U16 R11, [R4.64] ;  /* 0x00000006040b8981 */ /* 0x0006a4000c1e1500 */
[----:B---3--:R-:W-:Y:S02]  /*2a810*/  @!P0 IMAD.MOV.U32 R4, RZ, RZ, R16 ;  /* 0x000000ffff048224 */ /* 0x008fe400078e0010 */
[----:B------:R-:W-:-:S05]  /*2a820*/  @!P0 IMAD.MOV.U32 R5, RZ, RZ, R17 ;  /* 0x000000ffff058224 */ /* 0x000fca00078e0011 */
[----:B------:R0:W3:Y:S04]  /*2a830*/  @!P0 LDG.E.U16 R10, [R4.64] ;  /* 0x00000006040a8981 */ /* 0x0000e8000c1e1500 */
[----:B----4-:R1:W-:Y:S04]  /*2a840*/  STL [R1+0x3d18], R14 ;  /* 0x003d180e01007387 */ /* 0x0103e80000100800 */
[----:B------:R4:W-:Y:S01]  /*2a850*/  STL [R1+0x3d1c], R13 ;  /* 0x003d1c0d01007387 */ /* 0x0009e20000100800 */
[----:B0-----:R-:W-:-:S03]  /*2a860*/  @!P0 IMAD.MOV.U32 R5, RZ, RZ, R15 ;  /* 0x000000ffff058224 */ /* 0x001fc600078e000f */
[----:B--2---:R0:W-:Y:S04]  /*2a870*/  STL [R1+0x3d20], R12 ;  /* 0x003d200c01007387 */ /* 0x0041e80000100800 */
[----:B------:R2:W-:Y:S04]  /*2a880*/  STL [R1+0x3d24], R11 ;  /* 0x003d240b01007387 */ /* 0x0005e80000100800 */
[----:B---3--:R2:W-:Y:S01]  /*2a890*/  STL [R1+0x3d28], R10 ;  /* 0x003d280a01007387 */ /* 0x0085e20000100800 */
[----:B------:R-:W3:Y:S02]  /*2a8a0*/  LDL R15, [R1+0xfe4] ;  /* 0x000fe400010f7983 */ /* 0x000ee40000100800 */
[----:B-1----:R-:W3:Y:S02]  /*2a8b0*/  LDL R14, [R1+0xfe8] ;  /* 0x000fe800010e7983 */ /* 0x002ee40000100800 */
[----:B----4-:R-:W4:Y:S01]  /*2a8c0*/  LDL R13, [R1+0xfc8] ;  /* 0x000fc800010d7983 */ /* 0x010f220000100800 */
[----:B0-----:R-:W4:Y:S04]  /*2a8d0*/  LDL R12, [R1+0xfa4] ;  /* 0x000fa400010c7983 */ /* 0x001f280000100800 */
[----:B--2---:R-:W2:Y:S04]  /*2a8e0*/  LDL R11, [R1+0xfa8] ;  /* 0x000fa800010b7983 */ /* 0x004ea80000100800 */
[----:B------:R-:W2:Y:S01]  /*2a8f0*/  LDL R10, [R1+0xf88] ;  /* 0x000f8800010a7983 */ /* 0x000ea20000100800 */
[----:B------:R-:W-:Y:S01]  /*2a900*/  PRMT R9, RZ, 0x7610, R9 ;  /* 0x00007610ff097816 */ /* 0x000fe20000000009 */
[----:B------:R-:W-:Y:S01]  /*2a910*/  @!P0 IMAD.MOV.U32 R4, RZ, RZ, R2 ;  /* 0x000000ffff048224 */ /* 0x000fe200078e0002 */
[----:B------:R-:W-:-:S02]  /*2a920*/  PRMT R8, RZ, 0x7610, R8 ;  /* 0x00007610ff087816 */ /* 0x000fc40000000008 */
[----:B------:R-:W-:Y:S02]  /*2a930*/  PRMT R7, RZ, 0x7610, R7 ;  /* 0x00007610ff077816 */ /* 0x000fe40000000007 */
[----:B------:R-:W-:Y:S02]  /*2a940*/  PRMT R6, RZ, 0x7610, R6 ;  /* 0x00007610ff067816 */ /* 0x000fe40000000006 */
[----:B------:R-:W-:Y:S01]  /*2a950*/  PRMT R3, RZ, 0x7610, R3 ;  /* 0x00007610ff037816 */ /* 0x000fe20000000003 */
[----:B------:R3:W2:Y:S04]  /*2a960*/  @!P0 LDG.E.U16 R9, [R4.64] ;  /* 0x0000000604098981 */ /* 0x0006a8000c1e1500 */
[----:B------:R-:W2:Y:S01]  /*2a970*/  LDL.LU R18, [R1+0x968] ;  /* 0x0009680001127983 */ /* 0x000ea20000300800 */
        /* <DEDUP_REMOVED lines=9> */
[----:B------:R-:W2:Y:S02]  /*2aa10*/  LDL.LU R27, [R1+0x698] ;  /* 0x00069800011b7983 */ /* 0x000ea40000300800 */
[----:B------:R-:W2:Y:S02]  /*2aa20*/  LDL.LU R29, [R1+0x690] ;  /* 0x00069000011d7983 */ /* 0x000ea40000300800 */
[----:B---3--:R-:W-:-:S02]  /*2aa30*/  @!P0 IMAD.MOV.U32 R5, RZ, RZ, R15 ;  /* 0x000000ffff058224 */ /* 0x008fc400078e000f */
[----:B------:R-:W-:-:S05]  /*2aa40*/  @!P0 IMAD.MOV.U32 R4, RZ, RZ, R14 ;  /* 0x000000ffff048224 */ /* 0x000fca00078e000e */
[----:B------:R4:W3:Y:S02]  /*2aa50*/  @!P0 LDG.E.U16 R8, [R4.64] ;  /* 0x0000000604088981 */ /* 0x0008e4000c1e1500 */
[----:B----4-:R-:W-:Y:S02]  /*2aa60*/  @!P0 IMAD.MOV.U32 R4, RZ, RZ, R13 ;  /* 0x000000ffff048224 */ /* 0x010fe400078e000d */
[----:B------:R-:W-:-:S05]  /*2aa70*/  @!P0 IMAD.MOV.U32 R5, RZ, RZ, R0 ;  /* 0x000000ffff058224 */ /* 0x000fca00078e0000 */
[----:B------:R2:W4:Y:S02]  /*2aa80*/  @!P0 LDG.E.U16 R7, [R4.64] ;  /* 0x0000000604078981 */ /* 0x000524000c1e1500 */
[----:B--2---:R-:W-:Y:S02]  /*2aa90*/  @!P0 IMAD.MOV.U32 R4, RZ, RZ, R11 ;  /* 0x000000ffff048224 */ /* 0x004fe400078e000b */
[----:B------:R-:W-:-:S05]  /*2aaa0*/  @!P0 IMAD.MOV.U32 R5, RZ, RZ, R12 ;  /* 0x000000ffff058224 */ /* 0x000fca00078e000c */
[----:B------:R0:W2:Y:S02]  /*2aab0*/  @!P0 LDG.E.U16 R6, [R4.64] ;  /* 0x0000000604068981 */ /* 0x0000a4000c1e1500 */
[----:B0-----:R-:W-:Y:S02]  /*2aac0*/  @!P0 IMAD.MOV.U32 R4, RZ, RZ, R10 ;  /* 0x000000ffff048224 */ /* 0x001fe400078e000a */
[----:B------:R-:W-:-:S05]  /*2aad0*/  @!P0 IMAD.MOV.U32 R5, RZ, RZ, R28 ;  /* 0x000000ffff058224 */ /* 0x000fca00078e001c */
[----:B------:R0:W2:Y:S04]  /*2aae0*/  @!P0 LDG.E.U16 R3, [R4.64] ;  /* 0x0000000604038981 */ /* 0x0000a8000c1e1500 */
[----:B------:R-:W-:Y:S04]  /*2aaf0*/  STL [R1+0x3d2c], R9 ;  /* 0x003d2c0901007387 */ /* 0x000fe80000100800 */
[----:B---3--:R-:W-:Y:S01]  /*2ab00*/  STL [R1+0x3d30], R8 ;  /* 0x003d300801007387 */ /* 0x008fe20000100800 */
[----:B------:R-:W-:Y:S03]  /*2ab10*/  STL [R1+0x17b0], R0 ;  /* 0x0017b00001007387 */ /* 0x000fe60000100800 */
[----:B----4-:R-:W-:Y:S04]  /*2ab20*/  STL [R1+0x3d34], R7 ;  /* 0x003d340701007387 */ /* 0x010fe80000100800 */
[----:B--2---:R-:W-:Y:S01]  /*2ab30*/  STL [R1+0x3d38], R6 ;  /* 0x003d380601007387 */ /* 0x004fe20000100800 */
[----:B------:R-:W-:Y:S02]  /*2ab40*/  STL [R1+0x17b4], R28 ;  /* 0x0017b41c01007387 */ /* 0x000fe40000100800 */
[----:B0-----:R-:W2:Y:S01]  /*2ab50*/  LDL R4, [R1+0x1768] ;  /* 0x0017680001047983 */ /* 0x001ea20000100800 */
[----:B------:R-:W-:Y:S01]  /*2ab60*/  STL [R1+0x3d3c], R3 ;  /* 0x003d3c0301007387 */ /* 0x000fe20000100800 */
[----:B------:R-:W3:Y:S03]  /*2ab70*/  LDL.LU R16, [R1+0x590] ;  /* 0x0005900001107983 */ /* 0x000ee60000300800 */
[----:B---3--:R0:W-:Y:S04]  /*2ab80*/  STL [R1+0x3d84], R16 ;  /* 0x003d841001007387 */ /* 0x0081e80000100800 */
[----:B0-----:R-:W3:Y:S04]  /*2ab90*/  LDL.LU R16, [R1+0x598] ;  /* 0x0005980001107983 */ /* 0x001ee80000300800 */
[----:B---3--:R0:W-:Y:S04]  /*2aba0*/  STL [R1+0x3d88], R16 ;  /* 0x003d881001007387 */ /* 0x0081e80000100800 */
[----:B0-----:R-:W3:Y:S04]  /*2abb0*/  LDL.LU R16, [R1+0x5a0] ;  /* 0x0005a00001107983 */ /* 0x001ee80000300800 */
[----:B--2---:R-:W-:Y:S01]  /*2abc0*/  STS.U16 [R4+0x1e00], R18 ;  /* 0x001e001204007388 */ /* 0x004fe20000000400 */
        /* <DEDUP_REMOVED lines=10> */
[----:B------:R-:W-:Y:S01]  /*2ac70*/  STS.U16 [R4+0x4a00], R29 ;  /* 0x004a001d04007388 */ /* 0x000fe20000000400 */
[----:B---3--:R0:W-:Y:S04]  /*2ac80*/  STL [R1+0x3d8c], R16 ;  /* 0x003d8c1001007387 */ /* 0x0081e80000100800 */
[----:B0-----:R-:W2:Y:S01]  /*2ac90*/  LDL.LU R16, [R1+0x5a8] ;  /* 0x0005a80001107983 */ /* 0x001ea20000300800 */
[----:B------:R-:W3:Y:S02]  /*2aca0*/  LDL.LU R17, [R1+0x348] ;  /* 0x0003480001117983 */ /* 0x000ee40000300800 */
[----:B------:R-:W4:Y:S02]  /*2acb0*/  LDL.LU R18, [R1+0x340] ;  /* 0x0003400001127983 */ /* 0x000f240000300800 */
[----:B------:R-:W3:Y:S01]  /*2acc0*/  LDL.LU R19, [R1+0x1c8] ;  /* 0x0001c80001137983 */ /* 0x000ee20000300800 */
[----:B------:R-:W3:Y:S01]  /*2acd0*/  LDL.LU R20, [R1+0x1c0] ;  /* 0x0001c00001147983 */ /* 0x000ee20000300800 */
[----:B------:R-:W3:Y:S02]  /*2ace0*/  LDL.LU R21, [R1+0x1b8] ;  /* 0x0001b80001157983 */ /* 0x000ee40000300800 */
[----:B------:R-:W3:Y:S02]  /*2acf0*/  LDL.LU R22, [R1+0x1b0] ;  /* 0x0001b00001167983 */ /* 0x000ee40000300800 */
        /* <DEDUP_REMOVED lines=29> */
[----:B----4-:R2:W-:Y:S02]  /*2aed0*/  STS.U16 [R4+0x6200], R18 ;  /* 0x0062001204007388 */ /* 0x0105e40000000400 */
[----:B------:R3:W-:Y:S01]  /*2aee0*/  STS.U16 [R4+0x6600], R19 ;  /* 0x0066001304007388 */ /* 0x0007e20000000400 */
[----:B------:R3:W-:Y:S01]  /*2aef0*/  STS.U16 [R4+0x6a00], R20 ;  /* 0x006a001404007388 */ /* 0x0007e20000000400 */
[----:B------:R3:W-:Y:S03]  /*2af00*/  STS.U16 [R4+0x6e00], R21 ;  /* 0x006e001504007388 */ /* 0x0007e60000000400 */
[----:B0-----:R-:W4:Y:S01]  /*2af10*/  LDL.LU R16, [R1+0x3d80] ;  /* 0x003d800001107983 */ /* 0x001f220000300800 */
[----:B-1----:R-:W4:Y:S02]  /*2af20*/  LDL.LU R17, [R1+0x3d7c] ;  /* 0x003d7c0001117983 */ /* 0x002f240000300800 */
        /* <DEDUP_REMOVED lines=17> */
[----:B------:R1:W-:Y:S03]  /*2b040*/  STS.U16 [R4+0x8e00], R29 ;  /* 0x008e001d04007388 */ /* 0x0003e60000000400 */
[----:B0-----:R-:W2:Y:S01]  /*2b050*/  LDL.LU R27, [R1+0x3d50] ;  /* 0x003d5000011b7983 */ /* 0x001ea20000300800 */
[----:B-1----:R-:W2:Y:S02]  /*2b060*/  LDL.LU R29, [R1+0x3d4c] ;  /* 0x003d4c00011d7983 */ /* 0x002ea40000300800 */
[----:B------:R-:W-:Y:S02]  /*2b070*/  STS.U16 [R4+0x9200], R3 ;  /* 0x0092000304007388 */ /* 0x000fe40000000400 */
[----:B------:R0:W-:Y:S01]  /*2b080*/  STS.U16 [R4+0x9600], R5 ;  /* 0x0096000504007388 */ /* 0x0001e20000000400 */
[----:B------:R1:W-:Y:S01]  /*2b090*/  STS.U16 [R4+0x9a00], R28 ;  /* 0x009a001c04007388 */ /* 0x0003e20000000400 */
[----:B------:R1:W-:Y:S02]  /*2b0a0*/  STS.U16 [R4+0x9e00], R6 ;  /* 0x009e000604007388 */ /* 0x0003e40000000400 */
[----:B------:R1:W-:Y:S02]  /*2b0b0*/  STS.U16 [R4+0xa200], R7 ;  /* 0x00a2000704007388 */ /* 0x0003e40000000400 */
[----:B------:R-:W-:Y:S01]  /*2b0c0*/  STS.U16 [R4+0xa600], R0 ;  /* 0x00a6000004007388 */ /* 0x000fe20000000400 */
[----:B------:R1:W-:Y:S01]  /*2b0d0*/  STS.U16 [R4+0xaa00], R8 ;  /* 0x00aa000804007388 */ /* 0x0003e20000000400 */
[----:B------:R1:W-:Y:S02]  /*2b0e0*/  STS.U16 [R4+0xae00], R9 ;  /* 0x00ae000904007388 */ /* 0x0003e40000000400 */
[----:B------:R1:W-:Y:S02]  /*2b0f0*/  STS.U16 [R4+0xb200], R10 ;  /* 0x00b2000a04007388 */ /* 0x0003e40000000400 */
[----:B------:R1:W-:Y:S01]  /*2b100*/  STS.U16 [R4+0xb600], R11 ;  /* 0x00b6000b04007388 */ /* 0x0003e20000000400 */
[----:B0-----:R-:W3:Y:S01]  /*2b110*/  LDL.LU R5, [R1+0x984] ;  /* 0x0009840001057983 */ /* 0x001ee20000300800 */
[----:B-1----:R-:W3:Y:S03]  /*2b120*/  LDL.LU R28, [R1+0x980] ;  /* 0x00098000011c7983 */ /* 0x002ee60000300800 */
[----:B------:R-:W3:Y:S04]  /*2b130*/  LDL.LU R6, [R1+0x97c] ;  /* 0x00097c0001067983 */ /* 0x000ee80000300800 */
[----:B------:R0:W-:Y:S01]  /*2b140*/  STS.U16 [R4+0xba00], R12 ;  /* 0x00ba000c04007388 */ /* 0x0001e20000000400 */
[----:B------:R-:W3:Y:S02]  /*2b150*/  LDL.LU R7, [R1+0x978] ;  /* 0x0009780001077983 */ /* 0x000ee40000300800 */
[----:B------:R1:W-:Y:S02]  /*2b160*/  STS.U16 [R4+0xbe00], R13 ;  /* 0x00be000d04007388 */ /* 0x0003e40000000400 */
[----:B------:R-:W3:Y:S01]  /*2b170*/  LDL.LU R8, [R1+0x974] ;  /* 0x0009740001087983 */ /* 0x000ee20000300800 */
[----:B------:R1:W-:Y:S04]  /*2b180*/  STS.U16 [R4+0xc200], R14 ;  /* 0x00c2000e04007388 */ /* 0x0003e80000000400 */
[----:B------:R-:W3:Y:S01]  /*2b190*/  LDL.LU R9, [R1+0x970] ;  /* 0x0009700001097983 */ /* 0x000ee20000300800 */
[----:B------:R1:W-:Y:S02]  /*2b1a0*/  STS.U16 [R4+0xc600], R15 ;  /* 0x00c6000f04007388 */ /* 0x0003e40000000400 */
[----:B------:R-:W3:Y:S02]  /*2b1b0*/  LDL.LU R10, [R1+0x96c] ;  /* 0x00096c00010a7983 */ /* 0x000ee40000300800 */
[----:B------:R-:W3:Y:S01]  /*2b1c0*/  LDL.LU R11, [R1+0x964] ;  /* 0x00096400010b7983 */ /* 0x000ee20000300800 */
[----:B0-----:R-:W3:Y:S01]  /*2b1d0*/  LDL.LU R12, [R1+0x95c] ;  /* 0x00095c00010c7983 */ /* 0x001ee20000300800 */
[----:B-1----:R-:W3:Y:S03]  /*2b1e0*/  LDL.LU R13, [R1+0x954] ;  /* 0x00095400010d7983 */ /* 0x002ee60000300800 */
[----:B------:R-:W3:Y:S01]  /*2b1f0*/  LDL.LU R14, [R1+0x7bc] ;  /* 0x0007bc00010e7983 */ /* 0x000ee20000300800 */
[----:B------:R-:W3:Y:S03]  /*2b200*/  LDL.LU R15, [R1+0x7b4] ;  /* 0x0007b400010f7983 */ /* 0x000ee60000300800 */
[----:B--2---:R-:W-:Y:S01]  /*2b210*/  STS.U16 [R4+0xca00], R29 ;  /* 0x00ca001d04007388 */ /* 0x004fe20000000400 */
[----:B------:R-:W-:Y:S02]  /*2b220*/  STS.U16 [R4+0xce00], R27 ;  /* 0x00ce001b04007388 */ /* 0x000fe40000000400 */
[----:B------:R-:W-:Y:S02]  /*2b230*/  STS.U16 [R4+0xd200], R26 ;  /* 0x00d2001a04007388 */ /* 0x000fe40000000400 */
[----:B------:R-:W-:Y:S01]  /*2b240*/  STS.U16 [R4+0xd600], R25 ;  /* 0x00d6001904007388 */ /* 0x000fe20000000400 */
[----:B------:R0:W-:Y:S04]  /*2b250*/  STS.U16 [R4+0xda00], R24 ;  /* 0x00da001804007388 */ /* 0x0001e80000000400 */
[----:B0-----:R-:W2:Y:S01]  /*2b260*/  LDL.LU R24, [R1+0x6bc] ;  /* 0x0006bc0001187983 */ /* 0x001ea20000300800 */
[----:B------:R-:W2:Y:S02]  /*2b270*/  LDL.LU R25, [R1+0x6b4] ;  /* 0x0006b40001197983 */ /* 0x000ea40000300800 */
[----:B------:R-:W2:Y:S02]  /*2b280*/  LDL.LU R26, [R1+0x6ac] ;  /* 0x0006ac00011a7983 */ /* 0x000ea40000300800 */
[----:B------:R-:W2:Y:S01]  /*2b290*/  LDL.LU R27, [R1+0x6a4] ;  /* 0x0006a400011b7983 */ /* 0x000ea20000300800 */
[----:B------:R-:W2:Y:S01]  /*2b2a0*/  LDL.LU R29, [R1+0x69c] ;  /* 0x00069c00011d7983 */ /* 0x000ea20000300800 */
[----:B------:R-:W2:Y:S03]  /*2b2b0*/  LDL.LU R3, [R1+0x59c] ;  /* 0x00059c0001037983 */ /* 0x000ea60000300800 */
[----:B--2---:R0:W-:Y:S04]  /*2b2c0*/  STL [R1+0x3d40], R3 ;  /* 0x003d400301007387 */ /* 0x0041e80000100800 */
[----:B0-----:R-:W2:Y:S04]  /*2b2d0*/  LDL.LU R3, [R1+0x5a4] ;  /* 0x0005a40001037983 */ /* 0x001ea80000300800 */
[----:B--2---:R0:W-:Y:S04]  /*2b2e0*/  STL [R1+0x3d44], R3 ;  /* 0x003d440301007387 */ /* 0x0041e80000100800 */
[----:B0-----:R-:W2:Y:S04]  /*2b2f0*/  LDL.LU R3, [R1+0x5ac] ;  /* 0x0005ac0001037983 */ /* 0x001ea80000300800 */
[----:B------:R0:W-:Y:S04]  /*2b300*/  STS.U16 [R4+0xde00], R2 ;  /* 0x00de000204007388 */ /* 0x0001e80000000400 */
[----:B0-----:R-:W0:Y:S01]  /*2b310*/  S2R R2, SR_TID.X ;  /* 0x0000000000027919 */ /* 0x001e220000002100 */
[----:B------:R-:W-:Y:S02]  /*2b320*/  STS.U16 [R4+0xe200], R23 ;  /* 0x00e2001704007388 */ /* 0x000fe40000000400 */
[----:B------:R-:W-:Y:S02]  /*2b330*/  STS.U16 [R4+0xe600], R22 ;  /* 0x00e6001604007388 */ /* 0x000fe40000000400 */
[----:B------:R-:W-:Y:S01]  /*2b340*/  STS.U16 [R4+0xea00], R21 ;  /* 0x00ea001504007388 */ /* 0x000fe20000000400 */
[----:B------:R-:W-:Y:S01]  /*2b350*/  STS.U16 [R4+0xee00], R20 ;  /* 0x00ee001404007388 */ /* 0x000fe20000000400 */
[----:B---3--:R-:W-:Y:S02]  /*2b360*/  STS.U16 [R4+0xf200], R19 ;  /* 0x00f2001304007388 */ /* 0x008fe40000000400 */
[----:B------:R-:W-:Y:S02]  /*2b370*/  STS.U16 [R4+0xf600], R18 ;  /* 0x00f6001204007388 */ /* 0x000fe40000000400 */
[----:B----4-:R-:W-:Y:S01]  /*2b380*/  STS.U16 [R4+0xfa00], R17 ;  /* 0x00fa001104007388 */ /* 0x010fe20000000400 */
[----:B0-----:R-:W-:Y:S01]  /*2b390*/  LOP3.LUT R0, R2, 0x3f, RZ, 0xc0, !PT ;  /* 0x0000003f02007812 */ /* 0x001fe200078ec0ff */
[----:B------:R-:W-:-:S04]  /*2b3a0*/  SHF.R.S32.HI R2, RZ, 0x6, R2 ;  /* 0x00000006ff027819 */ /* 0x000fc80000011402 */
[----:B------:R-:W-:Y:S01]  /*2b3b0*/  IMAD.SHL.U32 R0, R0, 0x2, RZ ;  /* 0x0000000200007824 */ /* 0x000fe200078e00ff */
[----:B------:R-:W-:Y:S01]  /*2b3c0*/  SGXT R2, R2, 0x1 ;  /* 0x000000010202781a */ /* 0x000fe20000000200 */
[----:B--2---:R0:W-:Y:S04]  /*2b3d0*/  STL [R1+0x3d48], R3 ;  /* 0x003d480301007387 */ /* 0x0041e80000100800 */
[----:B0-----:R-:W2:Y:S01]  /*2b3e0*/  LDL.LU R3, [R1+0x694] ;  /* 0x0006940001037983 */ /* 0x001ea20000300800 */
[----:B------:R-:W-:-:S04]  /*2b3f0*/  LOP3.LUT R0, R0, 0x90, R2, 0x78, !PT ;  /* 0x0000009000007812 */ /* 0x000fc800078e7802 */
[----:B------:R-:W-:Y:S01]  /*2b400*/  LOP3.LUT R0, R0, 0x60, RZ, 0x3c, !PT ;  /* 0x0000006000007812 */ /* 0x000fe200078e3cff */
[----:B------:R-:W-:Y:S04]  /*2b410*/  STS.U16 [R4+0xfe00], R16 ;  /* 0x00fe001004007388 */ /* 0x000fe80000000400 */
[----:B------:R-:W-:Y:S01]  /*2b420*/  STS.U16 [R0+0x300], R5 ;  /* 0x0003000500007388 */ /* 0x000fe20000000400 */
[----:B------:R-:W-:Y:S02]  /*2b430*/  STS.U16 [R0+0x700], R28 ;  /* 0x0007001c00007388 */ /* 0x000fe40000000400 */
[----:B------:R0:W-:Y:S02]  /*2b440*/  STS.U16 [R0+0xb00], R6 ;  /* 0x000b000600007388 */ /* 0x0001e40000000400 */
[----:B------:R1:W-:Y:S01]  /*2b450*/  STS.U16 [R0+0xf00], R7 ;  /* 0x000f000700007388 */ /* 0x0003e20000000400 */
[----:B------:R3:W-:Y:S01]  /*2b460*/  STS.U16 [R0+0x1300], R8 ;  /* 0x0013000800007388 */ /* 0x0007e20000000400 */
[----:B------:R4:W-:Y:S02]  /*2b470*/  STS.U16 [R0+0x1700], R9 ;  /* 0x0017000900007388 */ /* 0x0009e40000000400 */
[----:B------:R4:W-:Y:S02]  /*2b480*/  STS.U16 [R0+0x1b00], R10 ;  /* 0x001b000a00007388 */ /* 0x0009e40000000400 */
[----:B------:R4:W-:Y:S01]  /*2b490*/  STS.U16 [R0+0x1f00], R11 ;  /* 0x001f000b00007388 */ /* 0x0009e20000000400 */
[----:B0-----:R-:W2:Y:S01]  /*2b4a0*/  LDL.LU R6, [R1+0x594] ;  /* 0x0005940001067983 */ /* 0x001ea20000300800 */
[----:B-1----:R-:W2:Y:S02]  /*2b4b0*/  LDL.LU R7, [R1+0x34c] ;  /* 0x00034c0001077983 */ /* 0x002ea40000300800 */
[----:B---3--:R-:W3:Y:S02]  /*2b4c0*/  LDL.LU R8, [R1+0x344] ;  /* 0x0003440001087983 */ /* 0x008ee40000300800 */
[----:B----4-:R-:W4:Y:S01]  /*2b4d0*/  LDL.LU R9, [R1+0x1cc] ;  /* 0x0001cc0001097983 */ /* 0x010f220000300800 */
        /* <DEDUP_REMOVED lines=39> */
[----:B------:R1:W-:Y:S02]  /*2b750*/  STS.U16 [R0+0x5700], R6 ;  /* 0x0057000600007388 */ /* 0x0003e40000000400 */
[----:B------:R2:W-:Y:S02]  /*2b760*/  STS.U16 [R0+0x5b00], R7 ;  /* 0x005b000700007388 */ /* 0x0005e40000000400 */
[----:B---3--:R3:W-:Y:S01]  /*2b770*/  STS.U16 [R0+0x5f00], R8 ;  /* 0x005f000800007388 */ /* 0x0087e20000000400 */
[----:B----4-:R3:W-:Y:S01]  /*2b780*/  STS.U16 [R0+0x6300], R9 ;  /* 0x0063000900007388 */ /* 0x0107e20000000400 */
        /* <DEDUP_REMOVED lines=23> */
[----:B0-----:R-:W2:Y:S01]  /*2b900*/  LDL.LU R25, [R1+0x3d0c] ;  /* 0x003d0c0001197983 */ /* 0x001ea20000300800 */
[----:B-1----:R-:W2:Y:S02]  /*2b910*/  LDL.LU R26, [R1+0x3d08] ;  /* 0x003d0800011a7983 */ /* 0x002ea40000300800 */
[----:B------:R-:W2:Y:S02]  /*2b920*/  LDL.LU R27, [R1+0x3d04] ;  /* 0x003d0400011b7983 */ /* 0x000ea40000300800 */
[----:B------:R-:W2:Y:S01]  /*2b930*/  LDL.LU R29, [R1+0x3d00] ;  /* 0x003d0000011d7983 */ /* 0x000ea20000300800 */
[----:B------:R-:W-:Y:S01]  /*2b940*/  STS.U16 [R0+0x9300], R16 ;  /* 0x0093001000007388 */ /* 0x000fe20000000400 */
[----:B------:R-:W-:Y:S02]  /*2b950*/  STS.U16 [R0+0x9700], R17 ;  /* 0x0097001100007388 */ /* 0x000fe40000000400 */
[----:B------:R-:W-:Y:S02]  /*2b960*/  STS.U16 [R0+0x9b00], R18 ;  /* 0x009b001200007388 */ /* 0x000fe40000000400 */
[----:B------:R-:W-:Y:S01]  /*2b970*/  STS.U16 [R0+0x9f00], R2 ;  /* 0x009f000200007388 */ /* 0x000fe20000000400 */
[----:B------:R-:W-:Y:S01]  /*2b980*/  STS.U16 [R0+0xa300], R19 ;  /* 0x00a3001300007388 */ /* 0x000fe20000000400 */
[----:B------:R0:W-:Y:S02]  /*2b990*/  STS.U16 [R0+0xa700], R20 ;  /* 0x00a7001400007388 */ /* 0x0001e40000000400 */
[----:B------:R-:W-:Y:S02]  /*2b9a0*/  STS.U16 [R0+0xab00], R21 ;  /* 0x00ab001500007388 */ /* 0x000fe40000000400 */
[----:B------:R-:W-:Y:S01]  /*2b9b0*/  STS.U16 [R0+0xaf00], R22 ;  /* 0x00af001600007388 */ /* 0x000fe20000000400 */
[----:B------:R-:W-:Y:S01]  /*2b9c0*/  STS.U16 [R0+0xb300], R23 ;  /* 0x00b3001700007388 */ /* 0x000fe20000000400 */
[----:B------:R1:W-:Y:S03]  /*2b9d0*/  STS.U16 [R0+0xb700], R4 ;  /* 0x00b7000400007388 */ /* 0x0003e60000000400 */
[----:B0-----:R-:W4:Y:S04]  /*2b9e0*/  LDL R20, [R1+0xd50] ;  /* 0x000d500001147983 */ /* 0x001f280000100800 */
[----:B-1----:R-:W4:Y:S01]  /*2b9f0*/  LDL R4, [R1+0xd54] ;  /* 0x000d540001047983 */ /* 0x002f220000100800 */
[----:B------:R-:W-:Y:S02]  /*2ba00*/  STS.U16 [R0+0xbb00], R5 ;  /* 0x00bb000500007388 */ /* 0x000fe40000000400 */
[----:B------:R-:W-:Y:S01]  /*2ba10*/  STS.U16 [R0+0xbf00], R28 ;  /* 0x00bf001c00007388 */ /* 0x000fe20000000400 */
        /* <DEDUP_REMOVED lines=12> */
[----:B---3--:R-:W-:Y:S01]  /*2bae0*/  STS.U16 [R0+0xf300], R8 ;  /* 0x00f3000800007388 */ /* 0x008fe20000000400 */
[----:B------:R-:W-:Y:S02]  /*2baf0*/  STS.U16 [R0+0xf700], R7 ;  /* 0x00f7000700007388 */ /* 0x000fe40000000400 */
[----:B----4-:R-:W-:Y:S01]  /*2bb00*/  STS.U16 [R0+0xfb00], R6 ;  /* 0x00fb000600007388 */ /* 0x010fe20000000400 */
[----:B------:R-:W-:Y:S04]  /*2bb10*/  STS.U16 [R0+0xff00], R3 ;  /* 0x00ff000300007388 */ /* 0x000fe80000000400 */
[----:B------:R-:W-:Y:S06]  /*2bb20*/  BAR.SYNC.DEFER_BLOCKING 0x0 ;  /* 0x0000000000007b1d */ /* 0x000fec0000010000 */
[----:B------:R-:W0:Y:S04]  /*2bb30*/  LDSM.16.M88.4 R8, [R4] ;  /* 0x000000000408783b */ /* 0x000e280000000200 */
[----:B------:R-:W-:Y:S04]  /*2bb40*/  LDSM.16.M88.4 R24, [R4+0x2000] ;  /* 0x002000000418783b */ /* 0x000fe80000000200 */
[----:B------:R-:W-:Y:S04]  /*2bb50*/  LDSM.16.M88.4 R12, [R4+0x3000] ;  /* 0x00300000040c783b */ /* 0x000fe80000000200 */
[----:B------:R-:W-:Y:S04]  /*2bb60*/  LDSM.16.MT88.4 R16, [R20+0x10000] ;  /* 0x010000001410783b */ /* 0x000fe80000004200 */
[----:B0-----:R-:W-:Y:S01]  /*2bb70*/  STL.64 [R1+0xc0], R8 ;  /* 0x0000c00801007387 */ /* 0x001fe20000100a00 */
[----:B------:R-:W-:-:S02]  /*2bb80*/  IMAD.MOV.U32 R22, RZ, RZ, R8 ;  /* 0x000000ffff167224 */ /* 0x000fc400078e0008 */
[----:B------:R-:W-:Y:S02]  /*2bb90*/  STL.64 [R1+0xc8], R10 ;  /* 0x0000c80a01007387 */ /* 0x000fe40000100a00 */
[----:B------:R-:W-:Y:S02]  /*2bba0*/  IMAD.MOV.U32 R21, RZ, RZ, R9 ;  /* 0x000000ffff157224 */ /* 0x000fe400078e0009 */
[----:B------:R-:W0:Y:S04]  /*2bbb0*/  LDSM.16.M88.4 R8, [R4+0x1000] ;  /* 0x001000000408783b */ /* 0x000e280000000200 */
[----:B0-----:R-:W-:Y:S01]  /*2bbc0*/  STL.64 [R1+0xb0], R8 ;  /* 0x0000b00801007387 */ /* 0x001fe20000100a00 */
[----:B------:R-:W-:Y:S02]  /*2bbd0*/  IMAD.MOV.U32 R6, RZ, RZ, R8 ;  /* 0x000000ffff067224 */ /* 0x000fe400078e0008 */
[----:B------:R-:W-:Y:S02]  /*2bbe0*/  STL.64 [R1+0xb8], R10 ;  /* 0x0000b80a01007387 */ /* 0x000fe40000100a00 */
[----:B------:R-:W-:-:S02]  /*2bbf0*/  IMAD.MOV.U32 R5, RZ, RZ, R9 ;  /* 0x000000ffff057224 */ /* 0x000fc400078e0009 */
[----:B------:R-:W0:Y:S04]  /*2bc00*/  LDSM.16.M88.4 R8, [R4+0x4000] ;  /* 0x004000000408783b */ /* 0x000e280000000200 */
[----:B------:R-:W-:Y:S01]  /*2bc10*/  STL.64 [R1+0xa0], R24 ;  /* 0x0000a01801007387 */ /* 0x000fe20000100a00 */
[----:B------:R-:W-:Y:S02]  /*2bc20*/  STL.64 [R1+0xa8], R26 ;  /* 0x0000a81a01007387 */ /* 0x000fe40000100a00 */
[----:B------:R-:W-:Y:S02]  /*2bc30*/  STL.64 [R1+0x90], R12 ;  /* 0x0000900c01007387 */ /* 0x000fe40000100a00 */
[----:B------:R-:W-:Y:S02]  /*2bc40*/  STL.64 [R1+0x98], R14 ;  /* 0x0000980e01007387 */ /* 0x000fe40000100a00 */
[----:B------:R-:W1:Y:S04]  /*2bc50*/  LDSM.16.M88.4 R12, [R4+0x5000] ;  /* 0x00500000040c783b */ /* 0x000e680000000200 */
[----:B------:R-:W-:Y:S04]  /*2bc60*/  LDSM.16.M88.4 R24, [R4+0x7000] ;  /* 0x007000000418783b */ /* 0x000fe80000000200 */
[----:B0-----:R-:W-:Y:S01]  /*2bc70*/  STL.64 [R1+0x80], R8 ;  /* 0x0000800801007387 */ /* 0x001fe20000100a00 */
[----:B------:R-:W-:-:S02]  /*2bc80*/  IMAD.MOV.U32 R28, RZ, RZ, R8 ;  /* 0x000000ffff1c7224 */ /* 0x000fc400078e0008 */
[----:B------:R-:W-:Y:S02]  /*2bc90*/  STL.64 [R1+0x88], R10 ;  /* 0x0000880a01007387 */ /* 0x000fe40000100a00 */
[----:B------:R-:W-:Y:S02]  /*2bca0*/  IMAD.MOV.U32 R3, RZ, RZ, R9 ;  /* 0x000000ffff037224 */ /* 0x000fe400078e0009 */
[----:B------:R-:W0:Y:S04]  /*2bcb0*/  LDSM.16.M88.4 R8, [R4+0x6000] ;  /* 0x006000000408783b */ /* 0x000e280000000200 */
[----:B------:R-:W-:Y:S01]  /*2bcc0*/  STL [R1+0x3cd4], R3 ;  /* 0x003cd40301007387 */ /* 0x000fe20000100800 */
[----:B------:R-:W-:Y:S02]  /*2bcd0*/  STL [R1+0x3cd0], R28 ;  /* 0x003cd01c01007387 */ /* 0x000fe40000100800 */
[----:B-1----:R-:W-:Y:S02]  /*2bce0*/  STL.64 [R1+0x70], R12 ;  /* 0x0000700c01007387 */ /* 0x002fe40000100a00 */
[----:B------:R-:W-:Y:S02]  /*2bcf0*/  STL.64 [R1+0x78], R14 ;  /* 0x0000780e01007387 */ /* 0x000fe40000100a00 */
[----:B------:R-:W1:Y:S04]  /*2bd00*/  LDSM.16.M88.4 R12, [R4+0x8000] ;  /* 0x00800000040c783b */ /* 0x000e680000000200 */
[----:B0-----:R-:W-:Y:S01]  /*2bd10*/  STL.64 [R1+0x60], R8 ;  /* 0x0000600801007387 */ /* 0x001fe20000100a00 */
[----:B------:R-:W-:Y:S02]  /*2bd20*/  STL.64 [R1+0x68], R10 ;  /* 0x0000680a01007387 */ /* 0x000fe40000100a00 */
[----:B------:R-:W0:Y:S01]  /*2bd30*/  LDSM.16.M88.4 R8, [R4+0x9000] ;  /* 0x009000000408783b */ /* 0x000e220000000200 */
[----:B-1----:R-:W-:Y:S03]  /*2bd40*/  STL.64 [R1+0x40], R12 ;  /* 0x0000400c01007387 */ /* 0x002fe60000100a00 */
[----:B------:R-:W-:Y:S02]  /*2bd50*/  STL.64 [R1+0x48], R14 ;  /* 0x0000480e01007387 */ /* 0x000fe40000100a00 */
[----:B------:R-:W-:Y:S01]  /*2bd60*/  LDSM.16.M88.4 R12, [R4+0xd000] ;  /* 0x00d00000040c783b */ /* 0x000fe20000000200 */
[----:B0-----:R-:W-:Y:S03]  /*2bd70*/  STL.64 [R1+0x30], R8 ;  /* 0x0000300801007387 */ /* 0x001fe60000100a00 */
[----:B------:R-:W-:-:S02]  /*2bd80*/  IMAD.MOV.U32 R2, RZ, RZ, R8 ;  /* 0x000000ffff027224 */ /* 0x000fc400078e0008 */
[----:B------:R-:W-:Y:S02]  /*2bd90*/  STL.64 [R1+0x38], R10 ;  /* 0x0000380a01007387 */ /* 0x000fe40000100a00 */
[----:B------:R-:W-:Y:S02]  /*2bda0*/  IMAD.MOV.U32 R0, RZ, RZ, R9 ;  /* 0x000000ffff007224 */ /* 0x000fe400078e0009 */
[----:B------:R-:W0:Y:S04]  /*2bdb0*/  LDSM.16.M88.4 R8, [R4+0xa000] ;  /* 0x00a000000408783b */ /* 0x000e280000000200 */
[----:B------:R-:W-:Y:S01]  /*2bdc0*/  STL.64 [R1+0x50], R24 ;  /* 0x0000501801007387 */ /* 0x000fe20000100a00 */
[----:B------:R-:W-:Y:S03]  /*2bdd0*/  STL.64 [R1+0x58], R26 ;  /* 0x0000581a01007387 */ /* 0x000fe60000100a00 */
[----:B0-----:R-:W-:Y:S01]  /*2bde0*/  STL.64 [R1+0x20], R8 ;  /* 0x0000200801007387 */ /* 0x001fe20000100a00 */
[----:B------:R-:W-:Y:S02]  /*2bdf0*/  STL.64 [R1+0x28], R10 ;  /* 0x0000280a01007387 */ /* 0x000fe40000100a00 */
[----:B------:R-:W0:Y:S04]  /*2be00*/  LDSM.16.M88.4 R8, [R4+0xb000] ;  /* 0x00b000000408783b */ /* 0x000e280000000200 */
[----:B------:R1:W-:Y:S01]  /*2be10*/  STL.64 [R1+0x3cd8], R24 ;  /* 0x003cd81801007387 */ /* 0x0003e20000100a00 */
[----:B0-----:R-:W-:Y:S01]  /*2be20*/  STL.64 [R1+0x10], R8 ;  /* 0x0000100801007387 */ /* 0x001fe20000100a00 */
[----:B------:R-:W-:Y:S02]  /*2be30*/  STL.64 [R1+0x18], R10 ;  /* 0x0000180a01007387 */ /* 0x000fe40000100a00 */
[----:B-1----:R-:W2:Y:S02]  /*2be40*/  LDL.LU.64 R24, [R1+0x570] ;  /* 0x0005700001187983 */ /* 0x002ea40000300a00 */
[----:B------:R-:W3:Y:S02]  /*2be50*/  LDL.LU.64 R26, [R1+0x578] ;  /* 0x00057800011a7983 */ /* 0x000ee40000300a00 */
[----:B------:R-:W-:-:S02]  /*2be60*/  IMAD.MOV.U32 R3, RZ, RZ, R8 ;  /* 0x000000ffff037224 */ /* 0x000fc400078e0008 */
[----:B------:R-:W-:Y:S02]  /*2be70*/  IMAD.MOV.U32 R28, RZ, RZ, R9 ;  /* 0x000000ffff1c7224 */ /* 0x000fe400078e0009 */
[----:B------:R-:W0:Y:S04]  /*2be80*/  LDSM.16.M88.4 R8, [R4+0xc000] ;  /* 0x00c000000408783b */ /* 0x000e280000000200 */
[----:B0-----:R-:W-:Y:S01]  /*2be90*/  STL.64 [R1], R8 ;  /* 0x0000000801007387 */ /* 0x001fe20000100a00 */
[----:B------:R-:W-:Y:S02]  /*2bea0*/  STL.64 [R1+0x8], R10 ;  /* 0x0000080a01007387 */ /* 0x000fe40000100a00 */
[----:B------:R-:W0:Y:S01]  /*2beb0*/  LDSM.16.M88.4 R8, [R4+0xe000] ;  /* 0x00e000000408783b */ /* 0x000e220000000200 */
[----:B---3--:R-:W-:Y:S03]  /*2bec0*/  STL.64 [R1+0x3ce8], R26 ;  /* 0x003ce81a01007387 */ /* 0x008fe60000100a00 */
[----:B--2---:R1:W-:Y:S02]  /*2bed0*/  STL.64 [R1+0x3ce0], R24 ;  /* 0x003ce01801007387 */ /* 0x0043e40000100a00 */
[----:B-1----:R-:W-:-:S02]  /*2bee0*/  IMAD.MOV.U32 R24, RZ, RZ, R6 ;  /* 0x000000ffff187224 */ /* 0x002fc400078e0006 */
[----:B------:R-:W-:Y:S02]  /*2bef0*/  IMAD.MOV.U32 R25, RZ, RZ, R5 ;  /* 0x000000ffff197224 */ /* 0x000fe400078e0005 */
[----:B------:R-:W1:Y:S04]  /*2bf00*/  LDSM.16.M88.4 R4, [R4+0xf000] ;  /* 0x00f000000404783b */ /* 0x000e680000000200 */
[----:B------:R2:W-:Y:S04]  /*2bf10*/  STL.64 [R1+0x3cf8], R24 ;  /* 0x003cf81801007387 */ /* 0x0005e80000100a00 */
[----:B--2---:R-:W2:Y:S01]  /*2bf20*/  LDL.LU.64 R24, [R1+0x940] ;  /* 0x0009400001187983 */ /* 0x004ea20000300a00 */
[----:B------:R-:W2:Y:S02]  /*2bf30*/  LDL.LU.64 R26, [R1+0x948] ;  /* 0x00094800011a7983 */ /* 0x000ea40000300a00 */
[----:B------:R-:W-:Y:S02]  /*2bf40*/  STL [R1+0x34d8], R14 ;  /* 0x0034d80e01007387 */ /* 0x000fe40000100800 */
[----:B------:R-:W-:Y:S01]  /*2bf50*/  STL [R1+0x34d4], R15 ;  /* 0x0034d40f01007387 */ /* 0x000fe20000100800 */
[----:B------:R3:W-:Y:S04]  /*2bf60*/  STL.64 [R1+0x3c70], R12 ;  /* 0x003c700c01007387 */ /* 0x0007e80000100a00 */
[----:B---3--:R-:W3:Y:S04]  /*2bf70*/  LDL.64 R12, [R1+0xa0] ;  /* 0x0000a000010c7983 */ /* 0x008ee80000100a00 */
[----:B---3--:R3:W-:Y:S04]  /*2bf80*/  STL.64 [R1+0x3cf0], R12 ;  /* 0x003cf00c01007387 */ /* 0x0087e80000100a00 */
[----:B---3--:R-:W3:Y:S01]  /*2bf90*/  LDL.LU.64 R12, [R1+0x580] ;  /* 0x00058000010c7983 */ /* 0x008ee20000300a00 */
[----:B------:R-:W3:Y:S02]  /*2bfa0*/  LDL.LU.64 R14, [R1+0x588] ;  /* 0x00058800010e7983 */ /* 0x000ee40000300a00 */
[----:B0-----:R-:W-:Y:S02]  /*2bfb0*/  STL [R1+0x34dc], R10 ;  /* 0x0034dc0a01007387 */ /* 0x001fe40000100800 */
[----:B------:R-:W-:Y:S01]  /*2bfc0*/  STL [R1+0x34d0], R11 ;  /* 0x0034d00b01007387 */ /* 0x000fe20000100800 */
[----:B------:R0:W-:Y:S04]  /*2bfd0*/  STL.64 [R1+0x3c78], R8 ;  /* 0x003c780801007387 */ /* 0x0001e80000100a00 */
[----:B0-----:R-:W4:Y:S01]  /*2bfe0*/  LDL.64 R8, [R1+0x90] ;  /* 0x0000900001087983 */ /* 0x001f220000100a00 */
[----:B-1----:R-:W-:Y:S02]  /*2bff0*/  STL [R1+0x3558], R6 ;  /* 0x0035580601007387 */ /* 0x002fe40000100800 */
[----:B------:R-:W-:Y:S02]  /*2c000*/  STL [R1+0x3554], R7 ;  /* 0x0035540701007387 */ /* 0x000fe40000100800 */
[----:B------:R0:W-:Y:S02]  /*2c010*/  STL.64 [R1+0x3cc0], R4 ;  /* 0x003cc00401007387 */ /* 0x0001e40000100a00 */
[----:B0-----:R-:W-:-:S02]  /*2c020*/  IMAD.MOV.U32 R4, RZ, RZ, R22 ;  /* 0x000000ffff047224 */ /* 0x001fc400078e0016 */
[----:B------:R-:W-:Y:S02]  /*2c030*/  IMAD.MOV.U32 R5, RZ, RZ, R21 ;  /* 0x000000ffff057224 */ /* 0x000fe400078e0015 */
[----:B------:R-:W0:Y:S05]  /*2c040*/  LDSM.16.MT88.4 R20, [R20+0x10080] ;  /* 0x010080001414783b */ /* 0x000e2a0000004200 */
[C---:B--2---:R-:W-:Y:S01]  /*2c050*/  HMMA.16816.F32.BF16 R4, R16.reuse, R4, R24 ;  /* 0x000000041004723c */ /* 0x044fe20000041818 */
[----:B0-----:R-:W-:Y:S01]  /*2c060*/  STL [R1+0x3c44], R22 ;  /* 0x003c441601007387 */ /* 0x001fe20000100800 */
[----:B------:R-:W-:Y:S02]  /*2c070*/  STL [R1+0x3c40], R23 ;  /* 0x003c401701007387 */ /* 0x000fe40000100800 */
[----:B------:R-:W3:Y:S11]  /*2c080*/  LDL.LU.64 R24, [R1+0x3cf8] ;  /* 0x003cf80001187983 */ /* 0x000ef60000300a00 */
[----:B------:R-:W-:Y:S09]  /*2c090*/  @!UPT UIADD3 URZ, URZ, URZ, URZ ;  /* 0x0000003f3f3ff290 */ /* 0x000ff2000fffe03f */
[----:B------:R-:W-:Y:S01]  /*2c0a0*/  IMAD.MOV.U32 R29, RZ, RZ, R7 ;  /* 0x000000ffff1d7224 */ /* 0x000fe200078e0007 */
[----:B------:R0:W-:Y:S01]  /*2c0b0*/  STL.64 [R1+0x590], R4 ;  /* 0x0005900401007387 */ /* 0x0001e20000100a00 */
[----:B------:R1:W-:Y:S03]  /*2c0c0*/  STL [R1+0x598], R6 ;  /* 0x0005980601007387 */ /* 0x0003e60000100800 */
[----:B0-----:R-:W4:Y:S01]  /*2c0d0*/  LDL.LU.64 R4, [R1+0x560] ;  /* 0x0005600001047983 */ /* 0x001f220000300a00 */
[----:B-1----:R-:W4:Y:S02]  /*2c0e0*/  LDL.LU.64 R6, [R1+0x568] ;  /* 0x0005680001067983 */ /* 0x002f240000300a00 */
[----:B------:R-:W-:Y:S01]  /*2c0f0*/  STL [R1+0x3640], R29 ;  /* 0x0036401d01007387 */ /* 0x000fe20000100800 */
[C---:B---3--:R-:W-:Y:S01]  /*2c100*/  HMMA.16816.F32.BF16 R24, R16.reuse, R24, R12 ;  /* 0x000000181018723c */ /* 0x048fe2000004180c */
[----:B------:R-:W2:Y:S11]  /*2c110*/  LDL.LU.64 R12, [R1+0x3cf0] ;  /* 0x003cf000010c7983 */ /* 0x000eb60000300a00 */
[----:B------:R-:W-:Y:S11]  /*2c120*/  @!UPT UIADD3 URZ, URZ, URZ, URZ ;  /* 0x0000003f3f3ff290 */ /* 0x000ff6000fffe03f */
[----:B------:R-:W-:Y:S01]  /*2c130*/  STL.64 [R1+0x580], R24 ;  /* 0x0005801801007387 */ /* 0x000fe20000100a00 */
[----:B------:R0:W-:Y:S03]  /*2c140*/  STL.64 [R1+0x588], R26 ;  /* 0x0005881a01007387 */ /* 0x0001e60000100a00 */
[----:B0-----:R-:W2:Y:S01]  /*2c150*/  LDL.LU.64 R26, [R1+0x3ce8] ;  /* 0x003ce800011a7983 */ /* 0x001ea20000300a00 */
[----:B------:R-:W2:Y:S02]  /*2c160*/  LDL.LU.64 R24, [R1+0x3ce0] ;  /* 0x003ce00001187983 */ /* 0x000ea40000300a00 */
[----:B--2---:R-:W-:Y:S11]  /*2c170*/  HMMA.16816.F32.BF16 R24, R16, R12, R24 ;  /* 0x0000000c1018723c */ /* 0x004ff60000041818 */
[----:B------:R-:W-:Y:S11]  /*2c180*/  @!UPT UIADD3 URZ, URZ, URZ, URZ ;  /* 0x0000003f3f3ff290 */ /* 0x000ff6000fffe03f */
[----:B------:R-:W-:Y:S01]  /*2c190*/  @!UPT UIADD3 URZ, URZ, URZ, URZ ;  /* 0x0000003f3f3ff290 */ /* 0x000fe2000fffe03f */
[----:B------:R0:W-:Y:S01]  /*2c1a0*/  STL.64 [R1+0x570], R24 ;  /* 0x0005701801007387 */ /* 0x0001e20000100a00 */
[----:B------:R1:W-:Y:S03]  /*2c1b0*/  STL.64 [R1+0x578], R26 ;  /* 0x0005781a01007387 */ /* 0x0003e60000100a00 */
[----:B0-----:R-:W2:Y:S01]  /*2c1c0*/  LDL.LU.64 R24, [R1+0x3cd8] ;  /* 0x003cd80001187983 */ /* 0x001ea20000300a00 */
[----:B-1----:R-:W-:Y:S02]  /*2c1d0*/  IMAD.MOV.U32 R27, RZ, RZ, R12 ;  /* 0x000000ffff1b7224 */ /* 0x002fe400078e000c */
[----:B------:R-:W-:-:S05]  /*2c1e0*/  IMAD.MOV.U32 R26, RZ, RZ, R13 ;  /* 0x000000ffff1a7224 */ /* 0x000fca00078e000d */
[----:B------:R-:W-:Y:S04]  /*2c1f0*/  STL.64 [R1+0x3ca8], R26 ;  /* 0x003ca81a01007387 */ /* 0x000fe80000100a00 */
[----:B--2---:R0:W-:Y:S04]  /*2c200*/  STL.64 [R1+0x3ca0], R24 ;  /* 0x003ca01801007387 */ /* 0x0041e80000100a00 */
[----:B0-----:R-:W2:Y:S04]  /*2c210*/  LDL R24, [R1+0x60] ;  /* 0x0000600001187983 */ /* 0x001ea80000100800 */
[----:B------:R-:W2:Y:S04]  /*2c220*/  LDL R25, [R1+0x64] ;  /* 0x0000640001197983 */ /* 0x000ea80000100800 */
[----:B--2---:R-:W-:Y:S01]  /*2c230*/  STL.64 [R1+0x3cc8], R24 ;  /* 0x003cc81801007387 */ /* 0x004fe20000100a00 */
[----:B------:R-:W2:Y:S01]  /*2c240*/  LDL.64 R12, [R1] ;  /* 0x00000000010c7983 */ /* 0x000ea20000100a00 */
[----:B----4-:R-:W-:Y:S02]  /*2c250*/  HMMA.16816.F32.BF16 R4, R16, R8, R4 ;  /* 0x000000081004723c */ /* 0x010fe40000041804 */
[----:B--2---:R0:W-:Y:S04]  /*2c260*/  STL.64 [R1+0x3c80], R12 ;  /* 0x003c800c01007387 */ /* 0x0041e80000100a00 */
[----:B0-----:R-:W2:Y:S04]  /*2c270*/  LDL R12, [R1+0x40] ;  /* 0x00004000010c7983 */ /* 0x001ea80000100800 */
[----:B------:R-:W2:Y:S01]  /*2c280*/  LDL R13, [R1+0x44] ;  /* 0x00004400010d7983 */ /* 0x000ea20000100800 */
[----:B------:R-:W-:-:S02]  /*2c290*/  IMAD.MOV.U32 R22, RZ, RZ, R8 ;  /* 0x000000ffff167224 */ /* 0x000fc400078e0008 */
[----:B------:R-:W-:Y:S02]  /*2c2a0*/  IMAD.MOV.U32 R23, RZ, RZ, R9 ;  /* 0x000000ffff177224 */ /* 0x000fe400078e0009 */
[----:B------:R-:W-:Y:S02]  /*2c2b0*/  IMAD.MOV.U32 R8, RZ, RZ, R3 ;  /* 0x000000ffff087224 */ /* 0x000fe400078e0003 */
[----:B------:R-:W-:Y:S01]  /*2c2c0*/  IMAD.MOV.U32 R9, RZ, RZ, R28 ;  /* 0x000000ffff097224 */ /* 0x000fe200078e001c */
[----:B--2---:R-:W-:Y:S05]  /*2c2d0*/  STL.64 [R1+0x3c98], R12 ;  /* 0x003c980c01007387 */ /* 0x004fea0000100a00 */
[----:B------:R0:W-:Y:S02]  /*2c2e0*/  STL.64 [R1+0x560], R4 ;  /* 0x0005600401007387 */ /* 0x0001e40000100a00 */
[----:B------:R1:W-:Y:S02]  /*2c2f0*/  STL.64 [R1+0x568], R6 ;  /* 0x0005680601007387 */ /* 0x0003e40000100a00 */
[----:B------:R-:W2:Y:S01]  /*2c300*/  LDL.LU.64 R24, [R1+0x550] ;  /* 0x0005500001187983 */ /* 0x000ea20000300a00 */
[----:B------:R-:W2:Y:S01]  /*2c310*/  LDL.LU.64 R26, [R1+0x558] ;  /* 0x00055800011a7983 */ /* 0x000ea20000300a00 */
[----:B------:R-:W3:Y:S02]  /*2c320*/  LDL.LU R3, [R1+0x3cd4] ;  /* 0x003cd40001037983 */ /* 0x000ee40000300800 */
[----:B------:R-:W4:Y:S01]  /*2c330*/  LDL.LU R28, [R1+0x3cd0] ;  /* 0x003cd000011c7983 */ /* 0x000f220000300800 */
[----:B0-----:R-:W2:Y:S01]  /*2c340*/  LDL.LU.64 R4, [R1+0x540] ;  /* 0x0005400001047983 */ /* 0x001ea20000300a00 */
[----:B-1----:R-:W2:Y:S02]  /*2c350*/  LDL.LU.64 R6, [R1+0x548] ;  /* 0x0005480001067983 */ /* 0x002ea40000300a00 */
[----:B------:R-:W2:Y:S02]  /*2c360*/  LDL.LU.64 R12, [R1+0x8b0] ;  /* 0x0008b000010c7983 */ /* 0x000ea40000300a00 */
[----:B------:R-:W2:Y:S02]  /*2c370*/  LDL.LU.64 R14, [R1+0x8b8] ;  /* 0x0008b800010e7983 */ /* 0x000ea40000300a00 */
[----:B--2---:R-:W-:Y:S01]  /*2c380*/  STL.64 [R1+0x3cb8], R14 ;  /* 0x003cb80e01007387 */ /* 0x004fe20000100a00 */
[----:B------:R0:W-:Y:S03]  /*2c390*/  STL.64 [R1+0x3cb0], R12 ;  /* 0x003cb00c01007387 */ /* 0x0001e60000100a00 */
[----:B0-----:R-:W2:Y:S01]  /*2c3a0*/  LDL.LU.64 R12, [R1+0x8c0] ;  /* 0x0008c000010c7983 */ /* 0x001ea20000300a00 */
[----:B------:R-:W2:Y:S02]  /*2c3b0*/  LDL.LU.64 R14, [R1+0x8c8] ;  /* 0x0008c800010e7983 */ /* 0x000ea40000300a00 */
[----:B------:R0:W-:Y:S02]  /*2c3c0*/  STL.64 [R1+0x3c88], R8 ;  /* 0x003c880801007387 */ /* 0x0001e40000100a00 */
[----:B0-----:R-:W2:Y:S04]  /*2c3d0*/  LDL R8, [R1+0x70] ;  /* 0x0000700001087983 */ /* 0x001ea80000100800 */
[----:B------:R-:W2:Y:S01]  /*2c3e0*/  LDL R9, [R1+0x74] ;  /* 0x0000740001097983 */ /* 0x000ea20000100800 */
[----:B------:R-:W-:Y:S02]  /*2c3f0*/  STL.64 [R1+0x3c50], R22 ;  /* 0x003c501601007387 */ /* 0x000fe40000100a00 */
[----:B------:R0:W-:Y:S02]  /*2c400*/  STL.64 [R1+0x3c48], R20 ;  /* 0x003c481401007387 */ /* 0x0001e40000100a00 */
[----:B0-----:R-:W2:Y:S04]  /*2c410*/  LDL.64 R20, [R1+0x20] ;  /* 0x0000200001147983 */ /* 0x001ea80000100a00 */
[----:B--2---:R4:W-:Y:S02]  /*2c420*/  STL.64 [R1+0x3c90], R20 ;  /* 0x003c901401007387 */ /* 0x0049e40000100a00 */
[----:B----4-:R-:W-:-:S02]  /*2c430*/  IMAD.MOV.U32 R20, RZ, RZ, R28 ;  /* 0x000000ffff147224 */ /* 0x010fc400078e001c */
[----:B---3--:R-:W-:-:S07]  /*2c440*/  IMAD.MOV.U32 R21, RZ, RZ, R3 ;  /* 0x000000ffff157224 */ /* 0x008fce00078e0003 */
[C---:B------:R-:W-:Y:S01]  /*2c450*/  HMMA.16816.F32.BF16 R20, R16.reuse, R20, R24 ;  /* 0x000000141014723c */ /* 0x040fe20000041818 */
[----:B------:R-:W2:Y:S07]  /*2c460*/  LDL.LU.64 R24, [R1+0x3cc8] ;  /* 0x003cc80001187983 */ /* 0x000eae0000300a00 */
[C---:B------:R-:W-:Y:S11]  /*2c470*/  HMMA.16816.F32.BF16 R8, R16.reuse, R8, R4 ;  /* 0x000000081008723c */ /* 0x040ff60000041804 */
[----:B------:R-:W-:Y:S04]  /*2c480*/  @!UPT UIADD3 URZ, URZ, URZ, URZ ;  /* 0x0000003f3f3ff290 */ /* 0x000fe8000fffe03f */
[----:B------:R0:W-:Y:S01]  /*2c490*/  STL.64 [R1+0x550], R20 ;  /* 0x0005501401007387 */ /* 0x0001e20000100a00 */
[----:B------:R1:W-:Y:S03]  /*2c4a0*/  STL.64 [R1+0x558], R22 ;  /* 0x0005581601007387 */ /* 0x0003e60000100a00 */
[----:B0-----:R-:W3:Y:S01]  /*2c4b0*/  LDL.LU.64 R20, [R1+0x8a0] ;  /* 0x0008a00001147983 */ /* 0x001ee20000300a00 */
[----:B-1----:R-:W3:Y:S02]  /*2c4c0*/  LDL.LU.64 R22, [R1+0x8a8] ;  /* 0x0008a80001167983 */ /* 0x002ee40000300a00 */
[----:B------:R-:W4:Y:S02]  /*2c4d0*/  LDL.LU.64 R4, [R1+0x3cc0] ;  /* 0x003cc00001047983 */ /* 0x000f240000300a00 */
[----:B------:R-:W-:Y:S02]  /*2c4e0*/  IMAD.MOV.U32 R7, RZ, RZ, R11 ;  /* 0x000000ffff077224 */ /* 0x000fe400078e000b */
[----:B------:R-:W-:Y:S01]  /*2c4f0*/  IMAD.MOV.U32 R6, RZ, RZ, R10 ;  /* 0x000000ffff067224 */ /* 0x000fe200078e000a */
[----:B------:R0:W-:Y:S04]  /*2c500*/  STL.64 [R1+0x540], R8 ;  /* 0x0005400801007387 */ /* 0x0001e80000100a00 */
[----:B0-----:R-:W3:Y:S01]  /*2c510*/  LDL.LU.64 R8, [R1+0x890] ;  /* 0x0008900001087983 */ /* 0x001ee20000300a00 */
[----:B------:R-:W3:Y:S02]  /*2c520*/  LDL.LU.64 R10, [R1+0x898] ;  /* 0x00089800010a7983 */ /* 0x000ee40000300a00 */
[----:B------:R-:W-:Y:S02]  /*2c530*/  STL [R1+0x3674], R7 ;  /* 0x0036740701007387 */ /* 0x000fe40000100800 */
[----:B------:R-:W-:Y:S01]  /*2c540*/  STL [R1+0x3670], R6 ;  /* 0x0036700601007387 */ /* 0x000fe20000100800 */
[C---:B--2---:R-:W-:Y:S01]  /*2c550*/  HMMA.16816.F32.BF16 R24, R16.reuse, R24, R12 ;  /* 0x000000181018723c */ /* 0x044fe2000004180c */
[----:B----4-:R0:W-:Y:S04]  /*2c560*/  STL.64 [R1+0x3c58], R4 ;  /* 0x003c580401007387 */ /* 0x0101e80000100a00 */
[----:B0-----:R-:W2:Y:S01]  /*2c570*/  LDL.LU.64 R4, [R1+0x880] ;  /* 0x0008800001047983 */ /* 0x001ea20000300a00 */
[----:B------:R-:W2:Y:S02]  /*2c580*/  LDL.LU.64 R6, [R1+0x888] ;  /* 0x0008880001067983 */ /* 0x000ea40000300a00 */
[----:B------:R-:W4:Y:S02]  /*2c590*/  LDL.LU.64 R14, [R1+0x3cb8] ;  /* 0x003cb800010e7983 */ /* 0x000f240000300a00 */
[----:B------:R-:W4:Y:S11]  /*2c5a0*/  LDL.LU.64 R12, [R1+0x3cb0] ;  /* 0x003cb000010c7983 */ /* 0x000f360000300a00 */
[----:B------:R-:W-:Y:S02]  /*2c5b0*/  @!UPT UIADD3 URZ, URZ, URZ, URZ ;  /* 0x0000003f3f3ff290 */ /* 0x000fe4000fffe03f */
[----:B------:R-:W-:Y:S01]  /*2c5c0*/  STL.64 [R1+0x8c0], R24 ;  /* 0x0008c01801007387 */ /* 0x000fe20000100a00 */
[----:B------:R0:W-:Y:S03]  /*2c5d0*/  STL.64 [R1+0x8c8], R26 ;  /* 0x0008c81a01007387 */ /* 0x0001e60000100a00 */
[----:B0-----:R-:W2:Y:S01]  /*2c5e0*/  LDL.LU.64 R26, [R1+0x3ca8] ;  /* 0x003ca800011a7983 */ /* 0x001ea20000300a00 */
[----:B------:R-:W4:Y:S02]  /*2c5f0*/  LDL.LU.64 R24, [R1+0x3ca0] ;  /* 0x003ca00001187983 */ /* 0x000f240000300a00 */
[C---:B----4-:R-:W-:Y:S11]  /*2c600*/  HMMA.16816.F32.BF16 R12, R16.reuse, R24, R12 ;  /* 0x00000018100c723c */ /* 0x050ff6000004180c */
[----:B------:R-:W-:Y:S11]  /*2c610*/  @!UPT UIADD3 URZ, URZ, URZ, URZ ;  /* 0x0000003f3f3ff290 */ /* 0x000ff6000fffe03f */
[----:B------:R-:W-:Y:S01]  /*2c620*/  @!UPT UIADD3 URZ, URZ, URZ, URZ ;  /* 0x0000003f3f3ff290 */ /* 0x000fe2000fffe03f */
[----:B------:R0:W-:Y:S01]  /*2c630*/  STL.64 [R1+0x8b0], R12 ;  /* 0x0008b00c01007387 */ /* 0x0001e20000100a00 */
[----:B------:R3:W-:Y:S03]  /*2c640*/  STL.64 [R1+0x8b8], R14 ;  /* 0x0008b80e01007387 */ /* 0x0007e60000100a00 */
[----:B0-----:R-:W3:Y:S01]  /*2c650*/  LDL.LU.64 R12, [R1+0x3c98] ;  /* 0x003c9800010c7983 */ /* 0x001ee20000300a00 */
[----:B------:R0:W-:Y:S02]  /*2c660*/  STL.64 [R1+0x3bf8], R24 ;  /* 0x003bf81801007387 */ /* 0x0001e40000100a00 */
[----:B--2---:R1:W-:Y:S01]  /*2c670*/  STL.64 [R1+0x3c28], R26 ;  /* 0x003c281a01007387 */ /* 0x0043e20000100a00 */
[----:B---3--:R-:W-:Y:S01]  /*2c680*/  HMMA.16816.F32.BF16 R12, R16, R12, R20 ;  /* 0x0000000c100c723c */ /* 0x008fe20000041814 */
[----:B------:R-:W2:Y:S01]  /*2c690*/  LDL.LU.64 R20, [R1+0x3c90] ;  /* 0x003c900001147983 */ /* 0x000ea20000300a00 */
[----:B0-----:R-:W-:-:S02]  /*2c6a0*/  IMAD.MOV.U32 R24, RZ, RZ, R2 ;  /* 0x000000ffff187224 */ /* 0x001fc400078e0002 */
[----:B------:R-:W-:-:S07]  /*2c6b0*/  IMAD.MOV.U32 R25, RZ, RZ, R0 ;  /* 0x000000ffff197224 */ /* 0x000fce00078e0000 */
[C---:B-1----:R-:W-:Y:S11]  /*2c6c0*/  HMMA.16816.F32.BF16 R24, R16.reuse, R24, R8 ;  /* 0x000000181018723c */ /* 0x042ff60000041808 */
[----:B------:R-:W-:Y:S01]  /*2c6d0*/  @!UPT UIADD3 URZ, URZ, URZ, URZ ;  /* 0x0000003f3f3ff290 */ /* 0x000fe2000fffe03f */
[----:B------:R0:W-:Y:S01]  /*2c6e0*/  STL.64 [R1+0x8a0], R12 ;  /* 0x0008a00c01007387 */ /* 0x0001e20000100a00 */
[----:B------:R1:W-:Y:S03]  /*2c6f0*/  STL.64 [R1+0x8a8], R14 ;  /* 0x0008a80e01007387 */ /* 0x0003e60000100a00 */
[----:B0-----:R-:W3:Y:S01]  /*2c700*/  LDL.LU.64 R12, [R1+0x870] ;  /* 0x00087000010c7983 */ /* 0x001ee20000300a00 */
[----:B-1----:R-:W3:Y:S02]  /*2c710*/  LDL.LU.64 R14, [R1+0x878] ;  /* 0x00087800010e7983 */ /* 0x002ee40000300a00 */
[----:B------:R-:W3:Y:S04]  /*2c720*/  LDL.LU.64 R8, [R1+0x3c88] ;  /* 0x003c880001087983 */ /* 0x000ee80000300a00 */
[----:B------:R-:W-:Y:S01]  /*2c730*/  STL.64 [R1+0x890], R24 ;  /* 0x0008901801007387 */ /* 0x000fe20000100a00 */
[----:B------:R-:W-:Y:S01]  /*2c740*/  STL.64 [R1+0x898], R26 ;  /* 0x0008981a01007387 */ /* 0x000fe20000100a00 */
[C---:B--2---:R-:W-:Y:S11]  /*2c750*/  HMMA.16816.F32.BF16 R4, R16.reuse, R20, R4 ;  /* 0x000000141004723c */ /* 0x044ff60000041804 */
[----:B------:R-:W-:Y:S11]  /*2c760*/  @!UPT UIADD3 URZ, URZ, URZ, URZ ;  /* 0x0000003f3f3ff290 */ /* 0x000ff6000fffe03f */
[----:B------:R-:W-:Y:S01]  /*2c770*/  @!UPT UIADD3 URZ, URZ, URZ, URZ ;  /* 0x0000003f3f3ff290 */ /* 0x000fe2000fffe03f */
[----:B------:R0:W-:Y:S01]  /*2c780*/  STL.64 [R1+0x880], R4 ;  /* 0x0008800401007387 */ /* 0x0001e20000100a00 */
[----:B------:R1:W-:Y:S02]  /*2c790*/  STL [R1+0x888], R6 ;  /* 0x0008880601007387 */ /* 0x0003e40000100800 */
[----:B------:R-:W-:Y:S01]  /*2c7a0*/  IMAD.MOV.U32 R3, RZ, RZ, R7 ;  /* 0x000000ffff037224 */ /* 0x000fe200078e0007 */
[----:B0-----:R-:W2:Y:S01]  /*2c7b0*/  LDL.LU.64 R4, [R1+0x850] ;  /* 0x0008500001047983 */ /* 0x001ea20000300a00 */
[----:B-1----:R-:W4:Y:S02]  /*2c7c0*/  LDL.LU.64 R6, [R1+0x858] ;  /* 0x0008580001067983 */ /* 0x002f240000300a00 */
[----:B------:R-:W-:Y:S02]  /*2c7d0*/  IMAD.MOV.U32 R29, RZ, RZ, R20 ;  /* 0x000000ffff1d7224 */ /* 0x000fe400078e0014 */
[----:B------:R-:W-:Y:S01]  /*2c7e0*/  IMAD.MOV.U32 R28, RZ, RZ, R21 ;  /* 0x000000ffff1c7224 */ /* 0x000fe200078e0015 */
[C---:B---3--:R-:W-:Y:S01]  /*2c7f0*/  HMMA.16816.F32.BF16 R8, R16.reuse, R8, R12 ;  /* 0x000000081008723c */ /* 0x048fe2000004180c */
[----:B----4-:R-:W-:Y:S01]  /*2c800*/  STL.64 [R1+0x3c68], R6 ;  /* 0x003c680601007387 */ /* 0x010fe20000100a00 */
[----:B--2---:R0:W-:Y:S03]  /*2c810*/  STL.64 [R1+0x3c60], R4 ;  /* 0x003c600401007387 */ /* 0x0041e60000100a00 */
[----:B0-----:R-:W2:Y:S01]  /*2c820*/  LDL.LU.64 R4, [R1+0x860] ;  /* 0x0008600001047983 */ /* 0x001ea20000300a00 */
[----:B------:R-:W2:Y:S02]  /*2c830*/  LDL.LU.64 R6, [R1+0x868] ;  /* 0x0008680001067983 */ /* 0x000ea40000300a00 */
[----:B------:R-:W3:Y:S02]  /*2c840*/  LDL.LU.64 R20, [R1+0x840] ;  /* 0x0008400001147983 */ /* 0x000ee40000300a00 */
[----:B------:R-:W3:Y:S01]  /*2c850*/  LDL.LU.64 R22, [R1+0x848] ;  /* 0x0008480001167983 */ /* 0x000ee20000300a00 */
[----:B------:R-:W4:Y:S01]  /*2c860*/  LDL.LU.64 R24, [R1+0x530] ;  /* 0x0005300001187983 */ /* 0x000f220000300a00 */
[----:B------:R-:W4:Y:S02]  /*2c870*/  LDL.LU.64 R26, [R1+0x538] ;  /* 0x00053800011a7983 */ /* 0x000f240000300a00 */
[----:B------:R-:W-:Y:S02]  /*2c880*/  STL [R1+0x3550], R3 ;  /* 0x0035500301007387 */ /* 0x000fe40000100800 */
[----:B------:R-:W2:Y:S07]  /*2c890*/  LDL.LU.64 R12, [R1+0x3c80] ;  /* 0x003c8000010c7983 */ /* 0x000eae0000300a00 */
[----:B------:R0:W-:Y:S01]  /*2c8a0*/  STL.64 [R1+0x870], R8 ;  /* 0x0008700801007387 */ /* 0x0001e20000100a00 */
[----:B------:R1:W-:Y:S03]  /*2c8b0*/  STL.64 [R1+0x878], R10 ;  /* 0x0008780a01007387 */ /* 0x0003e60000100a00 */
[----:B0-----:R-:W3:Y:S01]  /*2c8c0*/  LDL.LU.64 R8, [R1+0x3c78] ;  /* 0x003c780001087983 */ /* 0x001ee20000300a00 */
[----:B--2---:R-:W-:Y:S01]  /*2c8d0*/  HMMA.16816.F32.BF16 R4, R16, R12, R4 ;  /* 0x0000000c1004723c */ /* 0x004fe20000041804 */
[----:B------:R-:W-:-:S02]  /*2c8e0*/  IMAD.MOV.U32 R2, RZ, RZ, R12 ;  /* 0x000000ffff027224 */ /* 0x000fc400078e000c */
[----:B------:R-:W-:Y:S02]  /*2c8f0*/  IMAD.MOV.U32 R0, RZ, RZ, R13 ;  /* 0x000000ffff007224 */ /* 0x000fe400078e000d */
[----:B------:R-:W2:Y:S11]  /*2c900*/  LDL.LU.64 R12, [R1+0x3c70] ;  /* 0x003c7000010c7983 */ /* 0x000eb60000300a00 */
[----:B------:R-:W-:Y:S08]  /*2c910*/  @!UPT UIADD3 URZ, URZ, URZ, URZ ;  /* 0x0000003f3f3ff290 */ /* 0x000ff0000fffe03f */
[----:B------:R-:W-:Y:S02]  /*2c920*/  IMAD.MOV.U32 R15, RZ, RZ, R6 ;  /* 0x000000ffff0f7224 */ /* 0x000fe400078e0006 */
[----:B-1----:R-:W-:Y:S02]  /*2c930*/  IMAD.MOV.U32 R11, RZ, RZ, R7 ;  /* 0x000000ffff0b7224 */ /* 0x002fe400078e0007 */
[----:B------:R-:W-:Y:S02]  /*2c940*/  IMAD.MOV.U32 R10, RZ, RZ, R4 ;  /* 0x000000ffff0a7224 */ /* 0x000fe400078e0004 */
[----:B------:R-:W-:Y:S01]  /*2c950*/  IMAD.MOV.U32 R14, RZ, RZ, R5 ;  /* 0x000000ffff0e7224 */ /* 0x000fe200078e0005 */
[----:B------:R-:W2:Y:S01]  /*2c960*/  LDL.LU.64 R6, [R1+0x3c68] ;  /* 0x003c680001067983 */ /* 0x000ea20000300a00 */
[----:B------:R-:W2:Y:S02]  /*2c970*/  LDL.LU.64 R4, [R1+0x3c60] ;  /* 0x003c600001047983 */ /* 0x000ea40000300a00 */
[----:B------:R-:W-:Y:S02]  /*2c980*/  STL [R1+0x350c], R11 ;  /* 0x00350c0b01007387 */ /* 0x000fe40000100800 */
[----:B------:R-:W-:Y:S01]  /*2c990*/  STL [R1+0x3508], R15 ;  /* 0x0035080f01007387 */ /* 0x000fe20000100800 */
[----:B------:R-:W-:Y:S01]  /*2c9a0*/  STL [R1+0x3504], R14 ;  /* 0x0035040e01007387 */ /* 0x000fe20000100800 */
[----:B------:R-:W-:Y:S01]  /*2c9b0*/  STL [R1+0x3500], R10 ;  /* 0x0035000a01007387 */ /* 0x000fe20000100800 */
[C---:B---3--:R-:W-:Y:S08]  /*2c9c0*/  HMMA.16816.F32.BF16 R20, R16.reuse, R8, R20 ;  /* 0x000000081014723c */ /* 0x048ff00000041814 */
[----:B--2---:R-:W-:Y:S11]  /*2c9d0*/  HMMA.16816.F32.BF16 R4, R16, R12, R4 ;  /* 0x0000000c1004723c */ /* 0x004ff60000041804 */
[----:B------:R-:W-:Y:S11]  /*2c9e0*/  @!UPT UIADD3 URZ, URZ, URZ, URZ ;  /* 0x0000003f3f3ff290 */ /* 0x000ff6000fffe03f */
[----:B------:R-:W-:Y:S01]  /*2c9f0*/  @!UPT UIADD3 URZ, URZ, URZ, URZ ;  /* 0x0000003f3f3ff290 */ /* 0x000fe2000fffe03f */
[----:B------:R0:W-:Y:S01]  /*2ca00*/  STL.64 [R1+0x850], R4 ;  /* 0x0008500401007387 */ /* 0x0001e20000100a00 */
[----:B------:R-:W-:Y:S03]  /*2ca10*/  STL [R1+0x858], R6 ;  /* 0x0008580601007387 */ /* 0x000fe60000100800 */
[----:B0-----:R-:W4:Y:S01]  /*2ca20*/  LDL.LU.64 R4, [R1+0x3c58] ;  /* 0x003c580001047983 */ /* 0x001f220000300a00 */
[----:B------:R-:W-:-:S05]  /*2ca30*/  IMAD.MOV.U32 R3, RZ, RZ, R7 ;  /* 0x000000ffff037224 */ /* 0x000fca00078e0007 */
[----:B------:R-:W-:Y:S01]  /*2ca40*/  STL [R1+0x3644], R3 ;  /* 0x0036440301007387 */ /* 0x000fe20000100800 */
[----:B------:R-:W-:Y:S02]  /*2ca50*/  STL.64 [R1+0x840], R20 ;  /* 0x0008401401007387 */ /* 0x000fe40000100a00 */
[----:B------:R0:W-:Y:S02]  /*2ca60*/  STL.64 [R1+0x848], R22 ;  /* 0x0008481601007387 */ /* 0x0001e40000100a00 */
[----:B0-----:R-:W2:Y:S01]  /*2ca70*/  LDL.LU.64 R22, [R1+0x3c50] ;  /* 0x003c500001167983 */ /* 0x001ea20000300a00 */
[----:B------:R-:W3:Y:S01]  /*2ca80*/  LDL.LU.64 R20, [R1+0x3c48] ;  /* 0x003c480001147983 */ /* 0x000ee20000300a00 */
[----:B----4-:R-:W-:Y:S07]  /*2ca90*/  HMMA.16816.F32.BF16 R24, R16, R4, R24 ;  /* 0x000000041018723c */ /* 0x010fee0000041818 */
[----:B--2---:R-:W-:-:S02]  /*2caa0*/  IMAD.MOV.U32 R16, RZ, RZ, R22 ;  /* 0x000000ffff107224 */ /* 0x004fc400078e0016 */
[----:B------:R-:W-:Y:S01]  /*2cab0*/  IMAD.MOV.U32 R17, RZ, RZ, R23 ;  /* 0x000000ffff117224 */ /* 0x000fe200078e0017 */
[----:B------:R-:W3:Y:S01]  /*2cac0*/  LDL.LU R22, [R1+0x3c44] ;  /* 0x003c440001167983 */ /* 0x000ee20000300800 */
[----:B------:R-:W3:Y:S11]  /*2cad0*/  LDL.LU R23, [R1+0x3c40] ;  /* 0x003c400001177983 */ /* 0x000ef60000300800 */
[----:B------:R-:W-:Y:S02]  /*2cae0*/  @!UPT UIADD3 URZ, URZ, URZ, URZ ;  /* 0x0000003f3f3ff290 */ /* 0x000fe4000fffe03f */
[----:B------:R-:W-:Y:S02]  /*2caf0*/  IMAD.MOV.U32 R11, RZ, RZ, R24 ;  /* 0x000000ffff0b7224 */ /* 0x000fe400078e0018 */
[----:B------:R-:W-:Y:S02]  /*2cb00*/  IMAD.MOV.U32 R15, RZ, RZ, R25 ;  /* 0x000000ffff0f7224 */ /* 0x000fe400078e0019 */
[----:B------:R-:W-:Y:S02]  /*2cb10*/  IMAD.MOV.U32 R14, RZ, RZ, R26 ;  /* 0x000000ffff0e7224 */ /* 0x000fe400078e001a */
[----:B------:R-:W-:Y:S01]  /*2cb20*/  IMAD.MOV.U32 R10, RZ, RZ, R27 ;  /* 0x000000ffff0a7224 */ /* 0x000fe200078e001b */
[----:B------:R-:W2:Y:S01]  /*2cb30*/  LDL.LU.64 R24, [R1+0x330] ;  /* 0x0003300001187983 */ /* 0x000ea20000300a00 */
[----:B------:R-:W4:Y:S03]  /*2cb40*/  LDL.LU.64 R26, [R1+0x338] ;  /* 0x00033800011a7983 */ /* 0x000f260000300a00 */
[----:B----4-:R-:W-:Y:S01]  /*2cb50*/  STL.64 [R1+0x3c38], R26 ;  /* 0x003c381a01007387 */ /* 0x010fe20000100a00 */
[----:B--2---:R0:W-:Y:S03]  /*2cb60*/  STL.64 [R1+0x3c30], R24 ;  /* 0x003c301801007387 */ /* 0x0041e60000100a00 */
[----:B0-----:R-:W3:Y:S01]  /*2cb70*/  LDL.LU.64 R24, [R1+0x910] ;  /* 0x0009100001187983 */ /* 0x001ee20000300a00 */
[----:B------:R-:W3:Y:S02]  /*2cb80*/  LDL.LU.64 R26, [R1+0x918] ;  /* 0x00091800011a7983 */ /* 0x000ee40000300a00 */
[----:B------:R0:W-:Y:S02]  /*2cb90*/  STL.64 [R1+0x3c20], R16 ;  /* 0x003c201001007387 */ /* 0x0001e40000100a00 */
[----:B0-----:R-:W2:Y:S01]  /*2cba0*/  LDL.LU.64 R16, [R1+0x320] ;  /* 0x0003200001107983 */ /* 0x001ea20000300a00 */
[----:B------:R-:W2:Y:S02]  /*2cbb0*/  LDL.LU.64 R18, [R1+0x328] ;  /* 0x0003280001127983 */ /* 0x000ea40000300a00 */
[----:B------:R0:W-:Y:S02]  /*2cbc0*/  STL.64 [R1+0x3c10], R4 ;  /* 0x003c100401007387 */ /* 0x0001e40000100a00 */
[----:B0-----:R-:W3:Y:S04]  /*2cbd0*/  LDL R4, [R1+0xc0] ;  /* 0x0000c00001047983 */ /* 0x001ee80000100800 */
[----:B------:R-:W3:Y:S01]  /*2cbe0*/  LDL R5, [R1+0xc4] ;  /* 0x0000c40001057983 */ /* 0x000ee20000100800 */
[----:B------:R-:W-:Y:S02]  /*2cbf0*/  STL [R1+0x3880], R10 ;  /* 0x0038800a01007387 */ /* 0x000fe40000100800 */
[----:B------:R-:W-:Y:S02]  /*2cc00*/  STL [R1+0x387c], R14 ;  /* 0x00387c0e01007387 */ /* 0x000fe40000100800 */
[----:B------:R-:W-:Y:S01]  /*2cc10*/  STL [R1+0x3878], R15 ;  /* 0x0038780f01007387 */ /* 0x000fe20000100800 */
[----:B------:R0:W-:Y:S04]  /*2cc20*/  STL.64 [R1+0x3c08], R12 ;  /* 0x003c080c01007387 */ /* 0x0001e80000100a00 */
[----:B0-----:R-:W4:Y:S01]  /*2cc30*/  LDL.64 R12, [R1+0x80] ;  /* 0x00008000010c7983 */ /* 0x001f220000100a00 */
[C---:B---3--:R-:W-:Y:S03]  /*2cc40*/  HMMA.16816.F32.BF16 R4, R20.reuse, R4, R24 ;  /* 0x000000041404723c */ /* 0x048fe60000041818 */
[----:B----4-:R0:W-:Y:S04]  /*2cc50*/  STL.64 [R1+0x3c18], R12 ;  /* 0x003c180c01007387 */ /* 0x0101e80000100a00 */
[----:B0-----:R-:W3:Y:S01]  /*2cc60*/  LDL.LU.64 R12, [R1+0x310] ;  /* 0x00031000010c7983 */ /* 0x001ee20000300a00 */
[----:B------:R-:W3:Y:S02]  /*2cc70*/  LDL.LU.64 R14, [R1+0x318] ;  /* 0x00031800010e7983 */ /* 0x000ee40000300a00 */
[----:B------:R-:W-:Y:S02]  /*2cc80*/  STL [R1+0x3874], R11 ;  /* 0x0038740b01007387 */ /* 0x000fe40000100800 */
[----:B------:R0:W-:Y:S02]  /*2cc90*/  STL.64 [R1+0x3ba0], R8 ;  /* 0x003ba00801007387 */ /* 0x0001e40000100a00 */
[----:B0-----:R-:W4:Y:S04]  /*2cca0*/  LDL R8, [R1+0xb0] ;  /* 0x0000b00001087983 */ /* 0x001f280000100800 */
[----:B------:R-:W4:Y:S01]  /*2ccb0*/  LDL R9, [R1+0xb4] ;  /* 0x0000b40001097983 */ /* 0x000f220000100800 */
[----:B------:R-:W4:Y:S02]  /*2ccc0*/  LDL.LU.64 R26, [R1+0x3c38] ;  /* 0x003c3800011a7983 */ /* 0x000f240000300a00 */
[----:B------:R-:W4:Y:S02]  /*2ccd0*/  LDL.LU.64 R24, [R1+0x3c30] ;  /* 0x003c300001187983 */ /* 0x000f240000300a00 */
[----:B------:R0:W-:Y:S01]  /*2cce0*/  STL.64 [R1+0x340], R4 ;  /* 0x0003400401007387 */ /* 0x0001e20000100a00 */
[----:B------:R1:W-:Y:S04]  /*2ccf0*/  STL.64 [R1+0x348], R6 ;  /* 0x0003480601007387 */ /* 0x0003e80000100a00 */
[----:B0-----:R-:W2:Y:S01]  /*2cd00*/  LDL.LU.64 R4, [R1+0x300] ;  /* 0x0003000001047983 */ /* 0x001ea20000300a00 */
[----:B-1----:R-:W2:Y:S01]  /*2cd10*/  LDL.LU.64 R6, [R1+0x308] ;  /* 0x0003080001067983 */ /* 0x002ea20000300a00 */
[----:B----4-:R-:W-:Y:S02]  /*2cd20*/  HMMA.16816.F32.BF16 R8, R20, R8, R24 ;  /* 0x000000081408723c */ /* 0x010fe40000041818 */
[----:B------:R-:W4:Y:S01]  /*2cd30*/  LDL.LU.64 R26, [R1+0x3c28] ;  /* 0x003c2800011a7983 */ /* 0x000f220000300a00 */
[----:B------:R-:W2:Y:S11]  /*2cd40*/  LDL.64 R24, [R1+0x60] ;  /* 0x0000600001187983 */ /* 0x000eb60000100a00 */
[----:B------:R-:W-:Y:S09]  /*2cd50*/  @!UPT UIADD3 URZ, URZ, URZ, URZ ;  /* 0x0000003f3f3ff290 */ /* 0x000ff2000fffe03f */
[----:B------:R0:W-:Y:S01]  /*2cd60*/  STL.64 [R1+0x330], R8 ;  /* 0x0003300801007387 */ /* 0x0001e20000100a00 */
[----:B------:R-:W-:Y:S02]  /*2cd70*/  STL.64 [R1+0x338], R10 ;  /* 0x0003380a01007387 */ /* 0x000fe40000100a00 */
[----:B0-----:R-:W-:Y:S02]  /*2cd80*/  IMAD.MOV.U32 R8, RZ, RZ, R29 ;  /* 0x000000ffff087224 */ /* 0x001fe400078e001d */
[----:B------:R-:W-:-:S05]  /*2cd90*/  IMAD.MOV.U32 R9, RZ, RZ, R28 ;  /* 0x000000ffff097224 */ /* 0x000fca00078e001c */
[----:B------:R0:W-:Y:S04]  /*2cda0*/  STL.64 [R1+0x3bd0], R8 ;  /* 0x003bd00801007387 */ /* 0x0001e80000100a00 */
[----:B0-----:R-:W2:Y:S04]  /*2cdb0*/  LDL.64 R8, [R1+0x30] ;  /* 0x0000300001087983 */ /* 0x001ea80000100a00 */
[----:B--2---:R4:W-:Y:S02]  /*2cdc0*/  STL.64 [R1+0x3be8], R8 ;  /* 0x003be80801007387 */ /* 0x0049e40000100a00 */
[----:B----4-:R-:W-:-:S02]  /*2cdd0*/  IMAD.MOV.U32 R8, RZ, RZ, R27 ;  /* 0x000000ffff087224 */ /* 0x010fc400078e001b */
[----:B------:R-:W-:-:S07]  /*2cde0*/  IMAD.MOV.U32 R9, RZ, RZ, R26 ;  /* 0x000000ffff097224 */ /* 0x000fce00078e001a */
[C---:B------:R-:W-:Y:S01]  /*2cdf0*/  HMMA.16816.F32.BF16 R8, R20.reuse, R8, R16 ;  /* 0x000000081408723c */ /* 0x040fe20000041810 */
[----:B------:R-:W3:Y:S11]  /*2ce00*/  LDL.LU.64 R16, [R1+0x3c20] ;  /* 0x003c200001107983 */ /* 0x000ef60000300a00 */
[----:B------:R-:W-:Y:S11]  /*2ce10*/  @!UPT UIADD3 URZ, URZ, URZ, URZ ;  /* 0x0000003f3f3ff290 */ /* 0x000ff6000fffe03f */
[----:B------:R0:W-:Y:S01]  /*2ce20*/  STL.64 [R1+0x320], R8 ;  /* 0x0003200801007387 */ /* 0x0001e20000100a00 */
[----:B------:R-:W-:Y:S03]  /*2ce30*/  STL.64 [R1+0x328], R10 ;  /* 0x0003280a01007387 */ /* 0x000fe60000100a00 */
[----:B0-----:R-:W2:Y:S01]  /*2ce40*/  LDL.64 R8, [R1+0x40] ;  /* 0x0000400001087983 */ /* 0x001ea20000100a00 */
[C---:B---3--:R-:W-:Y:S03]  /*2ce50*/  HMMA.16816.F32.BF16 R16, R20.reuse, R16, R12 ;  /* 0x000000101410723c */ /* 0x048fe6000004180c */
[----:B--2---:R0:W-:Y:S04]  /*2ce60*/  STL.64 [R1+0x3bf0], R8 ;  /* 0x003bf00801007387 */ /* 0x0041e80000100a00 */
[----:B0-----:R-:W2:Y:S01]  /*2ce70*/  LDL.64 R8, [R1+0x70] ;  /* 0x0000700001087983 */ /* 0x001ea20000100a00 */
[----:B------:R-:W3:Y:S11]  /*2ce80*/  LDL.LU.64 R12, [R1+0x3c18] ;  /* 0x003c1800010c7983 */ /* 0x000ef60000300a00 */
[----:B------:R-:W-:Y:S04]  /*2ce90*/  @!UPT UIADD3 URZ, URZ, URZ, URZ ;  /* 0x0000003f3f3ff290 */ /* 0x000fe8000fffe03f */
[----:B------:R0:W-:Y:S02]  /*2cea0*/  STL.64 [R1+0x310], R16 ;  /* 0x0003101001007387 */ /* 0x0001e40000100a00 */
[----:B------:R-:W-:Y:S01]  /*2ceb0*/  STL.64 [R1+0x318], R18 ;  /* 0x0003181201007387 */ /* 0x000fe20000100a00 */
[----:B0-----:R-:W4:Y:S01]  /*2cec0*/  LDL.64 R16, [R1+0x10] ;  /* 0x0000100001107983 */ /* 0x001f220000100a00 */
[----:B---3--:R-:W-:Y:S03]  /*2ced0*/  HMMA.16816.F32.BF16 R4, R20, R12, R4 ;  /* 0x0000000c1404723c */ /* 0x008fe60000041804 */
[----:B----4-:R0:W-:Y:S04]  /*2cee0*/  STL.64 [R1+0x3bc8], R16 ;  /* 0x003bc81001007387 */ /* 0x0101e80000100a00 */
[----:B0-----:R-:W3:Y:S01]  /*2cef0*/  LDL.LU.64 R16, [R1+0x2f0] ;  /* 0x0002f00001107983 */ /* 0x001ee20000300a00 */
[----:B------:R-:W3:Y:S11]  /*2cf00*/  LDL.LU.64 R18, [R1+0x2f8] ;  /* 0x0002f80001127983 */ /* 0x000ef60000300a00 */
[----:B------:R-:W-:Y:S04]  /*2cf10*/  @!UPT UIADD3 URZ, URZ, URZ, URZ ;  /* 0x0000003f3f3ff290 */ /* 0x000fe8000fffe03f */
[----:B------:R0:W-:Y:S02]  /*2cf20*/  STL.64 [R1+0x300], R4 ;  /* 0x0003000401007387 */ /* 0x0001e40000100a00 */
[----:B------:R1:W-:Y:S01]  /*2cf30*/  STL.64 [R1+0x308], R6 ;  /* 0x0003080601007387 */ /* 0x0003e20000100a00 */
[----:B0-----:R-:W4:Y:S01]  /*2cf40*/  LDL.LU.64 R4, [R1+0x3c10] ;  /* 0x003c100001047983 */ /* 0x001f220000300a00 */
[----:B-1----:R-:W-:Y:S02]  /*2cf50*/  IMAD.MOV.U32 R6, RZ, RZ, R13 ;  /* 0x000000ffff067224 */ /* 0x002fe400078e000d */
[----:B------:R-:W-:Y:S02]  /*2cf60*/  IMAD.MOV.U32 R7, RZ, RZ, R12 ;  /* 0x000000ffff077224 */ /* 0x000fe400078e000c */
[----:B------:R-:W4:Y:S01]  /*2cf70*/  LDL.LU.64 R12, [R1+0x3c08] ;  /* 0x003c0800010c7983 */ /* 0x000f220000300a00 */
[----:B------:R-:W-:Y:S02]  /*2cf80*/  STL [R1+0x3b54], R6 ;  /* 0x003b540601007387 */ /* 0x000fe40000100800 */
[----:B------:R-:W-:Y:S02]  /*2cf90*/  STL [R1+0x3b50], R7 ;  /* 0x003b500701007387 */ /* 0x000fe40000100800 */
[----:B--2---:R-:W-:-:S02]  /*2cfa0*/  IMAD.MOV.U32 R15, RZ, RZ, R8 ;  /* 0x000000ffff0f7224 */ /* 0x004fc400078e0008 */
[----:B------:R-:W-:Y:S01]  /*2cfb0*/  IMAD.MOV.U32 R14, RZ, RZ, R9 ;  /* 0x000000ffff0e7224 */ /* 0x000fe200078e0009 */
[C---:B---3--:R-:W-:Y:S01]  /*2cfc0*/  HMMA.16816.F32.BF16 R16, R20.reuse, R8, R16 ;  /* 0x000000081410723c */ /* 0x048fe20000041810 */
[----:B----4-:R0:W-:Y:S04]  /*2cfd0*/  STL.64 [R1+0x3c00], R4 ;  /* 0x003c000401007387 */ /* 0x0101e80000100a00 */
[----:B0-----:R-:W2:Y:S01]  /*2cfe0*/  LDL.LU.64 R4, [R1+0x720] ;  /* 0x0007200001047983 */ /* 0x001ea20000300a00 */
[----:B------:R-:W2:Y:S11]  /*2cff0*/  LDL.LU.64 R6, [R1+0x728] ;  /* 0x0007280001067983 */ /* 0x000eb60000300a00 */
[----:B------:R-:W-:Y:S06]  /*2d000*/  @!UPT UIADD3 URZ, URZ, URZ, URZ ;  /* 0x0000003f3f3ff290 */ /* 0x000fec000fffe03f */
[----:B------:R0:W-:Y:S02]  /*2d010*/  STL.64 [R1+0x2f0], R16 ;  /* 0x0002f01001007387 */ /* 0x0001e40000100a00 */
[----:B------:R1:W-:Y:S01]  /*2d020*/  STL.64 [R1+0x2f8], R18 ;  /* 0x0002f81201007387 */ /* 0x0003e20000100a00 */
[----:B------:R-:W3:Y:S01]  /*2d030*/  LDL.LU.64 R8, [R1+0x710] ;  /* 0x0007100001087983 */ /* 0x000ee20000300a00 */
[----:B------:R-:W3:Y:S03]  /*2d040*/  LDL.LU.64 R10, [R1+0x718] ;  /* 0x00071800010a7983 */ /* 0x000ee60000300a00 */
[----:B0-----:R-:W4:Y:S01]  /*2d050*/  LDL.LU.64 R16, [R1+0x6e0] ;  /* 0x0006e00001107983 */ /* 0x001f220000300a00 */
[----:B-1----:R-:W3:Y:S01]  /*2d060*/  LDL.LU.64 R18, [R1+0x6e8] ;  /* 0x0006e80001127983 */ /* 0x002ee20000300a00 */
[C---:B--2---:R-:W-:Y:S02]  /*2d070*/  HMMA.16816.F32.BF16 R4, R20.reuse, R24, R4 ;  /* 0x000000181404723c */ /* 0x044fe40000041804 */
[----:B---3--:R-:W-:Y:S01]  /*2d080*/  STL.64 [R1+0x3be0], R18 ;  /* 0x003be01201007387 */ /* 0x008fe20000100a00 */
[----:B----4-:R0:W-:Y:S03]  /*2d090*/  STL.64 [R1+0x3bd8], R16 ;  /* 0x003bd81001007387 */ /* 0x0101e60000100a00 */
[----:B0-----:R-:W2:Y:S01]  /*2d0a0*/  LDL.LU.64 R16, [R1+0x6f0] ;  /* 0x0006f00001107983 */ /* 0x001ea20000300a00 */
[----:B------:R-:W2:Y:S02]  /*2d0b0*/  LDL.LU.64 R18, [R1+0x6f8] ;  /* 0x0006f80001127983 */ /* 0x000ea40000300a00 */
[----:B------:R-:W-:Y:S02]  /*2d0c0*/  STL.64 [R1+0x3bb0], R14 ;  /* 0x003bb00e01007387 */ /* 0x000fe40000100a00 */
[----:B------:R-:W-:Y:S11]  /*2d0d0*/  STL.64 [R1+0x3ba8], R12 ;  /* 0x003ba80c01007387 */ /* 0x000ff60000100a00 */
[----:B------:R-:W-:Y:S01]  /*2d0e0*/  @!UPT UIADD3 URZ, URZ, URZ, URZ ;  /* 0x0000003f3f3ff290 */ /* 0x000fe2000fffe03f */
[----:B------:R0:W-:Y:S01]  /*2d0f0*/  STL.64 [R1+0x720], R4 ;  /* 0x0007200401007387 */ /* 0x0001e20000100a00 */
[----:B------:R1:W-:Y:S03]  /*2d100*/  STL.64 [R1+0x728], R6 ;  /* 0x0007280601007387 */ /* 0x0003e60000100a00 */
[----:B0-----:R-:W3:Y:S01]  /*2d110*/  LDL.LU.64 R4, [R1+0x3c00] ;  /* 0x003c000001047983 */ /* 0x001ee20000300a00 */
[----:B-1----:R-:W-:Y:S02]  /*2d120*/  IMAD.MOV.U32 R6, RZ, RZ, R24 ;  /* 0x000000ffff067224 */ /* 0x002fe400078e0018 */
[----:B------:R-:W-:Y:S02]  /*2d130*/  IMAD.MOV.U32 R7, RZ, RZ, R25 ;  /* 0x000000ffff077224 */ /* 0x000fe400078e0019 */
[----:B------:R-:W4:Y:S03]  /*2d140*/  LDL.LU.64 R24, [R1+0x3bf8] ;  /* 0x003bf80001187983 */ /* 0x000f260000300a00 */
[----:B------:R-:W-:Y:S01]  /*2d150*/  STL.64 [R1+0x3b98], R6 ;  /* 0x003b980601007387 */ /* 0x000fe20000100a00 */
[C---:B----4-:R-:W-:Y:S01]  /*2d160*/  HMMA.16816.F32.BF16 R8, R20.reuse, R24, R8 ;  /* 0x000000181408723c */ /* 0x050fe20000041808 */
[----:B---3--:R0:W-:Y:S04]  /*2d170*/  STL.64 [R1+0x3b90], R4 ;  /* 0x003b900401007387 */ /* 0x0081e80000100a00 */
[----:B0-----:R-:W3:Y:S01]  /*2d180*/  LDL.LU.64 R4, [R1+0x6d0] ;  /* 0x0006d00001047983 */ /* 0x001ee20000300a00 */
[----:B------:R-:W3:Y:S11]  /*2d190*/  LDL.LU.64 R6, [R1+0x6d8] ;  /* 0x0006d80001067983 */ /* 0x000ef60000300a00 */
[----:B------:R-:W-:Y:S06]  /*2d1a0*/  @!UPT UIADD3 URZ, URZ, URZ, URZ ;  /* 0x0000003f3f3ff290 */ /* 0x000fec000fffe03f */
[----:B------:R0:W-:Y:S01]  /*2d1b0*/  STL.64 [R1+0x710], R8 ;  /* 0x0007100801007387 */ /* 0x0001e20000100a00 */
[----:B------:R-:W-:Y:S03]  /*2d1c0*/  STL.64 [R1+0x718], R10 ;  /* 0x0007180a01007387 */ /* 0x000fe60000100a00 */
[----:B0-----:R-:W4:Y:S01]  /*2d1d0*/  LDL.LU.64 R8, [R1+0x3bf0] ;  /* 0x003bf00001087983 */ /* 0x001f220000300a00 */
[----:B------:R0:W-:Y:S03]  /*2d1e0*/  STL.64 [R1+0x3b00], R24 ;  /* 0x003b001801007387 */ /* 0x0001e60000100a00 */
[----:B0-----:R-:W4:Y:S01]  /*2d1f0*/  LDL.LU.64 R24, [R1+0x700] ;  /* 0x0007000001187983 */ /* 0x001f220000300a00 */
[----:B------:R-:W4:Y:S02]  /*2d200*/  LDL.LU.64 R26, [R1+0x708] ;  /* 0x00070800011a7983 */ /* 0x000f240000300a00 */
[C---:B----4-:R-:W-:Y:S11]  /*2d210*/  HMMA.16816.F32.BF16 R24, R20.reuse, R8, R24 ;  /* 0x000000081418723c */ /* 0x050ff60000041818 */
[----:B------:R-:W-:Y:S11]  /*2d220*/  @!UPT UIADD3 URZ, URZ, URZ, URZ ;  /* 0x0000003f3f3ff290 */ /* 0x000ff6000fffe03f */
[----:B------:R-:W-:Y:S01]  /*2d230*/  @!UPT UIADD3 URZ, URZ, URZ, URZ ;  /* 0x0000003f3f3ff290 */ /* 0x000fe2000fffe03f */
[----:B------:R-:W-:Y:S01]  /*2d240*/  STL.64 [R1+0x700], R24 ;  /* 0x0007001801007387 */ /* 0x000fe20000100a00 */
[----:B------:R0:W-:Y:S02]  /*2d250*/  STL.64 [R1+0x708], R26 ;  /* 0x0007081a01007387 */ /* 0x0001e40000100a00 */
[----:B0-----:R-:W-:Y:S02]  /*2d260*/  IMAD.MOV.U32 R27, RZ, RZ, R8 ;  /* 0x000000ffff1b7224 */ /* 0x001fe400078e0008 */
[----:B------:R-:W-:Y:S02]  /*2d270*/  IMAD.MOV.U32 R26, RZ, RZ, R9 ;  /* 0x000000ffff1a7224 */ /* 0x000fe400078e0009 */
[----:B------:R-:W2:Y:S02]  /*2d280*/  LDL.LU.64 R8, [R1+0x3be8] ;  /* 0x003be80001087983 */ /* 0x000ea40000300a00 */
[----:B--2---:R-:W-:Y:S01]  /*2d290*/  HMMA.16816.F32.BF16 R16, R20, R8, R16 ;  /* 0x000000081410723c */ /* 0x004fe20000041810 */
[----:B------:R-:W-:-:S02]  /*2d2a0*/  IMAD.MOV.U32 R29, RZ, RZ, R8 ;  /* 0x000000ffff1d7224 */ /* 0x000fc400078e0008 */
[----:B------:R-:W-:Y:S11]  /*2d2b0*/  IMAD.MOV.U32 R28, RZ, RZ, R9 ;  /* 0x000000ffff1c7224 */ /* 0x000ff600078e0009 */
[----:B------:R-:W-:Y:S09]  /*2d2c0*/  @!UPT UIADD3 URZ, URZ, URZ, URZ ;  /* 0x0000003f3f3ff290 */ /* 0x000ff2000fffe03f */
[----:B------:R-:W-:Y:S01]  /*2d2d0*/  STL.64 [R1+0x6f0], R16 ;  /* 0x0006f01001007387 */ /* 0x000fe20000100a00 */
[----:B------:R0:W-:Y:S03]  /*2d2e0*/  STL.64 [R1+0x6f8], R18 ;  /* 0x0006f81201007387 */ /* 0x0001e60000100a00 */
[----:B0-----:R-:W2:Y:S01]  /*2d2f0*/  LDL.LU.64 R18, [R1+0x3be0] ;  /* 0x003be00001127983 */ /* 0x001ea20000300a00 */
[----:B------:R-:W2:Y:S02]  /*2d300*/  LDL.LU.64 R16, [R1+0x3bd8] ;  /* 0x003bd80001107983 */ /* 0x000ea40000300a00 */
[----:B------:R-:W2:Y:S02]  /*2d310*/  LDL.LU.64 R8, [R1+0x3bd0] ;  /* 0x003bd00001087983 */ /* 0x000ea40000300a00 */
[C---:B--2---:R-:W-:Y:S01]  /*2d320*/  HMMA.16816.F32.BF16 R8, R20.reuse, R8, R16 ;  /* 0x000000081408723c */ /* 0x044fe20000041810 */
[----:B------:R-:W3:Y:S11]  /*2d330*/  LDL.LU.64 R16, [R1+0x3bc8] ;  /* 0x003bc80001107983 */ /* 0x000ef60000300a00 */
[----:B------:R-:W-:Y:S11]  /*2d340*/  @!UPT UIADD3 URZ, URZ, URZ, URZ ;  /* 0x0000003f3f3ff290 */ /* 0x000ff6000fffe03f */
[----:B------:R0:W-:Y:S01]  /*2d350*/  STL.64 [R1+0x6e0], R8 ;  /* 0x0006e00801007387 */ /* 0x0001e20000100a00 */
[----:B------:R1:W-:Y:S03]  /*2d360*/  STL.64 [R1+0x6e8], R10 ;  /* 0x0006e80a01007387 */ /* 0x0003e60000100a00 */
[----:B0-----:R-:W2:Y:S01]  /*2d370*/  LDL.LU.64 R8, [R1+0x520] ;  /* 0x0005200001087983 */ /* 0x001ea20000300a00 */
[----:B-1----:R-:W4:Y:S02]  /*2d380*/  LDL.LU.64 R10, [R1+0x528] ;  /* 0x00052800010a7983 */ /* 0x002f240000300a00 */
[----:B------:R-:W-:Y:S01]  /*2d390*/  IMAD.MOV.U32 R13, RZ, RZ, R0 ;  /* 0x000000ffff0d7224 */ /* 0x000fe200078e0000 */
[----:B---3--:R-:W-:Y:S01]  /*2d3a0*/  HMMA.16816.F32.BF16 R4, R20, R16, R4 ;  /* 0x000000101404723c */ /* 0x008fe20000041804 */
[----:B------:R-:W-:Y:S02]  /*2d3b0*/  IMAD.MOV.U32 R25, RZ, RZ, R16 ;  /* 0x000000ffff197224 */ /* 0x000fe400078e0010 */
[----:B------:R-:W-:Y:S01]  /*2d3c0*/  IMAD.MOV.U32 R24, RZ, RZ, R17 ;  /* 0x000000ffff187224 */ /* 0x000fe200078e0011 */
[----:B----4-:R-:W-:Y:S01]  /*2d3d0*/  STL.64 [R1+0x3bc0], R10 ;  /* 0x003bc00a01007387 */ /* 0x010fe20000100a00 */
[----:B--2---:R0:W-:Y:S03]  /*2d3e0*/  STL.64 [R1+0x3bb8], R8 ;  /* 0x003bb80801007387 */ /* 0x0041e60000100a00 */
[----:B0-----:R-:W2:Y:S01]  /*2d3f0*/  LDL.LU.64 R8, [R1+0x6c0] ;  /* 0x0006c00001087983 */ /* 0x001ea20000300a00 */
[----:B------:R-:W2:Y:S11]  /*2d400*/  LDL.LU.64 R10, [R1+0x6c8] ;  /* 0x0006c800010a7983 */ /* 0x000eb60000300a00 */
[----:B------:R-:W-:Y:S03]  /*2d410*/  @!UPT UIADD3 URZ, URZ, URZ, URZ ;  /* 0x0000003f3f3ff290 */ /* 0x000fe6000fffe03f */
[----:B------:R0:W-:Y:S02]  /*2d420*/  STL.64 [R1+0x6d0], R4 ;  /* 0x0006d00401007387 */ /* 0x0001e40000100a00 */
[----:B------:R1:W-:Y:S01]  /*2d430*/  STL.64 [R1+0x6d8], R6 ;  /* 0x0006d80601007387 */ /* 0x0003e20000100a00 */
[----:B0-----:R-:W3:Y:S01]  /*2d440*/  LDL.LU.64 R4, [R1+0x2e0] ;  /* 0x0002e00001047983 */ /* 0x001ee20000300a00 */
[----:B-1----:R-:W3:Y:S02]  /*2d450*/  LDL.LU.64 R6, [R1+0x2e8] ;  /* 0x0002e80001067983 */ /* 0x002ee40000300a00 */
[----:B------:R-:W4:Y:S02]  /*2d460*/  LDL.LU.64 R16, [R1+0x2d0] ;  /* 0x0002d00001107983 */ /* 0x000f240000300a00 */
[----:B------:R-:W4:Y:S01]  /*2d470*/  LDL.LU.64 R18, [R1+0x2d8] ;  /* 0x0002d80001127983 */ /* 0x000f220000300a00 */
[----:B------:R-:W2:Y:S01]  /*2d480*/  LDL R0, [R1+0x177c] ;  /* 0x00177c0001007983 */ /* 0x000ea20000100800 */
[----:B------:R-:W-:Y:S02]  /*2d490*/  STL.64 [R1+0x3b60], R26 ;  /* 0x003b601a01007387 */ /* 0x000fe40000100a00 */
[----:B------:R0:W-:Y:S02]  /*2d4a0*/  STL.64 [R1+0x3b58], R24 ;  /* 0x003b581801007387 */ /* 0x0001e40000100a00 */
[----:B0-----:R-:W2:Y:S01]  /*2d4b0*/  LDL.64 R24, [R1+0xa0] ;  /* 0x0000a00001187983 */ /* 0x001ea20000100a00 */
[----:B------:R-:W-:-:S03]  /*2d4c0*/  IMAD.MOV.U32 R12, RZ, RZ, R2 ;  /* 0x000000ffff0c7224 */ /* 0x000fc600078e0002 */
[----:B--2---:R0:W-:Y:S04]  /*2d4d0*/  STL.64 [R1+0x3b68], R24 ;  /* 0x003b681801007387 */ /* 0x0041e80000100a00 */
[----:B0-----:R-:W2:Y:S01]  /*2d4e0*/  LDL.64 R24, [R1+0xb0] ;  /* 0x0000b00001187983 */ /* 0x001ea20000100a00 */
[C---:B------:R-:W-:Y:S03]  /*2d4f0*/  HMMA.16816.F32.BF16 R12, R20.reuse, R12, R8 ;  /* 0x0000000c140c723c */ /* 0x040fe60000041808 */
[----:B--2---:R0:W-:Y:S04]  /*2d500*/  STL.64 [R1+0x3b78], R24 ;  /* 0x003b781801007387 */ /* 0x0041e80000100a00 */
[----:B0-----:R-:W2:Y:S01]  /*2d510*/  LDL.64 R24, [R1+0xc0] ;  /* 0x0000c00001187983 */ /* 0x001ea20000100a00 */
[----:B------:R-:W2:Y:S02]  /*2d520*/  LDL.LU.64 R10, [R1+0x3bc0] ;  /* 0x003bc000010a7983 */ /* 0x000ea40000300a00 */
[----:B------:R-:W2:Y:S11]  /*2d530*/  LDL.LU.64 R8, [R1+0x3bb8] ;  /* 0x003bb80001087983 */ /* 0x000eb60000300a00 */
[----:B------:R-:W-:Y:S02]  /*2d540*/  @!UPT UIADD3 URZ, URZ, URZ, URZ ;  /* 0x0000003f3f3ff290 */ /* 0x000fe4000fffe03f */
[----:B------:R-:W-:Y:S01]  /*2d550*/  STL.64 [R1+0x6c0], R12 ;  /* 0x0006c00c01007387 */ /* 0x000fe20000100a00 */
[----:B------:R0:W-:Y:S04]  /*2d560*/  STL.64 [R1+0x6c8], R14 ;  /* 0x0006c80e01007387 */ /* 0x0001e80000100a00 */
[----:B0-----:R-:W2:Y:S01]  /*2d570*/  LDL.LU.64 R14, [R1+0x3bb0] ;  /* 0x003bb000010e7983 */ /* 0x001ea20000300a00 */
[----:B------:R-:W2:Y:S02]  /*2d580*/  LDL.LU.64 R12, [R1+0x3ba8] ;  /* 0x003ba800010c7983 */ /* 0x000ea40000300a00 */
[C---:B--2---:R-:W-:Y:S11]  /*2d590*/  HMMA.16816.F32.BF16 R8, R20.reuse, R12, R8 ;  /* 0x0000000c1408723c */ /* 0x044ff60000041808 */
[----:B------:R-:W-:Y:S11]  /*2d5a0*/  @!UPT UIADD3 URZ, URZ, URZ, URZ ;  /* 0x0000003f3f3ff290 */ /* 0x000ff6000fffe03f */
[----:B------:R-:W-:Y:S01]  /*2d5b0*/  @!UPT UIADD3 URZ, URZ, URZ, URZ ;  /* 0x0000003f3f3ff290 */ /* 0x000fe2000fffe03f */
[----:B------:R0:W-:Y:S01]  /*2d5c0*/  STL.64 [R1+0x6b0], R8 ;  /* 0x0006b00801007387 */ /* 0x0001e20000100a00 */
[----:B------:R-:W-:Y:S03]  /*2d5d0*/  STL.64 [R1+0x6b8], R10 ;  /* 0x0006b80a01007387 */ /* 0x000fe60000100a00 */
[----:B0-----:R-:W3:Y:S01]  /*2d5e0*/  LDL.LU.64 R8, [R1+0x3ba0] ;  /* 0x003ba00001087983 */ /* 0x001ee20000300a00 */
[----:B------:R0:W-:Y:S02]  /*2d5f0*/  STL.64 [R1+0x3ac0], R12 ;  /* 0x003ac00c01007387 */ /* 0x0001e40000100a00 */
[----:B------:R1:W-:Y:S01]  /*2d600*/  STL.64 [R1+0x3b70], R14 ;  /* 0x003b700e01007387 */ /* 0x0003e20000100a00 */
[----:B0-----:R-:W2:Y:S01]  /*2d610*/  LDL.LU.64 R12, [R1+0x510] ;  /* 0x00051000010c7983 */ /* 0x001ea20000300a00 */
[----:B-1----:R-:W2:Y:S01]  /*2d620*/  LDL.LU.64 R14, [R1+0x518] ;  /* 0x00051800010e7983 */ /* 0x002ea20000300a00 */
[C---:B---3--:R-:W-:Y:S02]  /*2d630*/  HMMA.16816.F32.BF16 R4, R20.reuse, R8, R4 ;  /* 0x000000081404723c */ /* 0x048fe40000041804 */
[----:B--2---:R-:W-:Y:S01]  /*2d640*/  STL.64 [R1+0x3b88], R14 ;  /* 0x003b880e01007387 */ /* 0x004fe20000100a00 */
[----:B------:R0:W-:Y:S03]  /*2d650*/  STL.64 [R1+0x3b80], R12 ;  /* 0x003b800c01007387 */ /* 0x0001e60000100a00 */
[----:B0-----:R-:W2:Y:S01]  /*2d660*/  LDL.LU.64 R12, [R1+0x930] ;  /* 0x00093000010c7983 */ /* 0x001ea20000300a00 */
[----:B------:R-:W2:Y:S11]  /*2d670*/  LDL.LU.64 R14, [R1+0x938] ;  /* 0x00093800010e7983 */ /* 0x000eb60000300a00 */
[----:B------:R-:W-:Y:S05]  /*2d680*/  @!UPT UIADD3 URZ, URZ, URZ, URZ ;  /* 0x0000003f3f3ff290 */ /* 0x000fea000fffe03f */
[----:B------:R-:W-:Y:S02]  /*2d690*/  STL.64 [R1+0x6a0], R4 ;  /* 0x0006a00401007387 */ /* 0x000fe40000100a00 */
[----:B------:R0:W-:Y:S02]  /*2d6a0*/  STL.64 [R1+0x6a8], R6 ;  /* 0x0006a80601007387 */ /* 0x0001e40000100a00 */
[----:B0-----:R-:W3:Y:S01]  /*2d6b0*/  LDL.LU.64 R6, [R1+0x3b98] ;  /* 0x003b980001067983 */ /* 0x001ee20000300a00 */
[----:B------:R-:W4:Y:S02]  /*2d6c0*/  LDL.LU.64 R4, [R1+0x3b90] ;  /* 0x003b900001047983 */ /* 0x000f240000300a00 */
[----:B------:R-:W-:Y:S01]  /*2d6d0*/  IMAD.MOV.U32 R2, RZ, RZ, R24 ;  /* 0x000000ffff027224 */ /* 0x000fe200078e0018 */
[----:B----4-:R-:W-:Y:S01]  /*2d6e0*/  HMMA.16816.F32.BF16 R20, R20, R4, R16 ;  /* 0x000000041414723c */ /* 0x010fe20000041810 */
[----:B------:R-:W2:Y:S04]  /*2d6f0*/  LDSM.16.MT88.4 R16, [R0+0x10000] ;  /* 0x010000000010783b */ /* 0x000ea80000004200 */
[----:B------:R-:W-:Y:S11]  /*2d700*/  STL.64 [R1+0x3a80], R4 ;  /* 0x003a800401007387 */ /* 0x000ff60000100a00 */
[----:B------:R-:W-:Y:S07]  /*2d710*/  @!UPT UIADD3 URZ, URZ, URZ, URZ ;  /* 0x0000003f3f3ff290 */ /* 0x000fee000fffe03f */
[----:B------:R-:W-:Y:S01]  /*2d720*/  STL.64 [R1+0x2e0], R20 ;  /* 0x0002e01401007387 */ /* 0x000fe20000100a00 */
[----:B------:R-:W-:Y:S02]  /*2d730*/  STL.64 [R1+0x2e8], R22 ;  /* 0x0002e81601007387 */ /* 0x000fe40000100a00 */
[----:B------:R0:W1:Y:S01]  /*2d740*/  LDSM.16.MT88.4 R20, [R0+0x10080] ;  /* 0x010080000014783b */ /* 0x0000620000004200 */
[C---:B--2---:R-:W-:Y:S03]  /*2d750*/  HMMA.16816.F32.BF16 R12, R16.reuse, R24, R12 ;  /* 0x00000018100c723c */ /* 0x044fe6000004180c */
[----:B0-----:R-:W-:Y:S01]  /*2d760*/  IMAD.MOV.U32 R0, RZ, RZ, R25 ;  /* 0x000000ffff007224 */ /* 0x001fe200078e0019 */
[----:B-1----:R-:W-:Y:S01]  /*2d770*/  STL.64 [R1+0x3a78], R22 ;  /* 0x003a781601007387 */ /* 0x002fe20000100a00 */
[----:B------:R0:W-:Y:S03]  /*2d780*/  STL.64 [R1+0x3a70], R20 ;  /* 0x003a701401007387 */ /* 0x0001e60000100a00 */
[----:B0-----:R-:W2:Y:S01]  /*2d790*/  LDL.LU.64 R20, [R1+0x500] ;  /* 0x0005000001147983 */ /* 0x001ea20000300a00 */
[----:B------:R-:W2:Y:S11]  /*2d7a0*/  LDL.LU.64 R22, [R1+0x508] ;  /* 0x0005080001167983 */ /* 0x000eb60000300a00 */
[----:B------:R-:W-:Y:S03]  /*2d7b0*/  @!UPT UIADD3 URZ, URZ, URZ, URZ ;  /* 0x0000003f3f3ff290 */ /* 0x000fe6000fffe03f */
[----:B------:R-:W-:Y:S02]  /*2d7c0*/  STL.64 [R1+0x520], R12 ;  /* 0x0005200c01007387 */ /* 0x000fe40000100a00 */
[----:B------:R0:W-:Y:S02]  /*2d7d0*/  STL.64 [R1+0x528], R14 ;  /* 0x0005280e01007387 */ /* 0x0001e40000100a00 */
[----:B0-----:R-:W4:Y:S01]  /*2d7e0*/  LDL.LU.64 R14, [R1+0x3b88] ;  /* 0x003b8800010e7983 */ /* 0x001f220000300a00 */
[----:B------:R-:W4:Y:S02]  /*2d7f0*/  LDL.LU.64 R12, [R1+0x3b80] ;  /* 0x003b8000010c7983 */ /* 0x000f240000300a00 */
[----:B------:R-:W4:Y:S02]  /*2d800*/  LDL.LU.64 R24, [R1+0x3b78] ;  /* 0x003b780001187983 */ /* 0x000f240000300a00 */
[----:B----4-:R-:W-:Y:S01]  /*2d810*/  HMMA.16816.F32.BF16 R12, R16, R24, R12 ;  /* 0x00000018100c723c */ /* 0x010fe2000004180c */
[----:B------:R-:W-:-:S02]  /*2d820*/  IMAD.MOV.U32 R10, RZ, RZ, R24 ;  /* 0x000000ffff0a7224 */ /* 0x000fc400078e0018 */
[----:B------:R-:W-:Y:S11]  /*2d830*/  IMAD.MOV.U32 R3, RZ, RZ, R25 ;  /* 0x000000ffff037224 */ /* 0x000ff600078e0019 */
[----:B------:R-:W-:Y:S09]  /*2d840*/  @!UPT UIADD3 URZ, URZ, URZ, URZ ;  /* 0x0000003f3f3ff290 */ /* 0x000ff2000fffe03f */
[----:B------:R-:W-:Y:S01]  /*2d850*/  STL.64 [R1+0x510], R12 ;  /* 0x0005100c01007387 */ /* 0x000fe20000100a00 */
[----:B------:R0:W-:Y:S03]  /*2d860*/  STL.64 [R1+0x518], R14 ;  /* 0x0005180e01007387 */ /* 0x0001e60000100a00 */
[----:B0-----:R-:W4:Y:S01]  /*2d870*/  LDL.LU.64 R14, [R1+0x3b70] ;  /* 0x003b7000010e7983 */ /* 0x001f220000300a00 */
[----:B------:R-:W2:Y:S02]  /*2d880*/  LDL.LU.64 R24, [R1+0x3b68] ;  /* 0x003b680001187983 */ /* 0x000ea40000300a00 */
[----:B--2---:R-:W-:Y:S01]  /*2d890*/  HMMA.16816.F32.BF16 R20, R16, R24, R20 ;  /* 0x000000181014723c */ /* 0x004fe20000041814 */
[----:B------:R-:W-:Y:S11]  /*2d8a0*/  IMAD.MOV.U32 R11, RZ, RZ, R25 ;  /* 0x000000ffff0b7224 */ /* 0x000ff600078e0019 */
[----:B------:R-:W-:Y:S11]  /*2d8b0*/  @!UPT UIADD3 URZ, URZ, URZ, URZ ;  /* 0x0000003f3f3ff290 */ /* 0x000ff6000fffe03f */
[----:B------:R0:W-:Y:S01]  /*2d8c0*/  STL.64 [R1+0x500], R20 ;  /* 0x0005001401007387 */ /* 0x0001e20000100a00 */
[----:B------:R-:W-:Y:S02]  /*2d8d0*/  STL.64 [R1+0x508], R22 ;  /* 0x0005081601007387 */ /* 0x000fe40000100a00 */
[----:B------:R-:W2:Y:S02]  /*2d8e0*/  LDL.LU.64 R26, [R1+0x3b60] ;  /* 0x003b6000011a7983 */ /* 0x000ea40000300a00 */
[----:B0-----:R-:W-:Y:S02]  /*2d8f0*/  IMAD.MOV.U32 R20, RZ, RZ, R24 ;  /* 0x000000ffff147224 */ /* 0x001fe400078e0018 */
[----:B------:R-:W2:Y:S01]  /*2d900*/  LDL.LU.64 R24, [R1+0x3b58] ;  /* 0x003b580001187983 */ /* 0x000ea20000300a00 */
[----:B------:R-:W-:Y:S02]  /*2d910*/  STL.64 [R1+0x3a98], R10 ;  /* 0x003a980a01007387 */ /* 0x000fe40000100a00 */
[----:B------:R0:W-:Y:S02]  /*2d920*/  STL.64 [R1+0x3a90], R8 ;  /* 0x003a900801007387 */ /* 0x0001e40000100a00 */
[----:B0-----:R-:W2:Y:S01]  /*2d930*/  LDL.LU.64 R8, [R1+0x7d0] ;  /* 0x0007d00001087983 */ /* 0x001ea20000300a00 */
[----:B------:R-:W2:Y:S03]  /*2d940*/  LDL.LU.64 R10, [R1+0x7d8] ;  /* 0x0007d800010a7983 */ /* 0x000ea60000300a00 */
[----:B--2---:R-:W-:Y:S01]  /*2d950*/  STL.64 [R1+0x3aa8], R10 ;  /* 0x003aa80a01007387 */ /* 0x004fe20000100a00 */
[----:B------:R0:W-:Y:S02]  /*2d960*/  STL.64 [R1+0x3aa0], R8 ;  /* 0x003aa00801007387 */ /* 0x0001e40000100a00 */
[----:B0-----:R-:W-:-:S02]  /*2d970*/  IMAD.MOV.U32 R8, RZ, RZ, R25 ;  /* 0x000000ffff087224 */ /* 0x001fc400078e0019 */
[----:B------:R-:W-:Y:S02]  /*2d980*/  IMAD.MOV.U32 R9, RZ, RZ, R24 ;  /* 0x000000ffff097224 */ /* 0x000fe400078e0018 */
[----:B---3--:R-:W-:Y:S02]  /*2d990*/  IMAD.MOV.U32 R24, RZ, RZ, R6 ;  /* 0x000000ffff187224 */ /* 0x008fe400078e0006 */
[----:B------:R-:W-:Y:S01]  /*2d9a0*/  IMAD.MOV.U32 R25, RZ, RZ, R7 ;  /* 0x000000ffff197224 */ /* 0x000fe200078e0007 */
[----:B------:R-:W2:Y:S01]  /*2d9b0*/  LDL.LU R6, [R1+0x3b54] ;  /* 0x003b540001067983 */ /* 0x000ea20000300800 */
[----:B------:R-:W3:Y:S03]  /*2d9c0*/  LDL.LU R7, [R1+0x3b50] ;  /* 0x003b500001077983 */ /* 0x000ee60000300800 */
[----:B------:R4:W-:Y:S02]  /*2d9d0*/  STL.64 [R1+0x3b18], R24 ;  /* 0x003b181801007387 */ /* 0x0009e40000100a00 */
[----:B----4-:R-:W-:-:S02]  /*2d9e0*/  IMAD.MOV.U32 R24, RZ, RZ, R15 ;  /* 0x000000ffff187224 */ /* 0x010fc400078e000f */
[----:B------:R-:W-:-:S05]  /*2d9f0*/  IMAD.MOV.U32 R25, RZ, RZ, R14 ;  /* 0x000000ffff197224 */ /* 0x000fca00078e000e */
[----:B------:R2:W-:Y:S01]  /*2da00*/  STL.64 [R1+0x3b30], R24 ;  /* 0x003b301801007387 */ /* 0x0005e20000100a00 */
[----:B------:R-:W4:Y:S02]  /*2da10*/  LDL.LU.64 R12, [R1+0x7f0] ;  /* 0x0007f000010c7983 */ /* 0x000f240000300a00 */
[----:B------:R-:W4:Y:S02]  /*2da20*/  LDL.LU.64 R14, [R1+0x7f8] ;  /* 0x0007f800010e7983 */ /* 0x000f240000300a00 */
[----:B--2---:R-:W-:Y:S02]  /*2da30*/  IMAD.MOV.U32 R25, RZ, RZ, R6 ;  /* 0x000000ffff197224 */ /* 0x004fe400078e0006 */
[----:B---3--:R-:W-:Y:S01]  /*2da40*/  IMAD.MOV.U32 R24, RZ, RZ, R7 ;  /* 0x000000ffff187224 */ /* 0x008fe200078e0007 */
[----:B----4-:R-:W-:Y:S01]  /*2da50*/  STL.64 [R1+0x3ad0], R14 ;  /* 0x003ad00e01007387 */ /* 0x010fe20000100a00 */
[----:B------:R0:W-:Y:S02]  /*2da60*/  STL.64 [R1+0x3ac8], R12 ;  /* 0x003ac80c01007387 */ /* 0x0001e40000100a00 */
[----:B------:R-:W2:Y:S02]  /*2da70*/  LDL.LU.64 R4, [R1+0x4f0] ;  /* 0x0004f00001047983 */ /* 0x000ea40000300a00 */
[----:B------:R-:W2:Y:S01]  /*2da80*/  LDL.LU.64 R6, [R1+0x4f8] ;  /* 0x0004f80001067983 */ /* 0x000ea20000300a00 */
[----:B------:R1:W-:Y:S01]  /*2da90*/  STL.64 [R1+0x3b48], R24 ;  /* 0x003b481801007387 */ /* 0x0003e20000100a00 */
[----:B0-----:R-:W-:-:S02]  /*2daa0*/  IMAD.MOV.U32 R12, RZ, RZ, R29 ;  /* 0x000000ffff0c7224 */ /* 0x001fc400078e001d */
[----:B------:R-:W-:Y:S01]  /*2dab0*/  IMAD.MOV.U32 R13, RZ, RZ, R28 ;  /* 0x000000ffff0d7224 */ /* 0x000fe200078e001c */
[----:B-1----:R-:W2:Y:S04]  /*2dac0*/  LDL.64 R24, [R1+0x90] ;  /* 0x0000900001187983 */ /* 0x002ea80000100a00 */
[----:B------:R0:W-:Y:S02]  /*2dad0*/  STL.64 [R1+0x3ae0], R12 ;  /* 0x003ae00c01007387 */ /* 0x0001e40000100a00 */
[----:B0-----:R-:W-:Y:S02]  /*2dae0*/  IMAD.MOV.U32 R12, RZ, RZ, R27 ;  /* 0x000000ffff0c7224 */ /* 0x001fe400078e001b */
[----:B------:R-:W-:-:S05]  /*2daf0*/  IMAD.MOV.U32 R13, RZ, RZ, R26 ;  /* 0x000000ffff0d7224 */ /* 0x000fca00078e001a */
[----:B------:R0:W-:Y:S04]  /*2db00*/  STL.64 [R1+0x3af8], R12 ;  /* 0x003af80c01007387 */ /* 0x0001e80000100a00 */
[----:B0-----:R-:W3:Y:S01]  /*2db10*/  LDL.LU.64 R12, [R1+0x820] ;  /* 0x00082000010c7983 */ /* 0x001ee20000300a00 */
[----:B------:R-:W4:Y:S03]  /*2db20*/  LDL.LU.64 R14, [R1+0x828] ;  /* 0x00082800010e7983 */ /* 0x000f260000300a00 */
[----:B----4-:R-:W-:Y:S01]  /*2db30*/  STL.64 [R1+0x3b10], R14 ;  /* 0x003b100e01007387 */ /* 0x010fe20000100a00 */
[----:B---3--:R0:W-:Y:S03]  /*2db40*/  STL.64 [R1+0x3b08], R12 ;  /* 0x003b080c01007387 */ /* 0x0081e60000100a00 */
        /* <DEDUP_REMOVED lines=9> */
[----:B------:R-:W3:Y:S02]  /*2dbe0*/  LDL.LU.64 R14, [R1+0x4e8] ;  /* 0x0004e800010e7983 */ /* 0x000ee40000300a00 */
[----:B------:R0:W-:Y:S02]  /*2dbf0*/  STL.64 [R1+0x3ab8], R8 ;  /* 0x003ab80801007387 */ /* 0x0001e40000100a00 */
[----:B0-----:R-:W4:Y:S04]  /*2dc00*/  LDL.64 R8, [R1+0x20] ;  /* 0x0000200001087983 */ /* 0x001f280000100a00 */
[----:B----4-:R0:W-:Y:S04]  /*2dc10*/  STL.64 [R1+0x3ad8], R8 ;  /* 0x003ad80801007387 */ /* 0x0101e80000100a00 */
[----:B0-----:R-:W4:Y:S01]  /*2dc20*/  LDL.LU.64 R8, [R1+0x800] ;  /* 0x0008000001087983 */ /* 0x001f220000300a00 */
[----:B------:R-:W3:Y:S01]  /*2dc30*/  LDL.LU.64 R10, [R1+0x808] ;  /* 0x00080800010a7983 */ /* 0x000ee20000300a00 */
[----:B--2---:R-:W-:Y:S02]  /*2dc40*/  HMMA.16816.F32.BF16 R4, R16, R24, R4 ;  /* 0x000000181004723c */ /* 0x004fe40000041804 */
[----:B---3--:R-:W-:Y:S01]  /*2dc50*/  STL.64 [R1+0x3af0], R10 ;  /* 0x003af00a01007387 */ /* 0x008fe20000100a00 */
[----:B----4-:R0:W-:Y:S03]  /*2dc60*/  STL.64 [R1+0x3ae8], R8 ;  /* 0x003ae80801007387 */ /* 0x0101e60000100a00 */
[----:B0-----:R-:W2:Y:S01]  /*2dc70*/  LDL.LU.64 R8, [R1+0x810] ;  /* 0x0008100001087983 */ /* 0x001ea20000300a00 */
[----:B------:R-:W2:Y:S02]  /*2dc80*/  LDL.LU.64 R10, [R1+0x818] ;  /* 0x00081800010a7983 */ /* 0x000ea40000300a00 */
[----:B------:R0:W-:Y:S02]  /*2dc90*/  STL [R1+0x3a88], R20 ;  /* 0x003a881401007387 */ /* 0x0001e40000100800 */
[----:B0-----:R-:W3:Y:S04]  /*2dca0*/  LDL.64 R20, [R1] ;  /* 0x0000000001147983 */ /* 0x001ee80000100a00 */
[----:B---3--:R0:W-:Y:S04]  /*2dcb0*/  STL.64 [R1+0x3ab0], R20 ;  /* 0x003ab01401007387 */ /* 0x0081e80000100a00 */
[----:B0-----:R-:W3:Y:S01]  /*2dcc0*/  LDL.LU.64 R20, [R1+0x7e0] ;  /* 0x0007e00001147983 */ /* 0x001ee20000300a00 */
[----:B------:R-:W3:Y:S03]  /*2dcd0*/  LDL.LU.64 R22, [R1+0x7e8] ;  /* 0x0007e80001167983 */ /* 0x000ee60000300a00 */
[----:B------:R0:W-:Y:S02]  /*2dce0*/  STL.64 [R1+0x4f0], R4 ;  /* 0x0004f00401007387 */ /* 0x0001e40000100a00 */
[----:B------:R-:W-:Y:S02]  /*2dcf0*/  STL.64 [R1+0x4f8], R6 ;  /* 0x0004f80601007387 */ /* 0x000fe40000100a00 */
[----:B0-----:R-:W-:-:S02]  /*2dd00*/  IMAD.MOV.U32 R5, RZ, RZ, R24 ;  /* 0x000000ffff057224 */ /* 0x001fc400078e0018 */
[----:B------:R-:W-:Y:S02]  /*2dd10*/  IMAD.MOV.U32 R4, RZ, RZ, R25 ;  /* 0x000000ffff047224 */ /* 0x000fe400078e0019 */
[----:B------:R-:W4:Y:S02]  /*2dd20*/  LDL.LU.64 R24, [R1+0x3b48] ;  /* 0x003b480001187983 */ /* 0x000f240000300a00 */
[C---:B----4-:R-:W-:Y:S02]  /*2dd30*/  HMMA.16816.F32.BF16 R24, R16.reuse, R24, R12 ;  /* 0x000000181018723c */ /* 0x050fe4000004180c */
[----:B------:R-:W4:Y:S01]  /*2dd40*/  LDL.LU.64 R14, [R1+0x3b40] ;  /* 0x003b4000010e7983 */ /* 0x000f220000300a00 */
[----:B------:R-:W4:Y:S11]  /*2dd50*/  LDL.LU.64 R12, [R1+0x3b38] ;  /* 0x003b3800010c7983 */ /* 0x000f360000300a00 */
[----:B------:R-:W-:Y:S09]  /*2dd60*/  @!UPT UIADD3 URZ, URZ, URZ, URZ ;  /* 0x0000003f3f3ff290 */ /* 0x000ff2000fffe03f */
[----:B------:R0:W-:Y:S01]  /*2dd70*/  STL.64 [R1+0x4e0], R24 ;  /* 0x0004e01801007387 */ /* 0x0001e20000100a00 */
[----:B------:R4:W-:Y:S03]  /*2dd80*/  STL.64 [R1+0x4e8], R26 ;  /* 0x0004e81a01007387 */ /* 0x0009e60000100a00 */
[----:B0-----:R-:W4:Y:S02]  /*2dd90*/  LDL.LU.64 R24, [R1+0x3b30] ;  /* 0x003b300001187983 */ /* 0x001f240000300a00 */
        /* <DEDUP_REMOVED lines=12> */
[----:B------:R-:W-:Y:S03]  /*2de60*/  STL.64 [R1+0x838], R26 ;  /* 0x0008381a01007387 */ /* 0x000fe60000100a00 */
[----:B0-----:R-:W4:Y:S02]  /*2de70*/  LDL.LU.64 R24, [R1+0x3b00] ;  /* 0x003b000001187983 */ /* 0x001f240000300a00 */
[C---:B----4-:R-:W-:Y:S11]  /*2de80*/  HMMA.16816.F32.BF16 R12, R16.reuse, R24, R12 ;  /* 0x00000018100c723c */ /* 0x050ff6000004180c */
[----:B------:R-:W-:Y:S11]  /*2de90*/  @!UPT UIADD3 URZ, URZ, URZ, URZ ;  /* 0x0000003f3f3ff290 */ /* 0x000ff6000fffe03f */
[----:B------:R-:W-:Y:S01]  /*2dea0*/  @!UPT UIADD3 URZ, URZ, URZ, URZ ;  /* 0x0000003f3f3ff290 */ /* 0x000fe2000fffe03f */
[----:B------:R0:W-:Y:S01]  /*2deb0*/  STL.64 [R1+0x820], R12 ;  /* 0x0008200c01007387 */ /* 0x0001e20000100a00 */
[----:B------:R2:W-:Y:S03]  /*2dec0*/  STL.64 [R1+0x828], R14 ;  /* 0x0008280e01007387 */ /* 0x0005e60000100a00 */
[----:B0-----:R-:W2:Y:S02]  /*2ded0*/  LDL.LU.64 R12, [R1+0x3af8] ;  /* 0x003af800010c7983 */ /* 0x001ea40000300a00 */
[C---:B--2---:R-:W-:Y:S02]  /*2dee0*/  HMMA.16816.F32.BF16 R12, R16.reuse, R12, R8 ;  /* 0x0000000c100c723c */ /* 0x044fe40000041808 */
[----:B------:R-:W2:Y:S01]  /*2def0*/  LDL.LU.64 R10, [R1+0x3af0] ;  /* 0x003af000010a7983 */ /* 0x000ea20000300a00 */
[----:B------:R-:W2:Y:S11]  /*2df00*/  LDL.LU.64 R8, [R1+0x3ae8] ;  /* 0x003ae80001087983 */ /* 0x000eb60000300a00 */
[----:B------:R-:W-:Y:S09]  /*2df10*/  @!UPT UIADD3 URZ, URZ, URZ, URZ ;  /* 0x0000003f3f3ff290 */ /* 0x000ff2000fffe03f */
[----:B------:R0:W-:Y:S01]  /*2df20*/  STL.64 [R1+0x810], R12 ;  /* 0x0008100c01007387 */ /* 0x0001e20000100a00 */
[----:B------:R2:W-:Y:S03]  /*2df30*/  STL.64 [R1+0x818], R14 ;  /* 0x0008180e01007387 */ /* 0x0005e60000100a00 */
[----:B0-----:R-:W2:Y:S02]  /*2df40*/  LDL.LU.64 R12, [R1+0x3ae0] ;  /* 0x003ae000010c7983 */ /* 0x001ea40000300a00 */
[C---:B--2---:R-:W-:Y:S02]  /*2df50*/  HMMA.16816.F32.BF16 R12, R16.reuse, R12, R8 ;  /* 0x0000000c100c723c */ /* 0x044fe40000041808 */
[----:B------:R-:W2:Y:S11]  /*2df60*/  LDL.LU.64 R8, [R1+0x3ad8] ;  /* 0x003ad80001087983 */ /* 0x000eb60000300a00 */
[----:B------:R-:W-:Y:S10]  /*2df70*/  @!UPT UIADD3 URZ, URZ, URZ, URZ ;  /* 0x0000003f3f3ff290 */ /* 0x000ff4000fffe03f */
[----:B------:R-:W-:Y:S01]  /*2df80*/  STL.64 [R1+0x800], R12 ;  /* 0x0008000c01007387 */ /* 0x000fe20000100a00 */
[----:B------:R0:W-:Y:S03]  /*2df90*/  STL.64 [R1+0x808], R14 ;  /* 0x0008080e01007387 */ /* 0x0001e60000100a00 */
[----:B0-----:R-:W2:Y:S01]  /*2dfa0*/  LDL.LU.64 R14, [R1+0x3ad0] ;  /* 0x003ad000010e7983 */ /* 0x001ea20000300a00 */
[----:B------:R-:W2:Y:S02]  /*2dfb0*/  LDL.LU.64 R12, [R1+0x3ac8] ;  /* 0x003ac800010c7983 */ /* 0x000ea40000300a00 */
[C---:B--2---:R-:W-:Y:S11]  /*2dfc0*/  HMMA.16816.F32.BF16 R12, R16.reuse, R8, R12 ;  /* 0x00000008100c723c */ /* 0x044ff6000004180c */
[----:B------:R-:W-:Y:S11]  /*2dfd0*/  @!UPT UIADD3 URZ, URZ, URZ, URZ ;  /* 0x0000003f3f3ff290 */ /* 0x000ff6000fffe03f */
[----:B------:R-:W-:Y:S01]  /*2dfe0*/  @!UPT UIADD3 URZ, URZ, URZ, URZ ;  /* 0x0000003f3f3ff290 */ /* 0x000fe2000fffe03f */
[----:B------:R0:W-:Y:S01]  /*2dff0*/  STL.64 [R1+0x7f0], R12 ;  /* 0x0007f00c01007387 */ /* 0x0001e20000100a00 */
[----:B------:R1:W-:Y:S03]  /*2e000*/  STL.64 [R1+0x7f8], R14 ;  /* 0x0007f80e01007387 */ /* 0x0003e60000100a00 */
[----:B0-----:R-:W2:Y:S01]  /*2e010*/  LDL.LU.64 R12, [R1+0x3ac0] ;  /* 0x003ac000010c7983 */ /* 0x001ea20000300a00 */
[----:B-1----:R-:W-:Y:S02]  /*2e020*/  IMAD.MOV.U32 R15, RZ, RZ, R8 ;  /* 0x000000ffff0f7224 */ /* 0x002fe400078e0008 */
[----:B------:R-:W-:Y:S02]  /*2e030*/  IMAD.MOV.U32 R14, RZ, RZ, R9 ;  /* 0x000000ffff0e7224 */ /* 0x000fe400078e0009 */
[----:B------:R-:W3:Y:S02]  /*2e040*/  LDL.LU.64 R8, [R1+0x3ab8] ;  /* 0x003ab80001087983 */ /* 0x000ee40000300a00 */
[C---:B---3--:R-:W-:Y:S02]  /*2e050*/  HMMA.16816.F32.BF16 R8, R16.reuse, R8, R20 ;  /* 0x000000081008723c */ /* 0x048fe40000041814 */
[----:B------:R-:W3:Y:S11]  /*2e060*/  LDL.LU.64 R20, [R1+0x3ab0] ;  /* 0x003ab00001147983 */ /* 0x000ef60000300a00 */
[----:B------:R-:W-:Y:S10]  /*2e070*/  @!UPT UIADD3 URZ, URZ, URZ, URZ ;  /* 0x0000003f3f3ff290 */ /* 0x000ff4000fffe03f */
[----:B------:R-:W-:Y:S01]  /*2e080*/  STL.64 [R1+0x7e0], R8 ;  /* 0x0007e00801007387 */ /* 0x000fe20000100a00 */
[----:B------:R0:W-:Y:S03]  /*2e090*/  STL.64 [R1+0x7e8], R10 ;  /* 0x0007e80a01007387 */ /* 0x0001e60000100a00 */
[----:B0-----:R-:W4:Y:S01]  /*2e0a0*/  LDL.LU.64 R10, [R1+0x3aa8] ;  /* 0x003aa800010a7983 */ /* 0x001f220000300a00 */
[----:B------:R-:W4:Y:S02]  /*2e0b0*/  LDL.LU.64 R8, [R1+0x3aa0] ;  /* 0x003aa00001087983 */ /* 0x000f240000300a00 */
[----:B---3--:R-:W-:Y:S02]  /*2e0c0*/  IMAD.MOV.U32 R27, RZ, RZ, R21 ;  /* 0x000000ffff1b7224 */ /* 0x008fe400078e0015 */
[----:B------:R-:W-:Y:S01]  /*2e0d0*/  IMAD.MOV.U32 R28, RZ, RZ, R20 ;  /* 0x000000ffff1c7224 */ /* 0x000fe200078e0014 */
[C---:B----4-:R-:W-:Y:S11]  /*2e0e0*/  HMMA.16816.F32.BF16 R8, R16.reuse, R20, R8 ;  /* 0x000000141008723c */ /* 0x050ff60000041808 */
[----:B------:R-:W-:Y:S11]  /*2e0f0*/  @!UPT UIADD3 URZ, URZ, URZ, URZ ;  /* 0x0000003f3f3ff290 */ /* 0x000ff6000fffe03f */
[----:B------:R-:W-:Y:S01]  /*2e100*/  @!UPT UIADD3 URZ, URZ, URZ, URZ ;  /* 0x0000003f3f3ff290 */ /* 0x000fe2000fffe03f */
[----:B------:R-:W-:Y:S01]  /*2e110*/  STL.64 [R1+0x7d0], R8 ;  /* 0x0007d00801007387 */ /* 0x000fe20000100a00 */
[----:B------:R0:W-:Y:S03]  /*2e120*/  STL.64 [R1+0x7d8], R10 ;  /* 0x0007d80a01007387 */ /* 0x0001e60000100a00 */
[----:B0-----:R-:W3:Y:S01]  /*2e130*/  LDL.LU.64 R10, [R1+0x3a98] ;  /* 0x003a9800010a7983 */ /* 0x001ee20000300a00 */
[----:B------:R-:W4:Y:S02]  /*2e140*/  LDL.LU.64 R8, [R1+0x3a90] ;  /* 0x003a900001087983 */ /* 0x000f240000300a00 */
[----:B------:R-:W2:Y:S02]  /*2e150*/  LDL.LU R20, [R1+0x3a88] ;  /* 0x003a880001147983 */ /* 0x000ea40000300800 */
[----:B------:R-:W-:Y:S01]  /*2e160*/  STL [R1+0x39f0], R27 ;  /* 0x0039f01b01007387 */ /* 0x000fe20000100800 */
[----:B------:R0:W-:Y:S04]  /*2e170*/  STL.64 [R1+0x39e8], R24 ;  /* 0x0039e81801007387 */ /* 0x0001e80000100a00 */
        /* <DEDUP_REMOVED lines=8> */
[----:B-1----:R-:W2:Y:S03]  /*2e200*/  LDL.LU.64 R26, [R1+0x278] ;  /* 0x00027800011a7983 */ /* 0x002ea60000300a00 */
[----:B--2---:R-:W-:Y:S01]  /*2e210*/  STL.64 [R1+0x3a00], R26 ;  /* 0x003a001a01007387 */ /* 0x004fe20000100a00 */
[----:B------:R0:W-:Y:S03]  /*2e220*/  STL.64 [R1+0x39f8], R24 ;  /* 0x0039f81801007387 */ /* 0x0001e60000100a00 */
[----:B0-----:R-:W2:Y:S04]  /*2e230*/  LDL.64 R24, [R1+0x70] ;  /* 0x0000700001187983 */ /* 0x001ea80000100a00 */
[----:B--2---:R0:W-:Y:S04]  /*2e240*/  STL.64 [R1+0x3a10], R24 ;  /* 0x003a101801007387 */ /* 0x0041e80000100a00 */
[----:B0-----:R-:W2:Y:S04]  /*2e250*/  LDL.64 R24, [R1+0x80] ;  /* 0x0000800001187983 */ /* 0x001ea80000100a00 */
[----:B--2---:R0:W-:Y:S02]  /*2e260*/  STL.64 [R1+0x3a28], R24 ;  /* 0x003a281801007387 */ /* 0x0041e40000100a00 */
[----:B0-----:R-:W-:-:S02]  /*2e270*/  IMAD.MOV.U32 R24, RZ, RZ, R5 ;  /* 0x000000ffff187224 */ /* 0x001fc400078e0005 */
[----:B------:R-:W-:Y:S02]  /*2e280*/  IMAD.MOV.U32 R25, RZ, RZ, R4 ;  /* 0x000000ffff197224 */ /* 0x000fe400078e0004 */
[----:B------:R-:W4:Y:S01]  /*2e290*/  LDL.LU.64 R4, [R1+0x4c0] ;  /* 0x0004c00001047983 */ /* 0x000f220000300a00 */
[----:B------:R-:W4:Y:S02]  /*2e2a0*/  LDL.LU.64 R6, [R1+0x4c8] ;  /* 0x0004c80001067983 */ /* 0x000f240000300a00 */
[----:B------:R0:W-:Y:S02]  /*2e2b0*/  STL.64 [R1+0x3a40], R24 ;  /* 0x003a401801007387 */ /* 0x0001e40000100a00 */
[----:B0-----:R-:W-:Y:S02]  /*2e2c0*/  IMAD.MOV.U32 R24, RZ, RZ, R20 ;  /* 0x000000ffff187224 */ /* 0x001fe400078e0014 */
[----:B---3--:R-:W-:-:S05]  /*2e2d0*/  IMAD.MOV.U32 R25, RZ, RZ, R11 ;  /* 0x000000ffff197224 */ /* 0x008fca00078e000b */
[----:B------:R-:W-:Y:S01]  /*2e2e0*/  STL.64 [R1+0x3a58], R24 ;  /* 0x003a581801007387 */ /* 0x000fe20000100a00 */
[----:B------:R-:W2:Y:S02]  /*2e2f0*/  LDL.LU.64 R20, [R1+0x4b0] ;  /* 0x0004b00001147983 */ /* 0x000ea40000300a00 */
[----:B------:R-:W2:Y:S02]  /*2e300*/  LDL.LU.64 R22, [R1+0x4b8] ;  /* 0x0004b80001167983 */ /* 0x000ea40000300a00 */
[----:B------:R-:W-:Y:S01]  /*2e310*/  STL.64 [R1+0x39e0], R14 ;  /* 0x0039e00e01007387 */ /* 0x000fe20000100a00 */
[----:B------:R0:W-:Y:S04]  /*2e320*/  STL.64 [R1+0x39d8], R12 ;  /* 0x0039d80c01007387 */ /* 0x0001e80000100a00 */
[----:B0-----:R-:W3:Y:S04]  /*2e330*/  LDL.64 R12, [R1+0x60] ;  /* 0x00006000010c7983 */ /* 0x001ee80000100a00 */
[----:B---3--:R0:W-:Y:S04]  /*2e340*/  STL.64 [R1+0x3a08], R12 ;  /* 0x003a080c01007387 */ /* 0x0081e80000100a00 */
[----:B0-----:R-:W3:Y:S01]  /*2e350*/  LDL.LU.64 R12, [R1+0x280] ;  /* 0x00028000010c7983 */ /* 0x001ee20000300a00 */
[----:B------:R-:W2:Y:S03]  /*2e360*/  LDL.LU.64 R14, [R1+0x288] ;  /* 0x00028800010e7983 */ /* 0x000ea60000300a00 */
[----:B--2---:R-:W-:Y:S01]  /*2e370*/  STL.64 [R1+0x3a20], R14 ;  /* 0x003a200e01007387 */ /* 0x004fe20000100a00 */
[----:B---3--:R0:W-:Y:S03]  /*2e380*/  STL.64 [R1+0x3a18], R12 ;  /* 0x003a180c01007387 */ /* 0x0081e60000100a00 */
[----:B0-----:R-:W2:Y:S01]  /*2e390*/  LDL.LU.64 R12, [R1+0x290] ;  /* 0x00029000010c7983 */ /* 0x001ea20000300a00 */
[----:B------:R-:W3:Y:S03]  /*2e3a0*/  LDL.LU.64 R14, [R1+0x298] ;  /* 0x00029800010e7983 */ /* 0x000ee60000300a00 */
[----:B---3--:R-:W-:Y:S01]  /*2e3b0*/  STL.64 [R1+0x3a38], R14 ;  /* 0x003a380e01007387 */ /* 0x008fe20000100a00 */
[----:B--2---:R0:W-:Y:S03]  /*2e3c0*/  STL.64 [R1+0x3a30], R12 ;  /* 0x003a300c01007387 */ /* 0x0041e60000100a00 */
[----:B0-----:R-:W2:Y:S01]  /*2e3d0*/  LDL.LU.64 R12, [R1+0x2a0] ;  /* 0x0002a000010c7983 */ /* 0x001ea20000300a00 */
[----:B------:R-:W3:Y:S01]  /*2e3e0*/  LDL.LU.64 R14, [R1+0x2a8] ;  /* 0x0002a800010e7983 */ /* 0x000ee20000300a00 */
[C---:B----4-:R-:W-:Y:S02]  /*2e3f0*/  HMMA.16816.F32.BF16 R4, R16.reuse, R8, R4 ;  /* 0x000000081004723c */ /* 0x050fe40000041804 */
[----:B---3--:R-:W-:Y:S01]  /*2e400*/  STL.64 [R1+0x3a50], R14 ;  /* 0x003a500e01007387 */ /* 0x008fe20000100a00 */
[----:B--2---:R0:W-:Y:S03]  /*2e410*/  STL.64 [R1+0x3a48], R12 ;  /* 0x003a480c01007387 */ /* 0x0041e60000100a00 */
[----:B0-----:R-:W2:Y:S01]  /*2e420*/  LDL.LU.64 R12, [R1+0x2b0] ;  /* 0x0002b000010c7983 */ /* 0x001ea20000300a00 */
[----:B------:R-:W3:Y:S03]  /*2e430*/  LDL.LU.64 R14, [R1+0x2b8] ;  /* 0x0002b800010e7983 */ /* 0x000ee60000300a00 */
[----:B---3--:R-:W-:Y:S01]  /*2e440*/  STL.64 [R1+0x3a68], R14 ;  /* 0x003a680e01007387 */ /* 0x008fe20000100a00 */
[----:B--2---:R0:W-:Y:S03]  /*2e450*/  STL.64 [R1+0x3a60], R12 ;  /* 0x003a600c01007387 */ /* 0x0041e60000100a00 */
[----:B0-----:R-:W2:Y:S01]  /*2e460*/  LDL.LU.64 R12, [R1+0x2c0] ;  /* 0x0002c000010c7983 */ /* 0x001ea20000300a00 */
[----:B------:R-:W2:Y:S08]  /*2e470*/  LDL.LU.64 R14, [R1+0x2c8] ;  /* 0x0002c800010e7983 */ /* 0x000eb00000300a00 */
[----:B------:R0:W-:Y:S02]  /*2e480*/  STL.64 [R1+0x7b0], R4 ;  /* 0x0007b00401007387 */ /* 0x0001e40000100a00 */
[----:B------:R-:W-:Y:S01]  /*2e490*/  STL.64 [R1+0x7b8], R6 ;  /* 0x0007b80601007387 */ /* 0x000fe20000100a00 */
[----:B0-----:R-:W3:Y:S01]  /*2e4a0*/  LDL.LU.64 R4, [R1+0x3a80] ;  /* 0x003a800001047983 */ /* 0x001ee20000300a00 */
[----:B------:R-:W-:Y:S01]  /*2e4b0*/  STL.64 [R1+0x3970], R8 ;  /* 0x0039700801007387 */ /* 0x000fe20000100a00 */
[----:B---3--:R-:W-:Y:S02]  /*2e4c0*/  HMMA.16816.F32.BF16 R16, R16, R4, R20 ;  /* 0x000000041010723c */ /* 0x008fe40000041814 */
[----:B------:R-:W2:Y:S01]  /*2e4d0*/  LDL.LU.64 R22, [R1+0x3a78] ;  /* 0x003a780001167983 */ /* 0x000ea20000300a00 */
[----:B------:R-:W2:Y:S11]  /*2e4e0*/  LDL.LU.64 R20, [R1+0x3a70] ;  /* 0x003a700001147983 */ /* 0x000eb60000300a00 */
[----:B------:R-:W-:Y:S09]  /*2e4f0*/  @!UPT UIADD3 URZ, URZ, URZ, URZ ;  /* 0x0000003f3f3ff290 */ /* 0x000ff2000fffe03f */
[----:B------:R0:W-:Y:S01]  /*2e500*/  STL.64 [R1+0x4c0], R16 ;  /* 0x0004c01001007387 */ /* 0x0001e20000100a00 */
[----:B------:R1:W-:Y:S03]  /*2e510*/  STL.64 [R1+0x4c8], R18 ;  /* 0x0004c81201007387 */ /* 0x0003e60000100a00 */
[----:B0-----:R-:W3:Y:S01]  /*2e520*/  LDL.LU.64 R16, [R1+0x900] ;  /* 0x0009000001107983 */ /* 0x001ee20000300a00 */
[----:B-1----:R-:W3:Y:S02]  /*2e530*/  LDL.LU.64 R18, [R1+0x908] ;  /* 0x0009080001127983 */ /* 0x002ee40000300a00 */
[----:B------:R-:W-:Y:S02]  /*2e540*/  IMAD.MOV.U32 R8, RZ, RZ, R2 ;  /* 0x000000ffff087224 */ /* 0x000fe400078e0002 */
[----:B------:R-:W-:Y:S02]  /*2e550*/  IMAD.MOV.U32 R9, RZ, RZ, R0 ;  /* 0x000000ffff097224 */ /* 0x000fe400078e0000 */
[----:B------:R-:W-:-:S02]  /*2e560*/  IMAD.MOV.U32 R24, RZ, RZ, R10 ;  /* 0x000000ffff187224 */ /* 0x000fc400078e000a */
[----:B------:R-:W-:-:S07]  /*2e570*/  IMAD.MOV.U32 R25, RZ, RZ, R3 ;  /* 0x000000ffff197224 */ /* 0x000fce00078e0003 */
[C---:B--2---:R-:W-:Y:S08]  /*2e580*/  HMMA.16816.F32.BF16 R24, R20.reuse, R24, R12 ;  /* 0x000000181418723c */ /* 0x044ff0000004180c */
[C---:B---3--:R-:W-:Y:S01]  /*2e590*/  HMMA.16816.F32.BF16 R16, R20.reuse, R8, R16 ;  /* 0x000000081410723c */ /* 0x048fe20000041810 */
[----:B------:R-:W2:Y:S01]  /*2e5a0*/  LDL.LU.64 R8, [R1+0x260] ;  /* 0x0002600001087983 */ /* 0x000ea20000300a00 */
[----:B------:R-:W2:Y:S11]  /*2e5b0*/  LDL.LU.64 R10, [R1+0x268] ;  /* 0x00026800010a7983 */ /* 0x000eb60000300a00 */
[----:B------:R-:W-:Y:S10]  /*2e5c0*/  @!UPT UIADD3 URZ, URZ, URZ, URZ ;  /* 0x0000003f3f3ff290 */ /* 0x000ff4000fffe03f */
[----:B------:R0:W-:Y:S01]  /*2e5d0*/  STL.64 [R1+0x2d0], R16 ;  /* 0x0002d01001007387 */ /* 0x0001e20000100a00 */
[----:B------:R-:W-:Y:S03]  /*2e5e0*/  STL.64 [R1+0x2d8], R18 ;  /* 0x0002d81201007387 */ /* 0x000fe60000100a00 */
[----:B0-----:R-:W3:Y:S01]  /*2e5f0*/  LDL.64 R16, [R1+0x40] ;  /* 0x0000400001107983 */ /* 0x001ee20000100a00 */
[----:B------:R-:W4:Y:S02]  /*2e600*/  LDL.LU.64 R14, [R1+0x3a68] ;  /* 0x003a6800010e7983 */ /* 0x000f240000300a00 */
[----:B------:R-:W4:Y:S02]  /*2e610*/  LDL.LU.64 R12, [R1+0x3a60] ;  /* 0x003a6000010c7983 */ /* 0x000f240000300a00 */
[----:B------:R0:W-:Y:S01]  /*2e620*/  STL.64 [R1+0x2c0], R24 ;  /* 0x0002c01801007387 */ /* 0x0001e20000100a00 */
[----:B------:R4:W-:Y:S04]  /*2e630*/  STL.64 [R1+0x2c8], R26 ;  /* 0x0002c81a01007387 */ /* 0x0009e80000100a00 */
        /* <DEDUP_REMOVED lines=15> */
[C---:B----4-:R-:W-:Y:S01]  /*2e730*/  HMMA.16816.F32.BF16 R12, R20.reuse, R24, R12 ;  /* 0x00000018140c723c */ /* 0x050fe2000004180c */
[----:B------:R-:W-:Y:S02]  /*2e740*/  IMAD.MOV.U32 R2, RZ, RZ, R24 ;  /* 0x000000ffff027224 */ /* 0x000fe400078e0018 */
[----:B------:R-:W-:Y:S11]  /*2e750*/  IMAD.MOV.U32 R0, RZ, RZ, R25 ;  /* 0x000000ffff007224 */ /* 0x000ff600078e0019 */
[----:B------:R-:W-:Y:S09]  /*2e760*/  @!UPT UIADD3 URZ, URZ, URZ, URZ ;  /* 0x0000003f3f3ff290 */ /* 0x000ff2000fffe03f */
[----:B------:R-:W-:Y:S01]  /*2e770*/  STL.64 [R1+0x290], R12 ;  /* 0x0002900c01007387 */ /* 0x000fe20000100a00 */
[----:B------:R0:W-:Y:S03]  /*2e780*/  STL.64 [R1+0x298], R14 ;  /* 0x0002980e01007387 */ /* 0x0001e60000100a00 */
[----:B0-----:R-:W4:Y:S01]  /*2e790*/  LDL.LU.64 R14, [R1+0x3a20] ;  /* 0x003a2000010e7983 */ /* 0x001f220000300a00 */
[----:B------:R-:W4:Y:S02]  /*2e7a0*/  LDL.LU.64 R12, [R1+0x3a18] ;  /* 0x003a1800010c7983 */ /* 0x000f240000300a00 */
[----:B------:R-:W4:Y:S02]  /*2e7b0*/  LDL.LU.64 R24, [R1+0x3a10] ;  /* 0x003a100001187983 */ /* 0x000f240000300a00 */
[----:B----4-:R-:W-:Y:S01]  /*2e7c0*/  HMMA.16816.F32.BF16 R12, R20, R24, R12 ;  /* 0x00000018140c723c */ /* 0x010fe2000004180c */
[----:B------:R-:W-:-:S02]  /*2e7d0*/  IMAD.MOV.U32 R6, RZ, RZ, R24 ;  /* 0x000000ffff067224 */ /* 0x000fc400078e0018 */
[----:B------:R-:W-:Y:S11]  /*2e7e0*/  IMAD.MOV.U32 R3, RZ, RZ, R25 ;  /* 0x000000ffff037224 */ /* 0x000ff600078e0019 */
[----:B------:R-:W-:Y:S09]  /*2e7f0*/  @!UPT UIADD3 URZ, URZ, URZ, URZ ;  /* 0x0000003f3f3ff290 */ /* 0x000ff2000fffe03f */
[----:B------:R0:W-:Y:S01]  /*2e800*/  STL.64 [R1+0x280], R12 ;  /* 0x0002800c01007387 */ /* 0x0001e20000100a00 */
[----:B------:R-:W-:Y:S03]  /*2e810*/  STL.64 [R1+0x288], R14 ;  /* 0x0002880e01007387 */ /* 0x000fe60000100a00 */
[----:B0-----:R-:W4:Y:S01]  /*2e820*/  LDL.LU.64 R12, [R1+0x3a08] ;  /* 0x003a0800010c7983 */ /* 0x001f220000300a00 */
[----:B------:R-:W4:Y:S02]  /*2e830*/  LDL.LU.64 R26, [R1+0x3a00] ;  /* 0x003a0000011a7983 */ /* 0x000f240000300a00 */
[----:B------:R-:W4:Y:S02]  /*2e840*/  LDL.LU.64 R24, [R1+0x39f8] ;  /* 0x0039f80001187983 */ /* 0x000f240000300a00 */
[C---:B----4-:R-:W-:Y:S11]  /*2e850*/  HMMA.16816.F32.BF16 R24, R20.reuse, R12, R24 ;  /* 0x0000000c1418723c */ /* 0x050ff60000041818 */
[----:B------:R-:W-:Y:S11]  /*2e860*/  @!UPT UIADD3 URZ, URZ, URZ, URZ ;  /* 0x0000003f3f3ff290 */ /* 0x000ff6000fffe03f */
[----:B------:R-:W-:Y:S01]  /*2e870*/  @!UPT UIADD3 URZ, URZ, URZ, URZ ;  /* 0x0000003f3f3ff290 */ /* 0x000fe2000fffe03f */
[----:B------:R-:W-:Y:S01]  /*2e880*/  STL.64 [R1+0x270], R24 ;  /* 0x0002701801007387 */ /* 0x000fe20000100a00 */
[----:B------:R0:W-:Y:S03]  /*2e890*/  STL.64 [R1+0x278], R26 ;  /* 0x0002781a01007387 */ /* 0x0001e60000100a00 */
[----:B0-----:R-:W4:Y:S01]  /*2e8a0*/  LDL.LU R27, [R1+0x39f0] ;  /* 0x0039f000011b7983 */ /* 0x001f220000300800 */
[----:B------:R-:W2:Y:S02]  /*2e8b0*/  LDL.LU.64 R24, [R1+0x39e8] ;  /* 0x0039e80001187983 */ /* 0x000ea40000300a00 */
[----:B------:R-:W-:Y:S02]  /*2e8c0*/  IMAD.MOV.U32 R7, RZ, RZ, R13 ;  /* 0x000000ffff077224 */ /* 0x000fe400078e000d */
[----:B------:R-:W-:Y:S01]  /*2e8d0*/  IMAD.MOV.U32 R26, RZ, RZ, R12 ;  /* 0x000000ffff1a7224 */ /* 0x000fe200078e000c */
[----:B------:R-:W3:Y:S01]  /*2e8e0*/  LDL.LU.64 R14, [R1+0x39e0] ;  /* 0x0039e000010e7983 */ /* 0x000ee20000300a00 */
[----:B------:R-:W3:Y:S02]  /*2e8f0*/  LDL.LU.64 R12, [R1+0x39d8] ;  /* 0x0039d800010c7983 */ /* 0x000ee40000300a00 */
[----:B------:R-:W-:Y:S02]  /*2e900*/  STL.64 [R1+0x3968], R6 ;  /* 0x0039680601007387 */ /* 0x000fe40000100a00 */
[----:B------:R0:W-:Y:S02]  /*2e910*/  STL.64 [R1+0x3960], R4 ;  /* 0x0039600401007387 */ /* 0x0001e40000100a00 */
[----:B0-----:R-:W3:Y:S01]  /*2e920*/  LDL.LU.64 R4, [R1+0x250] ;  /* 0x0002500001047983 */ /* 0x001ee20000300a00 */
[----:B------:R-:W3:Y:S01]  /*2e930*/  LDL.LU.64 R6, [R1+0x258] ;  /* 0x0002580001067983 */ /* 0x000ee20000300a00 */
[C---:B--2---:R-:W-:Y:S11]  /*2e940*/  HMMA.16816.F32.BF16 R8, R20.reuse, R24, R8 ;  /* 0x000000181408723c */ /* 0x044ff60000041808 */
[----:B------:R-:W-:Y:S11]  /*2e950*/  @!UPT UIADD3 URZ, URZ, URZ, URZ ;  /* 0x0000003f3f3ff290 */ /* 0x000ff6000fffe03f */
[----:B------:R-:W-:Y:S01]  /*2e960*/  @!UPT UIADD3 URZ, URZ, URZ, URZ ;  /* 0x0000003f3f3ff290 */ /* 0x000fe2000fffe03f */
[----:B------:R0:W-:Y:S01]  /*2e970*/  STL.64 [R1+0x260], R8 ;  /* 0x0002600801007387 */ /* 0x0001e20000100a00 */
[----:B------:R1:W-:Y:S03]  /*2e980*/  STL.64 [R1+0x268], R10 ;  /* 0x0002680a01007387 */ /* 0x0003e60000100a00 */
[----:B0-----:R-:W2:Y:S01]  /*2e990*/  LDL.LU.64 R8, [R1+0x200] ;  /* 0x0002000001087983 */ /* 0x001ea20000300a00 */
[----:B-1----:R-:W2:Y:S01]  /*2e9a0*/  LDL.LU.64 R10, [R1+0x208] ;  /* 0x00020800010a7983 */ /* 0x002ea20000300a00 */
[----:B---3--:R-:W-:Y:S02]  /*2e9b0*/  HMMA.16816.F32.BF16 R4, R20, R16, R4 ;  /* 0x000000101404723c */ /* 0x008fe40000041804 */
[----:B--2---:R-:W-:Y:S01]  /*2e9c0*/  STL.64 [R1+0x3980], R10 ;  /* 0x0039800a01007387 */ /* 0x004fe20000100a00 */
[----:B------:R0:W-:Y:S02]  /*2e9d0*/  STL.64 [R1+0x3978], R8 ;  /* 0x0039780801007387 */ /* 0x0001e40000100a00 */
[----:B0-----:R-:W-:-:S02]  /*2e9e0*/  IMAD.MOV.U32 R8, RZ, RZ, R28 ;  /* 0x000000ffff087224 */ /* 0x001fc400078e001c */
[----:B----4-:R-:W-:-:S05]  /*2e9f0*/  IMAD.MOV.U32 R9, RZ, RZ, R27 ;  /* 0x000000ffff097224 */ /* 0x010fca00078e001b */
[----:B------:R0:W-:Y:S04]  /*2ea00*/  STL.64 [R1+0x3998], R8 ;  /* 0x0039980801007387 */ /* 0x0001e80000100a00 */
[----:B0-----:R-:W2:Y:S04]  /*2ea10*/  LDL.64 R8, [R1+0x10] ;  /* 0x0000100001087983 */ /* 0x001ea80000100a00 */
[----:B--2---:R0:W-:Y:S02]  /*2ea20*/  STL.64 [R1+0x39b0], R8 ;  /* 0x0039b00801007387 */ /* 0x0041e40000100a00 */
[----:B0-----:R-:W-:-:S02]  /*2ea30*/  IMAD.MOV.U32 R8, RZ, RZ, R15 ;  /* 0x000000ffff087224 */ /* 0x001fc400078e000f */
[----:B------:R-:W-:Y:S02]  /*2ea40*/  IMAD.MOV.U32 R9, RZ, RZ, R14 ;  /* 0x000000ffff097224 */ /* 0x000fe400078e000e */
[----:B------:R-:W-:Y:S02]  /*2ea50*/  IMAD.MOV.U32 R15, RZ, RZ, R16 ;  /* 0x000000ffff0f7224 */ /* 0x000fe400078e0010 */
[----:B------:R-:W-:Y:S01]  /*2ea60*/  IMAD.MOV.U32 R14, RZ, RZ, R17 ;  /* 0x000000ffff0e7224 */ /* 0x000fe200078e0011 */
[----:B------:R0:W-:Y:S04]  /*2ea70*/  STL.64 [R1+0x39c8], R8 ;  /* 0x0039c80801007387 */ /* 0x0001e80000100a00 */
[----:B0-----:R-:W2:Y:S01]  /*2ea80*/  LDL.64 R8, [R1+0x30] ;  /* 0x0000300001087983 */ /* 0x001ea20000100a00 */
[----:B------:R0:W-:Y:S02]  /*2ea90*/  STL.64 [R1+0x38f0], R24 ;  /* 0x0038f01801007387 */ /* 0x0001e40000100a00 */
[----:B------:R1:W-:Y:S02]  /*2eaa0*/  STL [R1+0x39d0], R26 ;  /* 0x0039d01a01007387 */ /* 0x0003e40000100800 */
[----:B------:R-:W-:Y:S01]  /*2eab0*/  STL.64 [R1+0x250], R4 ;  /* 0x0002500401007387 */ /* 0x000fe20000100a00 */
[----:B------:R-:W-:Y:S04]  /*2eac0*/  STL.64 [R1+0x258], R6 ;  /* 0x0002580601007387 */ /* 0x000fe80000100a00 */
[----:B0-----:R-:W2:Y:S01]  /*2ead0*/  LDL.LU.64 R24, [R1+0x240] ;  /* 0x0002400001187983 */ /* 0x001ea20000300a00 */
[----:B-1----:R-:W2:Y:S02]  /*2eae0*/  LDL.LU.64 R26, [R1+0x248] ;  /* 0x00024800011a7983 */ /* 0x002ea40000300a00 */
[----:B------:R-:W-:Y:S02]  /*2eaf0*/  STL.64 [R1+0x3990], R14 ;  /* 0x0039900e01007387 */ /* 0x000fe40000100a00 */
[----:B------:R0:W-:Y:S02]  /*2eb00*/  STL.64 [R1+0x3988], R12 ;  /* 0x0039880c01007387 */ /* 0x0001e40000100a00 */
[----:B0-----:R-:W3:Y:S01]  /*2eb10*/  LDL.LU.64 R12, [R1+0x210] ;  /* 0x00021000010c7983 */ /* 0x001ee20000300a00 */
[----:B------:R-:W4:Y:S03]  /*2eb20*/  LDL.LU.64 R14, [R1+0x218] ;  /* 0x00021800010e7983 */ /* 0x000f260000300a00 */
[----:B----4-:R-:W-:Y:S01]  /*2eb30*/  STL.64 [R1+0x39a8], R14 ;  /* 0x0039a80e01007387 */ /* 0x010fe20000100a00 */
[----:B---3--:R0:W-:Y:S03]  /*2eb40*/  STL.64 [R1+0x39a0], R12 ;  /* 0x0039a00c01007387 */ /* 0x0081e60000100a00 */
[----:B0-----:R-:W3:Y:S01]  /*2eb50*/  LDL.LU.64 R12, [R1+0x220] ;  /* 0x00022000010c7983 */ /* 0x001ee20000300a00 */
[----:B------:R-:W4:Y:S01]  /*2eb60*/  LDL.LU.64 R14, [R1+0x228] ;  /* 0x00022800010e7983 */ /* 0x000f220000300a00 */
[----:B--2---:R-:W-:Y:S02]  /*2eb70*/  HMMA.16816.F32.BF16 R24, R20, R8, R24 ;  /* 0x000000081418723c */ /* 0x004fe40000041818 */
[----:B----4-:R-:W-:Y:S01]  /*2eb80*/  STL.64 [R1+0x39c0], R14 ;  /* 0x0039c00e01007387 */ /* 0x010fe20000100a00 */
[----:B---3--:R0:W-:Y:S03]  /*2eb90*/  STL.64 [R1+0x39b8], R12 ;  /* 0x0039b80c01007387 */ /* 0x0081e60000100a00 */
[----:B0-----:R-:W2:Y:S01]  /*2eba0*/  LDL.LU.64 R12, [R1+0x230] ;  /* 0x00023000010c7983 */ /* 0x001ea20000300a00 */
[----:B------:R-:W2:Y:S02]  /*2ebb0*/  LDL.LU.64 R14, [R1+0x238] ;  /* 0x00023800010e7983 */ /* 0x000ea40000300a00 */
[----:B------:R-:W3:Y:S02]  /*2ebc0*/  LDL.LU.64 R4, [R1+0x1f0] ;  /* 0x0001f00001047983 */ /* 0x000ee40000300a00 */
[----:B------:R-:W3:Y:S01]  /*2ebd0*/  LDL.LU.64 R6, [R1+0x1f8] ;  /* 0x0001f80001067983 */ /* 0x000ee20000300a00 */
[----:B------:R-:W4:Y:S01]  /*2ebe0*/  LDL.LU.64 R16, [R1+0x1e0] ;  /* 0x0001e00001107983 */ /* 0x000f220000300a00 */
[----:B------:R-:W4:Y:S10]  /*2ebf0*/  LDL.LU.64 R18, [R1+0x1e8] ;  /* 0x0001e80001127983 */ /* 0x000f340000300a00 */
[----:B------:R0:W-:Y:S02]  /*2ec00*/  STL.64 [R1+0x240], R24 ;  /* 0x0002401801007387 */ /* 0x0001e40000100a00 */
[----:B------:R1:W-:Y:S02]  /*2ec10*/  STL.64 [R1+0x248], R26 ;  /* 0x0002481a01007387 */ /* 0x0003e40000100a00 */
[----:B0-----:R-:W-:Y:S01]  /*2ec20*/  IMAD.MOV.U32 R25, RZ, RZ, R8 ;  /* 0x000000ffff197224 */ /* 0x001fe200078e0008 */
[----:B-1----:R-:W2:Y:S01]  /*2ec30*/  LDL.LU R26, [R1+0x39d0] ;  /* 0x0039d000011a7983 */ /* 0x002ea20000300800 */
[----:B------:R-:W-:-:S02]  /*2ec40*/  IMAD.MOV.U32 R24, RZ, RZ, R9 ;  /* 0x000000ffff187224 */ /* 0x000fc400078e0009 */
[----:B------:R-:W2:Y:S02]  /*2ec50*/  LDL.LU.64 R8, [R1+0x39c8] ;  /* 0x0039c80001087983 */ /* 0x000ea40000300a00 */
[----:B------:R-:W3:Y:S01]  /*2ec60*/  LDL R29, [R1+0x1778] ;  /* 0x00177800011d7983 */ /* 0x000ee20000100800 */
[C---:B--2---:R-:W-:Y:S01]  /*2ec70*/  HMMA.16816.F32.BF16 R8, R20.reuse, R8, R12 ;  /* 0x000000081408723c */ /* 0x044fe2000004180c */
[----:B------:R-:W2:Y:S01]  /*2ec80*/  LDL.LU.64 R14, [R1+0x39c0] ;  /* 0x0039c000010e7983 */ /* 0x000ea20000300a00 */
[----:B------:R-:W2:Y:S11]  /*2ec90*/  LDL.LU.64 R12, [R1+0x39b8] ;  /* 0x0039b800010c7983 */ /* 0x000eb60000300a00 */
[----:B------:R-:W-:Y:S10]  /*2eca0*/  @!UPT UIADD3 URZ, URZ, URZ, URZ ;  /* 0x0000003f3f3ff290 */ /* 0x000ff4000fffe03f */
[----:B------:R0:W-:Y:S01]  /*2ecb0*/  STL.64 [R1+0x230], R8 ;  /* 0x0002300801007387 */ /* 0x0001e20000100a00 */
[----:B------:R-:W-:Y:S03]  /*2ecc0*/  STL.64 [R1+0x238], R10 ;  /* 0x0002380a01007387 */ /* 0x000fe60000100a00 */
[----:B0-----:R-:W2:Y:S02]  /*2ecd0*/  LDL.LU.64 R8, [R1+0x39b0] ;  /* 0x0039b00001087983 */ /* 0x001ea40000300a00 */
[C---:B--2---:R-:W-:Y:S01]  /*2ece0*/  HMMA.16816.F32.BF16 R12, R20.reuse, R8, R12 ;  /* 0x00000008140c723c */ /* 0x044fe2000004180c */
[----:B------:R-:W-:Y:S02]  /*2ecf0*/  IMAD.MOV.U32 R28, RZ, RZ, R8 ;  /* 0x000000ffff1c7224 */ /* 0x000fe400078e0008 */
        /* <DEDUP_REMOVED lines=8> */
[----:B------:R-:W2:Y:S01]  /*2ed80*/  LDL.LU.64 R14, [R1+0x3990] ;  /* 0x00399000010e7983 */ /* 0x000ea20000300a00 */
        /* <DEDUP_REMOVED lines=12> */
[----:B------:R-:W-:Y:S02]  /*2ee50*/  STL [R1+0x3884], R13 ;  /* 0x0038840d01007387 */ /* 0x000fe40000100800 */
[----:B------:R-:W-:Y:S01]  /*2ee60*/  STL [R1+0x3950], R12 ;  /* 0x0039500c01007387 */ /* 0x000fe20000100800 */
[C---:B---3--:R-:W-:Y:S11]  /*2ee70*/  HMMA.16816.F32.BF16 R4, R20.reuse, R8, R4 ;  /* 0x000000081404723c */ /* 0x048ff60000041804 */
[----:B------:R-:W-:Y:S11]  /*2ee80*/  @!UPT UIADD3 URZ, URZ, URZ, URZ ;  /* 0x0000003f3f3ff290 */ /* 0x000ff6000fffe03f */
[----:B------:R-:W-:Y:S01]  /*2ee90*/  @!UPT UIADD3 URZ, URZ, URZ, URZ ;  /* 0x0000003f3f3ff290 */ /* 0x000fe2000fffe03f */
[----:B------:R-:W-:Y:S01]  /*2eea0*/  STL.64 [R1+0x690], R4 ;  /* 0x0006900401007387 */ /* 0x000fe20000100a00 */
[----:B------:R0:W-:Y:S03]  /*2eeb0*/  STL.64 [R1+0x698], R6 ;  /* 0x0006980601007387 */ /* 0x0001e60000100a00 */
[----:B0-----:R-:W2:Y:S01]  /*2eec0*/  LDL.LU.64 R6, [R1+0x3968] ;  /* 0x0039680001067983 */ /* 0x001ea20000300a00 */
[----:B------:R-:W4:Y:S02]  /*2eed0*/  LDL.LU.64 R4, [R1+0x3960] ;  /* 0x0039600001047983 */ /* 0x000f240000300a00 */
[----:B------:R0:W-:Y:S02]  /*2eee0*/  STL.64 [R1+0x3958], R8 ;  /* 0x0039580801007387 */ /* 0x0001e40000100a00 */
[----:B0-----:R-:W3:Y:S01]  /*2eef0*/  LDL.LU.64 R8, [R1+0x920] ;  /* 0x0009200001087983 */ /* 0x001ee20000300a00 */
[----:B------:R-:W3:Y:S01]  /*2ef00*/  LDL.LU.64 R10, [R1+0x928] ;  /* 0x00092800010a7983 */ /* 0x000ee20000300a00 */
[----:B----4-:R-:W-:Y:S02]  /*2ef10*/  HMMA.16816.F32.BF16 R16, R20, R4, R16 ;  /* 0x000000041410723c */ /* 0x010fe40000041810 */
[----:B------:R-:W0:Y:S11]  /*2ef20*/  LDSM.16.MT88.4 R20, [R29+0x10080] ;  /* 0x010080001d14783b */ /* 0x000e360000004200 */
[----:B------:R-:W-:Y:S10]  /*2ef30*/  @!UPT UIADD3 URZ, URZ, URZ, URZ ;  /* 0x0000003f3f3ff290 */ /* 0x000ff4000fffe03f */
[----:B------:R-:W-:Y:S01]  /*2ef40*/  STL.64 [R1+0x1f0], R16 ;  /* 0x0001f01001007387 */ /* 0x000fe20000100a00 */
[----:B------:R-:W-:Y:S02]  /*2ef50*/  STL.64 [R1+0x1f8], R18 ;  /* 0x0001f81201007387 */ /* 0x000fe40000100a00 */
[----:B------:R-:W3:Y:S01]  /*2ef60*/  LDSM.16.MT88.4 R16, [R29+0x10000] ;  /* 0x010000001d10783b */ /* 0x000ee20000004200 */
[----:B0-----:R-:W-:Y:S03]  /*2ef70*/  STL.64 [R1+0x3860], R22 ;  /* 0x0038601601007387 */ /* 0x001fe60000100a00 */
[----:B------:R0:W-:Y:S02]  /*2ef80*/  STL.64 [R1+0x3858], R20 ;  /* 0x0038581401007387 */ /* 0x0001e40000100a00 */
[----:B0-----:R-:W4:Y:S04]  /*2ef90*/  LDL.64 R20, [R1] ;  /* 0x0000000001147983 */ /* 0x001f280000100a00 */
[----:B----4-:R0:W-:Y:S02]  /*2efa0*/  STL.64 [R1+0x3888], R20 ;  /* 0x0038881401007387 */ /* 0x0101e40000100a00 */
[----:B0-----:R-:W-:-:S02]  /*2efb0*/  IMAD.MOV.U32 R20, RZ, RZ, R28 ;  /* 0x000000ffff147224 */ /* 0x001fc400078e001c */
[----:B------:R-:W-:-:S05]  /*2efc0*/  IMAD.MOV.U32 R21, RZ, RZ, R27 ;  /* 0x000000ffff157224 */ /* 0x000fca00078e001b */
[----:B------:R0:W-:Y:S04]  /*2efd0*/  STL.64 [R1+0x38a0], R20 ;  /* 0x0038a01401007387 */ /* 0x0001e80000100a00 */
[----:B0-----:R-:W4:Y:S04]  /*2efe0*/  LDL.64 R20, [R1+0x20] ;  /* 0x0000200001147983 */ /* 0x001f280000100a00 */
[----:B----4-:R0:W-:Y:S02]  /*2eff0*/  STL.64 [R1+0x38b8], R20 ;  /* 0x0038b81401007387 */ /* 0x0101e40000100a00 */
[----:B0-----:R-:W-:-:S02]  /*2f000*/  IMAD.MOV.U32 R20, RZ, RZ, R25 ;  /* 0x000000ffff147224 */ /* 0x001fc400078e0019 */
[----:B------:R-:W-:Y:S02]  /*2f010*/  IMAD.MOV.U32 R21, RZ, RZ, R24 ;  /* 0x000000ffff157224 */ /* 0x000fe400078e0018 */
[----:B------:R-:W-:Y:S02]  /*2f020*/  IMAD.MOV.U32 R24, RZ, RZ, R26 ;  /* 0x000000ffff187224 */ /* 0x000fe400078e001a */
[----:B--2---:R-:W-:Y:S01]  /*2f030*/  IMAD.MOV.U32 R25, RZ, RZ, R7 ;  /* 0x000000ffff197224 */ /* 0x004fe200078e0007 */
[----:B------:R0:W-:Y:S01]  /*2f040*/  STL.64 [R1+0x38d0], R20 ;  /* 0x0038d01401007387 */ /* 0x0001e20000100a00 */
[----:B------:R-:W2:Y:S02]  /*2f050*/  LDL.LU.64 R12, [R1+0x4a0] ;  /* 0x0004a000010c7983 */ /* 0x000ea40000300a00 */
[----:B0-----:R-:W-:Y:S02]  /*2f060*/  IMAD.MOV.U32 R20, RZ, RZ, R15 ;  /* 0x000000ffff147224 */ /* 0x001fe400078e000f */
[----:B------:R-:W-:-:S02]  /*2f070*/  IMAD.MOV.U32 R21, RZ, RZ, R14 ;  /* 0x000000ffff157224 */ /* 0x000fc400078e000e */
[----:B------:R-:W2:Y:S01]  /*2f080*/  LDL.LU.64 R14, [R1+0x4a8] ;  /* 0x0004a800010e7983 */ /* 0x000ea20000300a00 */
[----:B------:R0:W-:Y:S03]  /*2f090*/  STL.64 [R1+0x3908], R24 ;  /* 0x0039081801007387 */ /* 0x0001e60000100a00 */
[----:B0-----:R-:W3:Y:S01]  /*2f0a0*/  LDL.64 R24, [R1+0xc0] ;  /* 0x0000c00001187983 */ /* 0x001ee20000100a00 */
[----:B------:R0:W-:Y:S03]  /*2f0b0*/  STL.64 [R1+0x38e8], R20 ;  /* 0x0038e81401007387 */ /* 0x0001e60000100a00 */
[----:B0-----:R-:W4:Y:S01]  /*2f0c0*/  LDL.64 R20, [R1+0xa0] ;  /* 0x0000a00001147983 */ /* 0x001f220000100a00 */
[----:B---3--:R-:W-:Y:S01]  /*2f0d0*/  HMMA.16816.F32.BF16 R8, R16, R24, R8 ;  /* 0x000000181008723c */ /* 0x008fe20000041808 */
[----:B------:R-:W-:-:S06]  /*2f0e0*/  IMAD.MOV.U32 R7, RZ, RZ, R25 ;  /* 0x000000ffff077224 */ /* 0x000fcc00078e0019 */
[----:B------:R-:W-:Y:S11]  /*2f0f0*/  IMAD.MOV.U32 R25, RZ, RZ, R3 ;  /* 0x000000ffff197224 */ /* 0x000ff600078e0003 */
[----:B------:R-:W-:Y:S05]  /*2f100*/  @!UPT UIADD3 URZ, URZ, URZ, URZ ;  /* 0x0000003f3f3ff290 */ /* 0x000fea000fffe03f */
[----:B------:R0:W-:Y:S01]  /*2f110*/  STL.64 [R1+0x4b0], R8 ;  /* 0x0004b00801007387 */ /* 0x0001e20000100a00 */
[----:B------:R1:W-:Y:S03]  /*2f120*/  STL.64 [R1+0x4b8], R10 ;  /* 0x0004b80a01007387 */ /* 0x0003e60000100a00 */
[----:B0-----:R-:W3:Y:S01]  /*2f130*/  LDL.LU.64 R8, [R1+0x3958] ;  /* 0x0039580001087983 */ /* 0x001ee20000300a00 */
[----:B-1----:R-:W-:Y:S02]  /*2f140*/  IMAD.MOV.U32 R11, RZ, RZ, R24 ;  /* 0x000000ffff0b7224 */ /* 0x002fe400078e0018 */
[----:B------:R-:W-:-:S05]  /*2f150*/  IMAD.MOV.U32 R24, RZ, RZ, R6 ;  /* 0x000000ffff187224 */ /* 0x000fca00078e0006 */
[----:B------:R0:W-:Y:S04]  /*2f160*/  STL.64 [R1+0x3920], R24 ;  /* 0x0039201801007387 */ /* 0x0001e80000100a00 */
[----:B0-----:R-:W2:Y:S01]  /*2f170*/  LDL.64 R24, [R1+0xb0] ;  /* 0x0000b00001187983 */ /* 0x001ea20000100a00 */
[----:B------:R-:W-:Y:S02]  /*2f180*/  STL [R1+0x3898], R7 ;  /* 0x0038980701007387 */ /* 0x000fe40000100800 */
[----:B------:R0:W-:Y:S02]  /*2f190*/  STL.64 [R1+0x3890], R4 ;  /* 0x0038900401007387 */ /* 0x0001e40000100a00 */
[----:B0-----:R-:W3:Y:S01]  /*2f1a0*/  LDL.LU.64 R4, [R1+0x490] ;  /* 0x0004900001047983 */ /* 0x001ee20000300a00 */
[----:B------:R-:W3:Y:S02]  /*2f1b0*/  LDL.LU.64 R6, [R1+0x498] ;  /* 0x0004980001067983 */ /* 0x000ee40000300a00 */
[----:B----4-:R-:W-:Y:S01]  /*2f1c0*/  IMAD.MOV.U32 R10, RZ, RZ, R21 ;  /* 0x000000ffff0a7224 */ /* 0x010fe200078e0015 */
[C---:B--2---:R-:W-:Y:S08]  /*2f1d0*/  HMMA.16816.F32.BF16 R12, R16.reuse, R24, R12 ;  /* 0x00000018100c723c */ /* 0x044ff0000004180c */
[----:B---3--:R-:W-:Y:S11]  /*2f1e0*/  HMMA.16816.F32.BF16 R4, R16, R20, R4 ;  /* 0x000000141004723c */ /* 0x008ff60000041804 */
[----:B------:R-:W-:Y:S04]  /*2f1f0*/  @!UPT UIADD3 URZ, URZ, URZ, URZ ;  /* 0x0000003f3f3ff290 */ /* 0x000fe8000fffe03f */
[----:B------:R0:W-:Y:S01]  /*2f200*/  STL.64 [R1+0x4a0], R12 ;  /* 0x0004a00c01007387 */ /* 0x0001e20000100a00 */
[----:B------:R1:W-:Y:S03]  /*2f210*/  STL.64 [R1+0x4a8], R14 ;  /* 0x0004a80e01007387 */ /* 0x0003e60000100a00 */
[----:B0-----:R-:W2:Y:S01]  /*2f220*/  LDL.LU R12, [R1+0x3950] ;  /* 0x00395000010c7983 */ /* 0x001ea20000300800 */
[----:B-1----:R-:W-:Y:S02]  /*2f230*/  IMAD.MOV.U32 R14, RZ, RZ, R24 ;  /* 0x000000ffff0e7224 */ /* 0x002fe400078e0018 */
[----:B------:R-:W-:Y:S02]  /*2f240*/  IMAD.MOV.U32 R15, RZ, RZ, R25 ;  /* 0x000000ffff0f7224 */ /* 0x000fe400078e0019 */
[----:B------:R-:W-:Y:S02]  /*2f250*/  IMAD.MOV.U32 R24, RZ, RZ, R2 ;  /* 0x000000ffff187224 */ /* 0x000fe400078e0002 */
[----:B------:R-:W-:-:S02]  /*2f260*/  IMAD.MOV.U32 R25, RZ, RZ, R0 ;  /* 0x000000ffff197224 */ /* 0x000fc400078e0000 */
[----:B------:R-:W-:-:S03]  /*2f270*/  IMAD.MOV.U32 R13, RZ, RZ, R20 ;  /* 0x000000ffff0d7224 */ /* 0x000fc600078e0014 */
[----:B------:R0:W-:Y:S04]  /*2f280*/  STL.64 [R1+0x3938], R24 ;  /* 0x0039381801007387 */ /* 0x0001e80000100a00 */
[----:B0-----:R-:W3:Y:S01]  /*2f290*/  LDL.64 R24, [R1+0x90] ;  /* 0x0000900001187983 */ /* 0x001ee20000100a00 */
[----:B------:R-:W-:Y:S02]  /*2f2a0*/  STL.64 [R1+0x490], R4 ;  /* 0x0004900401007387 */ /* 0x000fe40000100a00 */
[----:B------:R-:W-:Y:S02]  /*2f2b0*/  STL.64 [R1+0x498], R6 ;  /* 0x0004980601007387 */ /* 0x000fe40000100a00 */
[----:B------:R-:W4:Y:S01]  /*2f2c0*/  LDL.LU.64 R20, [R1+0x7a0] ;  /* 0x0007a00001147983 */ /* 0x000f220000300a00 */
[----:B------:R-:W2:Y:S04]  /*2f2d0*/  LDL.LU.64 R22, [R1+0x7a8] ;  /* 0x0007a80001167983 */ /* 0x000ea80000300a00 */
[----:B--2---:R-:W-:Y:S01]  /*2f2e0*/  STL.64 [R1+0x3900], R22 ;  /* 0x0039001601007387 */ /* 0x004fe20000100a00 */
[----:B----4-:R0:W-:Y:S03]  /*2f2f0*/  STL.64 [R1+0x38f8], R20 ;  /* 0x0038f81401007387 */ /* 0x0101e60000100a00 */
[----:B0-----:R-:W2:Y:S01]  /*2f300*/  LDL.LU.64 R20, [R1+0x450] ;  /* 0x0004500001147983 */ /* 0x001ea20000300a00 */
[----:B------:R-:W4:Y:S03]  /*2f310*/  LDL.LU.64 R22, [R1+0x458] ;  /* 0x0004580001167983 */ /* 0x000f260000300a00 */
[----:B----4-:R-:W-:Y:S01]  /*2f320*/  STL.64 [R1+0x3918], R22 ;  /* 0x0039181601007387 */ /* 0x010fe20000100a00 */
[----:B--2---:R0:W-:Y:S03]  /*2f330*/  STL.64 [R1+0x3910], R20 ;  /* 0x0039101401007387 */ /* 0x0041e60000100a00 */
        /* <DEDUP_REMOVED lines=9> */
[----:B------:R-:W2:Y:S02]  /*2f3d0*/  LDL.LU.64 R22, [R1+0x488] ;  /* 0x0004880001167983 */ /* 0x000ea40000300a00 */
[----:B------:R-:W-:Y:S02]  /*2f3e0*/  STL.64 [R1+0x38c8], R10 ;  /* 0x0038c80a01007387 */ /* 0x000fe40000100a00 */
[----:B------:R0:W-:Y:S02]  /*2f3f0*/  STL.64 [R1+0x38c0], R8 ;  /* 0x0038c00801007387 */ /* 0x0001e40000100a00 */
[----:B0-----:R-:W4:Y:S01]  /*2f400*/  LDL.LU.64 R8, [R1+0x780] ;  /* 0x0007800001087983 */ /* 0x001f220000300a00 */
[----:B------:R-:W4:Y:S02]  /*2f410*/  LDL.LU.64 R10, [R1+0x788] ;  /* 0x00078800010a7983 */ /* 0x000f240000300a00 */
[----:B---3--:R-:W-:-:S02]  /*2f420*/  IMAD.MOV.U32 R29, RZ, RZ, R24 ;  /* 0x000000ffff1d7224 */ /* 0x008fc400078e0018 */
[----:B------:R-:W-:Y:S01]  /*2f430*/  IMAD.MOV.U32 R28, RZ, RZ, R25 ;  /* 0x000000ffff1c7224 */ /* 0x000fe200078e0019 */
[C---:B--2---:R-:W-:Y:S01]  /*2f440*/  HMMA.16816.F32.BF16 R20, R16.reuse, R24, R20 ;  /* 0x000000181014723c */ /* 0x044fe20000041814 */
[----:B----4-:R-:W-:Y:S01]  /*2f450*/  STL.64 [R1+0x38e0], R10 ;  /* 0x0038e00a01007387 */ /* 0x010fe20000100a00 */
[----:B------:R0:W-:Y:S03]  /*2f460*/  STL.64 [R1+0x38d8], R8 ;  /* 0x0038d80801007387 */ /* 0x0001e60000100a00 */
[----:B0-----:R-:W2:Y:S01]  /*2f470*/  LDL.LU.64 R8, [R1+0x790] ;  /* 0x0007900001087983 */ /* 0x001ea20000300a00 */
[----:B------:R-:W2:Y:S02]  /*2f480*/  LDL.LU.64 R10, [R1+0x798] ;  /* 0x00079800010a7983 */ /* 0x000ea40000300a00 */
[----:B------:R-:W-:Y:S02]  /*2f490*/  STL.64 [R1+0x38b0], R14 ;  /* 0x0038b00e01007387 */ /* 0x000fe40000100a00 */
[----:B------:R0:W-:Y:S02]  /*2f4a0*/  STL.64 [R1+0x38a8], R12 ;  /* 0x0038a80c01007387 */ /* 0x0001e40000100a00 */
[----:B0-----:R-:W3:Y:S01]  /*2f4b0*/  LDL.LU.64 R12, [R1+0x770] ;  /* 0x00077000010c7983 */ /* 0x001ee20000300a00 */
[----:B------:R-:W3:Y:S02]  /*2f4c0*/  LDL.LU.64 R14, [R1+0x778] ;  /* 0x00077800010e7983 */ /* 0x000ee40000300a00 */
[----:B------:R-:W4:Y:S02]  /*2f4d0*/  LDL.LU.64 R4, [R1+0x760] ;  /* 0x0007600001047983 */ /* 0x000f240000300a00 */
[----:B------:R-:W4:Y:S06]  /*2f4e0*/  LDL.LU.64 R6, [R1+0x768] ;  /* 0x0007680001067983 */ /* 0x000f2c0000300a00 */
        /* <DEDUP_REMOVED lines=24> */
[----:B------:R-:W-:Y:S03]  /*2f670*/  STL.64 [R1+0x458], R26 ;  /* 0x0004581a01007387 */ /* 0x000fe60000100a00 */
[----:B0-----:R-:W2:Y:S02]  /*2f680*/  LDL.LU.64 R24, [R1+0x38f0] ;  /* 0x0038f00001187983 */ /* 0x001ea40000300a00 */
[C---:B--2---:R-:W-:Y:S11]  /*2f690*/  HMMA.16816.F32.BF16 R20, R16.reuse, R24, R20 ;  /* 0x000000181014723c */ /* 0x044ff60000041814 */
[----:B------:R-:W-:Y:S11]  /*2f6a0*/  @!UPT UIADD3 URZ, URZ, URZ, URZ ;  /* 0x0000003f3f3ff290 */ /* 0x000ff6000fffe03f */
[----:B------:R-:W-:Y:S01]  /*2f6b0*/  @!UPT UIADD3 URZ, URZ, URZ, URZ ;  /* 0x0000003f3f3ff290 */ /* 0x000fe2000fffe03f */
[----:B------:R0:W-:Y:S01]  /*2f6c0*/  STL.64 [R1+0x7a0], R20 ;  /* 0x0007a01401007387 */ /* 0x0001e20000100a00 */
[----:B------:R-:W-:Y:S03]  /*2f6d0*/  STL.64 [R1+0x7a8], R22 ;  /* 0x0007a81601007387 */ /* 0x000fe60000100a00 */
[----:B0-----:R-:W2:Y:S01]  /*2f6e0*/  LDL.LU.64 R20, [R1+0x38e8] ;  /* 0x0038e80001147983 */ /* 0x001ea20000300a00 */
[----:B------:R0:W-:Y:S03]  /*2f6f0*/  STL.64 [R1+0x3808], R24 ;  /* 0x0038081801007387 */ /* 0x0001e60000100a00 */
[----:B0-----:R-:W3:Y:S01]  /*2f700*/  LDL.LU.64 R24, [R1+0x750] ;  /* 0x0007500001187983 */ /* 0x001ee20000300a00 */
[----:B------:R-:W3:Y:S01]  /*2f710*/  LDL.LU.64 R26, [R1+0x758] ;  /* 0x00075800011a7983 */ /* 0x000ee20000300a00 */
        /* <DEDUP_REMOVED lines=13> */
[----:B0-----:R-:W3:Y:S02]  /*2f7f0*/  LDL.LU.64 R20, [R1+0x38b8] ;  /* 0x0038b80001147983 */ /* 0x001ee40000300a00 */
[C---:B---3--:R-:W-:Y:S01]  /*2f800*/  HMMA.16816.F32.BF16 R12, R16.reuse, R20, R12 ;  /* 0x00000014100c723c */ /* 0x048fe2000004180c */
[----:B------:R-:W-:Y:S02]  /*2f810*/  IMAD.MOV.U32 R2, RZ, RZ, R20 ;  /* 0x000000ffff027224 */ /* 0x000fe400078e0014 */
[----:B------:R-:W-:Y:S11]  /*2f820*/  IMAD.MOV.U32 R0, RZ, RZ, R21 ;  /* 0x000000ffff007224 */ /* 0x000ff600078e0015 */
[----:B------:R-:W-:Y:S09]  /*2f830*/  @!UPT UIADD3 URZ, URZ, URZ, URZ ;  /* 0x0000003f3f3ff290 */ /* 0x000ff2000fffe03f */
[----:B------:R-:W-:Y:S01]  /*2f840*/  STL.64 [R1+0x770], R12 ;  /* 0x0007700c01007387 */ /* 0x000fe20000100a00 */
[----:B------:R0:W-:Y:S03]  /*2f850*/  STL.64 [R1+0x778], R14 ;  /* 0x0007780e01007387 */ /* 0x0001e60000100a00 */
[----:B0-----:R-:W3:Y:S01]  /*2f860*/  LDL.LU.64 R14, [R1+0x38b0] ;  /* 0x0038b000010e7983 */ /* 0x001ee20000300a00 */
[----:B------:R-:W2:Y:S02]  /*2f870*/  LDL.LU.64 R12, [R1+0x38a8] ;  /* 0x0038a800010c7983 */ /* 0x000ea40000300a00 */
[----:B------:R-:W4:Y:S02]  /*2f880*/  LDL.LU.64 R20, [R1+0x38a0] ;  /* 0x0038a00001147983 */ /* 0x000f240000300a00 */
[C---:B----4-:R-:W-:Y:S01]  /*2f890*/  HMMA.16816.F32.BF16 R20, R16.reuse, R20, R4 ;  /* 0x000000141014723c */ /* 0x050fe20000041804 */
[----:B------:R-:W4:Y:S01]  /*2f8a0*/  LDL.LU R7, [R1+0x3898] ;  /* 0x0038980001077983 */ /* 0x000f220000300800 */
[----:B------:R-:W2:Y:S11]  /*2f8b0*/  LDL.LU.64 R4, [R1+0x3890] ;  /* 0x0038900001047983 */ /* 0x000eb60000300a00 */
[----:B------:R-:W-:Y:S10]  /*2f8c0*/  @!UPT UIADD3 URZ, URZ, URZ, URZ ;  /* 0x0000003f3f3ff290 */ /* 0x000ff4000fffe03f */
[----:B------:R0:W-:Y:S01]  /*2f8d0*/  STL.64 [R1+0x760], R20 ;  /* 0x0007601401007387 */ /* 0x0001e20000100a00 */
[----:B------:R1:W-:Y:S03]  /*2f8e0*/  STL.64 [R1+0x768], R22 ;  /* 0x0007681601007387 */ /* 0x0003e60000100a00 */
[----:B0-----:R-:W2:Y:S02]  /*2f8f0*/  LDL.LU.64 R20, [R1+0x3888] ;  /* 0x0038880001147983 */ /* 0x001ea40000300a00 */
[----:B--2---:R-:W-:Y:S01]  /*2f900*/  HMMA.16816.F32.BF16 R24, R16, R20, R24 ;  /* 0x000000141018723c */ /* 0x004fe20000041818 */
[----:B------:R-:W-:Y:S02]  /*2f910*/  IMAD.MOV.U32 R6, RZ, RZ, R20 ;  /* 0x000000ffff067224 */ /* 0x000fe400078e0014 */
[----:B------:R-:W-:Y:S11]  /*2f920*/  IMAD.MOV.U32 R3, RZ, RZ, R21 ;  /* 0x000000ffff037224 */ /* 0x000ff600078e0015 */
[----:B------:R-:W-:Y:S09]  /*2f930*/  @!UPT UIADD3 URZ, URZ, URZ, URZ ;  /* 0x0000003f3f3ff290 */ /* 0x000ff2000fffe03f */
[----:B------:R0:W-:Y:S01]  /*2f940*/  STL.64 [R1+0x750], R24 ;  /* 0x0007501801007387 */ /* 0x0001e20000100a00 */
[----:B------:R2:W-:Y:S02]  /*2f950*/  STL.64 [R1+0x758], R26 ;  /* 0x0007581a01007387 */ /* 0x0005e40000100a00 */
[----:B------:R-:W3:Y:S02]  /*2f960*/  LDL.LU.64 R20, [R1+0x740] ;  /* 0x0007400001147983 */ /* 0x000ee40000300a00 */
[----:B-1----:R-:W3:Y:S01]  /*2f970*/  LDL.LU.64 R22, [R1+0x748] ;  /* 0x0007480001167983 */ /* 0x002ee20000300a00 */
[----:B------:R-:W-:Y:S01]  /*2f980*/  STL [R1+0x3870], R6 ;  /* 0x0038700601007387 */ /* 0x000fe20000100800 */
[----:B------:R-:W-:Y:S03]  /*2f990*/  STL.64 [R1+0x3868], R4 ;  /* 0x0038680401007387 */ /* 0x000fe60000100a00 */
[----:B0-----:R-:W3:Y:S01]  /*2f9a0*/  LDL.LU.64 R24, [R1+0x650] ;  /* 0x0006500001187983 */ /* 0x001ee20000300a00 */
[----:B--2---:R-:W2:Y:S03]  /*2f9b0*/  LDL.LU.64 R26, [R1+0x658] ;  /* 0x00065800011a7983 */ /* 0x004ea60000300a00 */
[----:B--2---:R-:W-:Y:S01]  /*2f9c0*/  STL.64 [R1+0x3818], R26 ;  /* 0x0038181a01007387 */ /* 0x004fe20000100a00 */
[----:B---3--:R0:W-:Y:S02]  /*2f9d0*/  STL.64 [R1+0x3810], R24 ;  /* 0x0038101801007387 */ /* 0x0081e40000100a00 */
[----:B0-----:R-:W-:-:S02]  /*2f9e0*/  IMAD.MOV.U32 R24, RZ, RZ, R13 ;  /* 0x000000ffff187224 */ /* 0x001fc400078e000d */
[----:B------:R-:W2:Y:S01]  /*2f9f0*/  LDL.LU R13, [R1+0x3884] ;  /* 0x00388400010d7983 */ /* 0x000ea20000300800 */
[----:B------:R-:W-:Y:S02]  /*2fa00*/  IMAD.MOV.U32 R25, RZ, RZ, R10 ;  /* 0x000000ffff197224 */ /* 0x000fe400078e000a */
[----:B------:R-:W3:Y:S03]  /*2fa10*/  LDL.LU R10, [R1+0x3880] ;  /* 0x00388000010a7983 */ /* 0x000ee60000300800 */
[----:B------:R0:W-:Y:S02]  /*2fa20*/  STL.64 [R1+0x3828], R24 ;  /* 0x0038281801007387 */ /* 0x0001e40000100a00 */
[----:B0-----:R-:W-:Y:S02]  /*2fa30*/  IMAD.MOV.U32 R24, RZ, RZ, R14 ;  /* 0x000000ffff187224 */ /* 0x001fe400078e000e */
[----:B------:R-:W-:Y:S01]  /*2fa40*/  IMAD.MOV.U32 R25, RZ, RZ, R15 ;  /* 0x000000ffff197224 */ /* 0x000fe200078e000f */
[----:B------:R-:W3:Y:S01]  /*2fa50*/  LDL.LU R14, [R1+0x387c] ;  /* 0x00387c00010e7983 */ /* 0x000ee20000300800 */
[----:B------:R-:W3:Y:S03]  /*2fa60*/  LDL.LU R15, [R1+0x3878] ;  /* 0x00387800010f7983 */ /* 0x000ee60000300800 */
[----:B------:R0:W-:Y:S02]  /*2fa70*/  STL.64 [R1+0x3840], R24 ;  /* 0x0038401801007387 */ /* 0x0001e40000100a00 */
[----:B0-----:R-:W-:-:S02]  /*2fa80*/  IMAD.MOV.U32 R24, RZ, RZ, R11 ;  /* 0x000000ffff187224 */ /* 0x001fc400078e000b */
[----:B----4-:R-:W-:Y:S01]  /*2fa90*/  IMAD.MOV.U32 R25, RZ, RZ, R7 ;  /* 0x000000ffff197224 */ /* 0x010fe200078e0007 */
[----:B------:R-:W4:Y:S01]  /*2faa0*/  LDL.LU R11, [R1+0x3874] ;  /* 0x00387400010b7983 */ /* 0x000f220000300800 */
[----:B------:R-:W4:Y:S02]  /*2fab0*/  LDL.LU.64 R4, [R1+0x730] ;  /* 0x0007300001047983 */ /* 0x000f240000300a00 */
[----:B------:R-:W4:Y:S01]  /*2fac0*/  LDL.LU.64 R6, [R1+0x738] ;  /* 0x0007380001067983 */ /* 0x000f220000300a00 */
[----:B--2---:R-:W-:Y:S11]  /*2fad0*/  HMMA.16816.F32.BF16 R20, R16, R12, R20 ;  /* 0x0000000c1014723c */ /* 0x004ff60000041814 */
[----:B------:R-:W-:Y:S11]  /*2fae0*/  @!UPT UIADD3 URZ, URZ, URZ, URZ ;  /* 0x0000003f3f3ff290 */ /* 0x000ff6000fffe03f */
[----:B------:R-:W-:Y:S01]  /*2faf0*/  @!UPT UIADD3 URZ, URZ, URZ, URZ ;  /* 0x0000003f3f3ff290 */ /* 0x000fe2000fffe03f */
[----:B------:R0:W-:Y:S01]  /*2fb00*/  STL.64 [R1+0x740], R20 ;  /* 0x0007401401007387 */ /* 0x0001e20000100a00 */
[----:B------:R1:W-:Y:S03]  /*2fb10*/  STL.64 [R1+0x748], R22 ;  /* 0x0007481601007387 */ /* 0x0003e60000100a00 */
[----:B0-----:R-:W2:Y:S01]  /*2fb20*/  LDL.LU.64 R20, [R1+0x440] ;  /* 0x0004400001147983 */ /* 0x001ea20000300a00 */
[----:B-1----:R-:W2:Y:S02]  /*2fb30*/  LDL.LU.64 R22, [R1+0x448] ;  /* 0x0004480001167983 */ /* 0x002ea40000300a00 */
[----:B---3--:R-:W-:Y:S02]  /*2fb40*/  STL.64 [R1+0x37a0], R14 ;  /* 0x0037a00e01007387 */ /* 0x008fe40000100a00 */
[----:B------:R0:W-:Y:S02]  /*2fb50*/  STL.64 [R1+0x3798], R12 ;  /* 0x0037980c01007387 */ /* 0x0001e40000100a00 */
[----:B0-----:R-:W-:-:S02]  /*2fb60*/  IMAD.MOV.U32 R12, RZ, RZ, R29 ;  /* 0x000000ffff0c7224 */ /* 0x001fc400078e001d */
[----:B------:R-:W-:-:S05]  /*2fb70*/  IMAD.MOV.U32 R13, RZ, RZ, R28 ;  /* 0x000000ffff0d7224 */ /* 0x000fca00078e001c */
[----:B------:R0:W-:Y:S04]  /*2fb80*/  STL.64 [R1+0x3820], R12 ;  /* 0x0038200c01007387 */ /* 0x0001e80000100a00 */
[----:B0-----:R-:W3:Y:S01]  /*2fb90*/  LDL.LU.64 R12, [R1+0x660] ;  /* 0x00066000010c7983 */ /* 0x001ee20000300a00 */
[----:B------:R-:W2:Y:S01]  /*2fba0*/  LDL.LU.64 R14, [R1+0x668] ;  /* 0x00066800010e7983 */ /* 0x000ea20000300a00 */
[C---:B----4-:R-:W-:Y:S02]  /*2fbb0*/  HMMA.16816.F32.BF16 R4, R16.reuse, R8, R4 ;  /* 0x000000081004723c */ /* 0x050fe40000041804 */
[----:B--2---:R-:W-:Y:S01]  /*2fbc0*/  STL.64 [R1+0x3838], R14 ;  /* 0x0038380e01007387 */ /* 0x004fe20000100a00 */
[----:B---3--:R0:W-:Y:S03]  /*2fbd0*/  STL.64 [R1+0x3830], R12 ;  /* 0x0038300c01007387 */ /* 0x0081e60000100a00 */
[----:B0-----:R-:W2:Y:S01]  /*2fbe0*/  LDL.LU.64 R12, [R1+0x670] ;  /* 0x00067000010c7983 */ /* 0x001ea20000300a00 */
[----:B------:R-:W3:Y:S03]  /*2fbf0*/  LDL.LU.64 R14, [R1+0x678] ;  /* 0x00067800010e7983 */ /* 0x000ee60000300a00 */
[----:B---3--:R-:W-:Y:S01]  /*2fc00*/  STL.64 [R1+0x3850], R14 ;  /* 0x0038500e01007387 */ /* 0x008fe20000100a00 */
[----:B--2---:R0:W-:Y:S03]  /*2fc10*/  STL.64 [R1+0x3848], R12 ;  /* 0x0038480c01007387 */ /* 0x0041e60000100a00 */
[----:B0-----:R-:W2:Y:S01]  /*2fc20*/  LDL.LU.64 R12, [R1+0x680] ;  /* 0x00068000010c7983 */ /* 0x001ea20000300a00 */
[----:B------:R-:W2:Y:S08]  /*2fc30*/  LDL.LU.64 R14, [R1+0x688] ;  /* 0x00068800010e7983 */ /* 0x000eb00000300a00 */
[----:B------:R-:W-:Y:S02]  /*2fc40*/  STL.64 [R1+0x730], R4 ;  /* 0x0007300401007387 */ /* 0x000fe40000100a00 */
[----:B------:R0:W-:Y:S02]  /*2fc50*/  STL.64 [R1+0x738], R6 ;  /* 0x0007380601007387 */ /* 0x0001e40000100a00 */
[----:B0-----:R-:W3:Y:S01]  /*2fc60*/  LDL.LU R6, [R1+0x3870] ;  /* 0x0038700001067983 */ /* 0x001ee20000300800 */
[----:B------:R-:W4:Y:S02]  /*2fc70*/  LDL.LU.64 R4, [R1+0x3868] ;  /* 0x0038680001047983 */ /* 0x000f240000300a00 */
[----:B------:R-:W-:Y:S02]  /*2fc80*/  STL.64 [R1+0x3790], R10 ;  /* 0x0037900a01007387 */ /* 0x000fe40000100a00 */
[----:B------:R0:W-:Y:S02]  /*2fc90*/  STL.64 [R1+0x3788], R8 ;  /* 0x0037880801007387 */ /* 0x0001e40000100a00 */
[----:B0-----:R-:W2:Y:S01]  /*2fca0*/  LDL.64 R8, [R1+0x60] ;  /* 0x0000600001087983 */ /* 0x001ea20000100a00 */
[----:B----4-:R-:W-:Y:S03]  /*2fcb0*/  HMMA.16816.F32.BF16 R16, R16, R4, R20 ;  /* 0x000000041010723c */ /* 0x010fe60000041814 */
[----:B------:R-:W2:Y:S01]  /*2fcc0*/  LDL.LU.64 R22, [R1+0x3860] ;  /* 0x0038600001167983 */ /* 0x000ea20000300a00 */
[----:B------:R-:W2:Y:S11]  /*2fcd0*/  LDL.LU.64 R20, [R1+0x3858] ;  /* 0x0038580001147983 */ /* 0x000eb60000300a00 */
[----:B------:R-:W-:Y:S08]  /*2fce0*/  @!UPT UIADD3 URZ, URZ, URZ, URZ ;  /* 0x0000003f3f3ff290 */ /* 0x000ff0000fffe03f */
[----:B------:R0:W-:Y:S01]  /*2fcf0*/  STL.64 [R1+0x440], R16 ;  /* 0x0004401001007387 */ /* 0x0001e20000100a00 */
[----:B------:R-:W-:Y:S03]  /*2fd00*/  STL.64 [R1+0x448], R18 ;  /* 0x0004481201007387 */ /* 0x000fe60000100a00 */
[----:B0-----:R-:W4:Y:S01]  /*2fd10*/  LDL.64 R16, [R1+0x70] ;  /* 0x0000700001107983 */ /* 0x001f220000100a00 */
[----:B------:R0:W-:Y:S03]  /*2fd20*/  STL.64 [R1+0x37f8], R4 ;  /* 0x0037f80401007387 */ /* 0x0001e60000100a00 */
[----:B0-----:R-:W3:Y:S01]  /*2fd30*/  LDL.64 R4, [R1+0x80] ;  /* 0x0000800001047983 */ /* 0x001ee20000100a00 */
[C---:B--2---:R-:W-:Y:S03]  /*2fd40*/  HMMA.16816.F32.BF16 R24, R20.reuse, R24, R12 ;  /* 0x000000181418723c */ /* 0x044fe6000004180c */
[----:B------:R-:W2:Y:S01]  /*2fd50*/  LDL.LU.64 R14, [R1+0x3850] ;  /* 0x00385000010e7983 */ /* 0x000ea20000300a00 */
[----:B------:R-:W2:Y:S11]  /*2fd60*/  LDL.LU.64 R12, [R1+0x3848] ;  /* 0x00384800010c7983 */ /* 0x000eb60000300a00 */
[----:B------:R-:W-:Y:S08]  /*2fd70*/  @!UPT UIADD3 URZ, URZ, URZ, URZ ;  /* 0x0000003f3f3ff290 */ /* 0x000ff0000fffe03f */
        /* <DEDUP_REMOVED lines=17> */
[----:B--2---:R-:W-:Y:S01]  /*2fe90*/  HMMA.16816.F32.BF16 R12, R20, R12, R24 ;  /* 0x0000000c140c723c */ /* 0x004fe20000041818 */
[----:B------:R-:W2:Y:S11]  /*2fea0*/  LDL.LU.64 R24, [R1+0x3808] ;  /* 0x0038080001187983 */ /* 0x000eb60000300a00 */
[----:B------:R-:W-:Y:S11]  /*2feb0*/  @!UPT UIADD3 URZ, URZ, URZ, URZ ;  /* 0x0000003f3f3ff290 */ /* 0x000ff6000fffe03f */
[----:B------:R3:W-:Y:S01]  /*2fec0*/  STL.64 [R1+0x650], R12 ;  /* 0x0006500c01007387 */ /* 0x0007e20000100a00 */
[----:B------:R-:W-:Y:S02]  /*2fed0*/  STL.64 [R1+0x658], R14 ;  /* 0x0006580e01007387 */ /* 0x000fe40000100a00 */
[----:B---3--:R-:W-:Y:S02]  /*2fee0*/  IMAD.MOV.U32 R12, RZ, RZ, R6 ;  /* 0x000000ffff0c7224 */ /* 0x008fe400078e0006 */
[----:B------:R-:W-:-:S05]  /*2fef0*/  IMAD.MOV.U32 R13, RZ, RZ, R3 ;  /* 0x000000ffff0d7224 */ /* 0x000fca00078e0003 */
[----:B------:R0:W-:Y:S04]  /*2ff00*/  STL.64 [R1+0x37b8], R12 ;  /* 0x0037b80c01007387 */ /* 0x0001e80000100a00 */
[----:B0-----:R-:W3:Y:S04]  /*2ff10*/  LDL.64 R12, [R1+0x10] ;  /* 0x00001000010c7983 */ /* 0x001ee80000100a00 */
[----:B---3--:R0:W-:Y:S04]  /*2ff20*/  STL.64 [R1+0x37d0], R12 ;  /* 0x0037d00c01007387 */ /* 0x0081e80000100a00 */
[----:B0-----:R-:W3:Y:S01]  /*2ff30*/  LDL.LU.64 R12, [R1+0x640] ;  /* 0x00064000010c7983 */ /* 0x001ee20000300a00 */
[----:B------:R-:W3:Y:S02]  /*2ff40*/  LDL.LU.64 R14, [R1+0x648] ;  /* 0x00064800010e7983 */ /* 0x000ee40000300a00 */
[----:B------:R-:W-:-:S02]  /*2ff50*/  IMAD.MOV.U32 R28, RZ, RZ, R4 ;  /* 0x000000ffff1c7224 */ /* 0x000fc400078e0004 */
[----:B------:R-:W-:Y:S01]  /*2ff60*/  IMAD.MOV.U32 R3, RZ, RZ, R5 ;  /* 0x000000ffff037224 */ /* 0x000fe200078e0005 */
[----:B---3--:R-:W-:Y:S11]  /*2ff70*/  HMMA.16816.F32.BF16 R12, R20, R4, R12 ;  /* 0x00000004140c723c */ /* 0x008ff6000004180c */
[----:B------:R-:W-:Y:S11]  /*2ff80*/  @!UPT UIADD3 URZ, URZ, URZ, URZ ;  /* 0x0000003f3f3ff290 */ /* 0x000ff6000fffe03f */
[----:B------:R-:W-:Y:S01]  /*2ff90*/  @!UPT UIADD3 URZ, URZ, URZ, URZ ;  /* 0x0000003f3f3ff290 */ /* 0x000fe2000fffe03f */
[----:B------:R0:W-:Y:S01]  /*2ffa0*/  STL.64 [R1+0x640], R12 ;  /* 0x0006400c01007387 */ /* 0x0001e20000100a00 */
[----:B------:R-:W-:Y:S02]  /*2ffb0*/  STL.64 [R1+0x648], R14 ;  /* 0x0006480e01007387 */ /* 0x000fe40000100a00 */
[----:B------:R-:W3:Y:S02]  /*2ffc0*/  LDL.LU.64 R4, [R1+0x620] ;  /* 0x0006200001047983 */ /* 0x000ee40000300a00 */
[----:B------:R-:W3:Y:S02]  /*2ffd0*/  LDL.LU.64 R6, [R1+0x628] ;  /* 0x0006280001067983 */ /* 0x000ee40000300a00 */
[----:B0-----:R-:W-:Y:S02]  /*2ffe0*/  IMAD.MOV.U32 R12, RZ, RZ, R2 ;  /* 0x000000ffff0c7224 */ /* 0x001fe400078e0002 */
[----:B------:R-:W-:-:S05]  /*2fff0*/  IMAD.MOV.U32 R13, RZ, RZ, R0 ;  /* 0x000000ffff0d7224 */ /* 0x000fca00078e0000 */
[----:B------:R0:W-:Y:S04]  /*30000*/  STL.64 [R1+0x37e8], R12 ;  /* 0x0037e80c01007387 */ /* 0x0001e80000100a00 */
[----:B0-----:R-:W2:Y:S04]  /*30010*/  LDL.LU.64 R12, [R1+0x30] ;  /* 0x00003000010c7983 */ /* 0x001ea80000300a00 */
[----:B--2---:R0:W-:Y:S04]  /*30020*/  STL.64 [R1+0x37f0], R12 ;  /* 0x0037f00c01007387 */ /* 0x0041e80000100a00 */
[----:B0-----:R-:W2:Y:S04]  /*30030*/  LDL.64 R12, [R1+0x40] ;  /* 0x00004000010c7983 */ /* 0x001ea80000100a00 */
[----:B--2---:R0:W-:Y:S04]  /*30040*/  STL.64 [R1+0x3800], R12 ;  /* 0x0038000c01007387 */ /* 0x0041e80000100a00 */
[----:B0-----:R-:W2:Y:S01]  /*30050*/  LDL.LU.64 R12, [R1+0x630] ;  /* 0x00063000010c7983 */ /* 0x001ea20000300a00 */
[----:B------:R-:W2:Y:S01]  /*30060*/  LDL.LU.64 R14, [R1+0x638] ;  /* 0x00063800010e7983 */ /* 0x000ea20000300a00 */
[----:B---3--:R-:W-:Y:S01]  /*30070*/  HMMA.16816.F32.BF16 R4, R20, R8, R4 ;  /* 0x000000081404723c */ /* 0x008fe20000041804 */
[----:B----4-:R-:W-:Y:S01]  /*30080*/  IMAD.MOV.U32 R0, RZ, RZ, R17 ;  /* 0x000000ffff007224 */ /* 0x010fe200078e0011 */
[----:B------:R-:W-:Y:S01]  /*30090*/  STL [R1+0x3764], R3 ;  /* 0x0037640301007387 */ /* 0x000fe20000100800 */
[----:B------:R-:W-:-:S02]  /*300a0*/  IMAD.MOV.U32 R2, RZ, RZ, R16 ;  /* 0x000000ffff027224 */ /* 0x000fc400078e0010 */
[----:B------:R0:W-:Y:S02]  /*300b0*/  STL [R1+0x3760], R28 ;  /* 0x0037601c01007387 */ /* 0x0001e40000100800 */
[----:B------:R-:W-:Y:S02]  /*300c0*/  IMAD.MOV.U32 R29, RZ, RZ, R9 ;  /* 0x000000ffff1d7224 */ /* 0x000fe400078e0009 */
[----:B0-----:R-:W-:Y:S01]  /*300d0*/  IMAD.MOV.U32 R28, RZ, RZ, R8 ;  /* 0x000000ffff1c7224 */ /* 0x001fe200078e0008 */
[C---:B--2---:R-:W-:Y:S11]  /*300e0*/  HMMA.16816.F32.BF16 R12, R20.reuse, R16, R12 ;  /* 0x00000010140c723c */ /* 0x044ff6000004180c */
[----:B------:R-:W-:Y:S11]  /*300f0*/  @!UPT UIADD3 URZ, URZ, URZ, URZ ;  /* 0x0000003f3f3ff290 */ /* 0x000ff6000fffe03f */
[----:B------:R-:W-:Y:S01]  /*30100*/  @!UPT UIADD3 URZ, URZ, URZ, URZ ;  /* 0x0000003f3f3ff290 */ /* 0x000fe2000fffe03f */
[----:B------:R0:W-:Y:S01]  /*30110*/  STL.64 [R1+0x630], R12 ;  /* 0x0006300c01007387 */ /* 0x0001e20000100a00 */
[----:B------:R1:W-:Y:S02]  /*30120*/  STL.64 [R1+0x638], R14 ;  /* 0x0006380e01007387 */ /* 0x0003e40000100a00 */
[----:B------:R-:W-:Y:S02]  /*30130*/  STL [R1+0x376c], R0 ;  /* 0x00376c0001007387 */ /* 0x000fe40000100800 */
[----:B------:R-:W-:Y:S01]  /*30140*/  STL [R1+0x3768], R2 ;  /* 0x0037680201007387 */ /* 0x000fe20000100800 */
[----:B------:R2:W-:Y:S01]  /*30150*/  STL.64 [R1+0x620], R4 ;  /* 0x0006200401007387 */ /* 0x0005e20000100a00 */
[----:B------:R3:W-:Y:S03]  /*30160*/  STL.64 [R1+0x628], R6 ;  /* 0x0006280601007387 */ /* 0x0007e60000100a00 */
[----:B0-----:R-:W4:Y:S01]  /*30170*/  LDL.LU.64 R12, [R1+0x610] ;  /* 0x00061000010c7983 */ /* 0x001f220000300a00 */
[----:B-1----:R-:W4:Y:S03]  /*30180*/  LDL.LU.64 R14, [R1+0x618] ;  /* 0x00061800010e7983 */ /* 0x002f260000300a00 */
[----:B--2---:R-:W2:Y:S01]  /*30190*/  LDL.LU.64 R4, [R1+0x600] ;  /* 0x0006000001047983 */ /* 0x004ea20000300a00 */
[----:B---3--:R-:W2:Y:S02]  /*301a0*/  LDL.LU.64 R6, [R1+0x608] ;  /* 0x0006080001067983 */ /* 0x008ea40000300a00 */
[----:B------:R-:W3:Y:S02]  /*301b0*/  LDL.LU.64 R16, [R1+0x5f0] ;  /* 0x0005f00001107983 */ /* 0x000ee40000300a00 */
[----:B------:R-:W3:Y:S01]  /*301c0*/  LDL.LU.64 R18, [R1+0x5f8] ;  /* 0x0005f80001127983 */ /* 0x000ee20000300a00 */
[----:B------:R-:W2:Y:S01]  /*301d0*/  LDL.LU.64 R8, [R1+0x5b0] ;  /* 0x0005b00001087983 */ /* 0x000ea20000300a00 */
[----:B------:R-:W2:Y:S03]  /*301e0*/  LDL.LU.64 R10, [R1+0x5b8] ;  /* 0x0005b800010a7983 */ /* 0x000ea60000300a00 */
[----:B--2---:R-:W-:Y:S01]  /*301f0*/  STL.64 [R1+0x37b0], R10 ;  /* 0x0037b00a01007387 */ /* 0x004fe20000100a00 */
[----:B------:R0:W-:Y:S03]  /*30200*/  STL.64 [R1+0x37a8], R8 ;  /* 0x0037a80801007387 */ /* 0x0001e60000100a00 */
[----:B0-----:R-:W2:Y:S01]  /*30210*/  LDL.LU.64 R8, [R1+0x5c0] ;  /* 0x0005c00001087983 */ /* 0x001ea20000300a00 */
[----:B------:R-:W2:Y:S01]  /*30220*/  LDL.LU.64 R10, [R1+0x5c8] ;  /* 0x0005c800010a7983 */ /* 0x000ea20000300a00 */
[----:B----4-:R-:W-:Y:S02]  /*30230*/  HMMA.16816.F32.BF16 R12, R20, R24, R12 ;  /* 0x00000018140c723c */ /* 0x010fe4000004180c */
[----:B--2---:R-:W-:Y:S01]  /*30240*/  STL.64 [R1+0x37c8], R10 ;  /* 0x0037c80a01007387 */ /* 0x004fe20000100a00 */
[----:B------:R0:W-:Y:S03]  /*30250*/  STL.64 [R1+0x37c0], R8 ;  /* 0x0037c00801007387 */ /* 0x0001e60000100a00 */
[----:B0-----:R-:W2:Y:S01]  /*30260*/  LDL.LU.64 R8, [R1+0x5d0] ;  /* 0x0005d00001087983 */ /* 0x001ea20000300a00 */
[----:B------:R-:W4:Y:S03]  /*30270*/  LDL.LU.64 R10, [R1+0x5d8] ;  /* 0x0005d800010a7983 */ /* 0x000f260000300a00 */
[----:B----4-:R-:W-:Y:S01]  /*30280*/  STL.64 [R1+0x37e0], R10 ;  /* 0x0037e00a01007387 */ /* 0x010fe20000100a00 */
[----:B--2---:R0:W-:Y:S03]  /*30290*/  STL.64 [R1+0x37d8], R8 ;  /* 0x0037d80801007387 */ /* 0x0041e60000100a00 */
[----:B0-----:R-:W2:Y:S01]  /*302a0*/  LDL.LU.64 R8, [R1+0x5e0] ;  /* 0x0005e00001087983 */ /* 0x001ea20000300a00 */
[----:B------:R-:W2:Y:S02]  /*302b0*/  LDL.LU.64 R10, [R1+0x5e8] ;  /* 0x0005e800010a7983 */ /* 0x000ea40000300a00 */
[----:B------:R-:W-:Y:S06]  /*302c0*/  STL [R1+0x3770], R28 ;  /* 0x0037701c01007387 */ /* 0x000fec0000100800 */
[----:B------:R0:W-:Y:S01]  /*302d0*/  STL.64 [R1+0x610], R12 ;  /* 0x0006100c01007387 */ /* 0x0001e20000100a00 */
[----:B------:R-:W-:Y:S04]  /*302e0*/  STL.64 [R1+0x618], R14 ;  /* 0x0006180e01007387 */ /* 0x000fe80000100a00 */
[----:B0-----:R-:W4:Y:S01]  /*302f0*/  LDL.LU.64 R12, [R1+0x3800] ;  /* 0x00380000010c7983 */ /* 0x001f220000300a00 */
[----:B------:R-:W-:-:S02]  /*30300*/  IMAD.MOV.U32 R2, RZ, RZ, R24 ;  /* 0x000000ffff027224 */ /* 0x000fc400078e0018 */
[----:B------:R-:W-:Y:S02]  /*30310*/  IMAD.MOV.U32 R3, RZ, RZ, R25 ;  /* 0x000000ffff037224 */ /* 0x000fe400078e0019 */
[----:B------:R-:W2:Y:S01]  /*30320*/  LDL.LU.64 R24, [R1+0x430] ;  /* 0x0004300001187983 */ /* 0x000ea20000300a00 */
[----:B------:R-:W2:Y:S01]  /*30330*/  LDL.LU.64 R26, [R1+0x438] ;  /* 0x00043800011a7983 */ /* 0x000ea20000300a00 */
[C---:B----4-:R-:W-:Y:S11]  /*30340*/  HMMA.16816.F32.BF16 R4, R20.reuse, R12, R4 ;  /* 0x0000000c1404723c */ /* 0x050ff60000041804 */
[----:B------:R-:W-:Y:S11]  /*30350*/  @!UPT UIADD3 URZ, URZ, URZ, URZ ;  /* 0x0000003f3f3ff290 */ /* 0x000ff6000fffe03f */
[----:B------:R-:W-:Y:S01]  /*30360*/  @!UPT UIADD3 URZ, URZ, URZ, URZ ;  /* 0x0000003f3f3ff290 */ /* 0x000fe2000fffe03f */
[----:B------:R0:W-:Y:S01]  /*30370*/  STL.64 [R1+0x600], R4 ;  /* 0x0006000401007387 */ /* 0x0001e20000100a00 */
[----:B------:R1:W-:Y:S03]  /*30380*/  STL.64 [R1+0x608], R6 ;  /* 0x0006080601007387 */ /* 0x0003e60000100a00 */
[----:B0-----:R-:W4:Y:S01]  /*30390*/  LDL.LU.64 R4, [R1+0x37f8] ;  /* 0x0037f80001047983 */ /* 0x001f220000300a00 */
[----:B-1----:R-:W-:Y:S02]  /*303a0*/  IMAD.MOV.U32 R7, RZ, RZ, R12 ;  /* 0x000000ffff077224 */ /* 0x002fe400078e000c */
[----:B------:R-:W-:Y:S02]  /*303b0*/  IMAD.MOV.U32 R6, RZ, RZ, R13 ;  /* 0x000000ffff067224 */ /* 0x000fe400078e000d */
[----:B------:R-:W3:Y:S02]  /*303c0*/  LDL.LU.64 R12, [R1+0x37f0] ;  /* 0x0037f000010c7983 */ /* 0x000ee40000300a00 */
[C---:B---3--:R-:W-:Y:S11]  /*303d0*/  HMMA.16816.F32.BF16 R16, R20.reuse, R12, R16 ;  /* 0x0000000c1410723c */ /* 0x048ff60000041810 */
[----:B------:R-:W-:Y:S11]  /*303e0*/  @!UPT UIADD3 URZ, URZ, URZ, URZ ;  /* 0x0000003f3f3ff290 */ /* 0x000ff6000fffe03f */
[----:B------:R-:W-:Y:S01]  /*303f0*/  @!UPT UIADD3 URZ, URZ, URZ, URZ ;  /* 0x0000003f3f3ff290 */ /* 0x000fe2000fffe03f */
[----:B------:R0:W-:Y:S01]  /*30400*/  STL.64 [R1+0x5f0], R16 ;  /* 0x0005f01001007387 */ /* 0x0001e20000100a00 */
[----:B------:R-:W-:Y:S02]  /*30410*/  STL.64 [R1+0x5f8], R18 ;  /* 0x0005f81201007387 */ /* 0x000fe40000100a00 */
[----:B0-----:R-:W-:Y:S02]  /*30420*/  IMAD.MOV.U32 R17, RZ, RZ, R12 ;  /* 0x000000ffff117224 */ /* 0x001fe400078e000c */
[----:B------:R-:W-:Y:S02]  /*30430*/  IMAD.MOV.U32 R16, RZ, RZ, R13 ;  /* 0x000000ffff107224 */ /* 0x000fe400078e000d */
[----:B------:R-:W2:Y:S02]  /*30440*/  LDL.LU.64 R12, [R1+0x37e8] ;  /* 0x0037e800010c7983 */ /* 0x000ea40000300a00 */
[C---:B--2---:R-:W-:Y:S02]  /*30450*/  HMMA.16816.F32.BF16 R12, R20.reuse, R12, R8 ;  /* 0x0000000c140c723c */ /* 0x044fe40000041808 */
[----:B------:R-:W2:Y:S01]  /*30460*/  LDL.LU.64 R10, [R1+0x37e0] ;  /* 0x0037e000010a7983 */ /* 0x000ea20000300a00 */
[----:B------:R-:W2:Y:S11]  /*30470*/  LDL.LU.64 R8, [R1+0x37d8] ;  /* 0x0037d80001087983 */ /* 0x000eb60000300a00 */
[----:B------:R-:W-:Y:S09]  /*30480*/  @!UPT UIADD3 URZ, URZ, URZ, URZ ;  /* 0x0000003f3f3ff290 */ /* 0x000ff2000fffe03f */
        /* <DEDUP_REMOVED lines=18> */
[----:B0-----:R-:W3:Y:S01]  /*305b0*/  LDL.LU.64 R14, [R1+0x37a0] ;  /* 0x0037a000010e7983 */ /* 0x001ee20000300a00 */
[----:B------:R-:W2:Y:S02]  /*305c0*/  LDL.LU.64 R12, [R1+0x3798] ;  /* 0x00379800010c7983 */ /* 0x000ea40000300a00 */
[C---:B--2---:R-:W-:Y:S11]  /*305d0*/  HMMA.16816.F32.BF16 R8, R20.reuse, R12, R8 ;  /* 0x0000000c1408723c */ /* 0x044ff60000041808 */
[----:B------:R-:W-:Y:S11]  /*305e0*/  @!UPT UIADD3 URZ, URZ, URZ, URZ ;  /* 0x0000003f3f3ff290 */ /* 0x000ff6000fffe03f */
[----:B------:R-:W-:Y:S01]  /*305f0*/  @!UPT UIADD3 URZ, URZ, URZ, URZ ;  /* 0x0000003f3f3ff290 */ /* 0x000fe2000fffe03f */
[----:B------:R-:W-:Y:S01]  /*30600*/  STL.64 [R1+0x5b0], R8 ;  /* 0x0005b00801007387 */ /* 0x000fe20000100a00 */
[----:B------:R0:W-:Y:S03]  /*30610*/  STL.64 [R1+0x5b8], R10 ;  /* 0x0005b80a01007387 */ /* 0x0001e60000100a00 */
[----:B0-----:R-:W2:Y:S01]  /*30620*/  LDL.LU.64 R10, [R1+0x3790] ;  /* 0x00379000010a7983 */ /* 0x001ea20000300a00 */
[----:B------:R-:W2:Y:S02]  /*30630*/  LDL.LU.64 R8, [R1+0x3788] ;  /* 0x0037880001087983 */ /* 0x000ea40000300a00 */
[----:B---3--:R0:W-:Y:S02]  /*30640*/  STL.64 [R1+0x36a8], R14 ;  /* 0x0036a80e01007387 */ /* 0x0081e40000100a00 */
[----:B0-----:R-:W3:Y:S01]  /*30650*/  LDL R15, [R1+0x1774] ;  /* 0x00177400010f7983 */ /* 0x001ee20000100800 */
[----:B------:R-:W-:Y:S01]  /*30660*/  STL.64 [R1+0x36a0], R12 ;  /* 0x0036a00c01007387 */ /* 0x000fe20000100a00 */
[C---:B--2---:R-:W-:Y:S11]  /*30670*/  HMMA.16816.F32.BF16 R24, R20.reuse, R8, R24 ;  /* 0x000000081418723c */ /* 0x044ff60000041818 */
[----:B------:R-:W-:Y:S11]  /*30680*/  @!UPT UIADD3 URZ, URZ, URZ, URZ ;  /* 0x0000003f3f3ff290 */ /* 0x000ff6000fffe03f */
[----:B------:R-:W-:Y:S01]  /*30690*/  @!UPT UIADD3 URZ, URZ, URZ, URZ ;  /* 0x0000003f3f3ff290 */ /* 0x000fe2000fffe03f */
[----:B------:R-:W-:Y:S01]  /*306a0*/  STL.64 [R1+0x5a0], R24 ;  /* 0x0005a01801007387 */ /* 0x000fe20000100a00 */
[----:B------:R0:W-:Y:S03]  /*306b0*/  STL.64 [R1+0x5a8], R26 ;  /* 0x0005a81a01007387 */ /* 0x0001e60000100a00 */
[----:B0-----:R-:W4:Y:S01]  /*306c0*/  LDL.LU.64 R26, [R1+0x3780] ;  /* 0x00378000011a7983 */ /* 0x001f220000300a00 */
[----:B------:R-:W4:Y:S02]  /*306d0*/  LDL.LU.64 R24, [R1+0x3778] ;  /* 0x0037780001187983 */ /* 0x000f240000300a00 */
[----:B------:R-:W-:Y:S02]  /*306e0*/  STL.64 [R1+0x3698], R10 ;  /* 0x0036980a01007387 */ /* 0x000fe40000100a00 */
[----:B------:R4:W-:Y:S02]  /*306f0*/  STL.64 [R1+0x3690], R8 ;  /* 0x0036900801007387 */ /* 0x0009e40000100a00 */
[----:B----4-:R-:W-:Y:S01]  /*30700*/  HMMA.16816.F32.BF16 R8, R20, R4, R24 ;  /* 0x000000041408723c */ /* 0x010fe20000041818 */
[----:B---3--:R-:W-:Y:S06]  /*30710*/  LDSM.16.MT88.4 R24, [R15+0x10080] ;  /* 0x010080000f18783b */ /* 0x008fec0000004200 */
[----:B------:R-:W-:-:S02]  /*30720*/  IMAD.MOV.U32 R20, RZ, RZ, R17 ;  /* 0x000000ffff147224 */ /* 0x000fc400078e0011 */
[----:B------:R-:W-:Y:S02]  /*30730*/  IMAD.MOV.U32 R21, RZ, RZ, R16 ;  /* 0x000000ffff157224 */ /* 0x000fe400078e0010 */
[----:B------:R-:W0:Y:S11]  /*30740*/  LDSM.16.MT88.4 R16, [R15+0x10000] ;  /* 0x010000000f10783b */ /* 0x000e360000004200 */
[----:B------:R-:W-:Y:S01]  /*30750*/  @!UPT UIADD3 URZ, URZ, URZ, URZ ;  /* 0x0000003f3f3ff290 */ /* 0x000fe2000fffe03f */
[----:B------:R-:W-:Y:S01]  /*30760*/  STL.64 [R1+0x1e0], R8 ;  /* 0x0001e00801007387 */ /* 0x000fe20000100a00 */
[----:B------:R-:W-:Y:S02]  /*30770*/  STL.64 [R1+0x1e8], R10 ;  /* 0x0001e80a01007387 */ /* 0x000fe40000100a00 */
[----:B------:R-:W-:Y:S02]  /*30780*/  STL.64 [R1+0x36e8], R20 ;  /* 0x0036e81401007387 */ /* 0x000fe40000100a00 */
[----:B------:R-:W2:Y:S02]  /*30790*/  LDL.LU.64 R12, [R1] ;  /* 0x00000000010c7983 */ /* 0x000ea40000300a00 */
[----:B--2---:R1:W-:Y:S02]  /*307a0*/  STL.64 [R1+0x36b0], R12 ;  /* 0x0036b00c01007387 */ /* 0x0043e40000100a00 */
[----:B-1----:R-:W-:Y:S02]  /*307b0*/  IMAD.MOV.U32 R12, RZ, RZ, R28 ;  /* 0x000000ffff0c7224 */ /* 0x002fe400078e001c */
[----:B------:R-:W-:Y:S01]  /*307c0*/  IMAD.MOV.U32 R13, RZ, RZ, R0 ;  /* 0x000000ffff0d7224 */ /* 0x000fe200078e0000 */
[----:B------:R-:W2:Y:S01]  /*307d0*/  LDL.LU R28, [R1+0x3770] ;  /* 0x00377000011c7983 */ /* 0x000ea20000300800 */
[----:B------:R-:W2:Y:S02]  /*307e0*/  LDL.LU R0, [R1+0x376c] ;  /* 0x00376c0001007983 */ /* 0x000ea40000300800 */
[----:B------:R-:W4:Y:S02]  /*307f0*/  LDL.64 R8, [R1+0x90] ;  /* 0x0000900001087983 */ /* 0x000f240000100a00 */
[----:B------:R-:W-:-:S02]  /*30800*/  IMAD.MOV.U32 R20, RZ, RZ, R7 ;  /* 0x000000ffff147224 */ /* 0x000fc400078e0007 */
[----:B------:R-:W-:Y:S01]  /*30810*/  IMAD.MOV.U32 R21, RZ, RZ, R6 ;  /* 0x000000ffff157224 */ /* 0x000fe200078e0006 */
[----:B----4-:R1:W-:Y:S04]  /*30820*/  STL.64 [R1+0x3750], R8 ;  /* 0x0037500801007387 */ /* 0x0103e80000100a00 */
[----:B-1----:R-:W0:Y:S01]  /*30830*/  LDL.LU.64 R8, [R1+0xc0] ;  /* 0x0000c00001087983 */ /* 0x002e220000300a00 */
[----:B------:R1:W-:Y:S03]  /*30840*/  STL.64 [R1+0x3700], R20 ;  /* 0x0037001401007387 */ /* 0x0003e60000100a00 */
[----:B-1----:R-:W0:Y:S01]  /*30850*/  LDL.LU.64 R20, [R1+0x420] ;  /* 0x0004200001147983 */ /* 0x002e220000300a00 */
[----:B------:R-:W0:Y:S02]  /*30860*/  LDL.LU.64 R22, [R1+0x428] ;  /* 0x0004280001167983 */ /* 0x000e240000300a00 */
[----:B------:R1:W-:Y:S02]  /*30870*/  STL.64 [R1+0x36c8], R12 ;  /* 0x0036c80c01007387 */ /* 0x0003e40000100a00 */
[----:B-1----:R-:W4:Y:S04]  /*30880*/  LDL.LU.64 R12, [R1+0x20] ;  /* 0x00002000010c7983 */ /* 0x002f280000300a00 */
[----:B----4-:R0:W-:Y:S02]  /*30890*/  STL.64 [R1+0x36e0], R12 ;  /* 0x0036e00c01007387 */ /* 0x0101e40000100a00 */
[----:B0-----:R-:W-:Y:S02]  /*308a0*/  HMMA.16816.F32.BF16 R12, R16, R8, R20 ;  /* 0x00000008100c723c */ /* 0x001fe40000041814 */
[----:B------:R-:W-:Y:S01]  /*308b0*/  STL [R1+0x367c], R26 ;  /* 0x00367c1a01007387 */ /* 0x000fe20000100800 */
[----:B------:R-:W-:Y:S02]  /*308c0*/  STL [R1+0x3678], R27 ;  /* 0x0036781b01007387 */ /* 0x000fe40000100800 */
[----:B------:R0:W-:Y:S02]  /*308d0*/  STL.64 [R1+0x3758], R24 ;  /* 0x0037581801007387 */ /* 0x0001e40000100a00 */
[----:B------:R-:W-:Y:S11]  /*308e0*/  IMAD.MOV.U32 R20, RZ, RZ, R2 ;  /* 0x000000ffff147224 */ /* 0x000ff600078e0002 */
[----:B------:R-:W-:Y:S05]  /*308f0*/  @!UPT UIADD3 URZ, URZ, URZ, URZ ;  /* 0x0000003f3f3ff290 */ /* 0x000fea000fffe03f */
[----:B------:R1:W-:Y:S01]  /*30900*/  STL.64 [R1+0x430], R12 ;  /* 0x0004300c01007387 */ /* 0x0003e20000100a00 */
[----:B------:R4:W-:Y:S02]  /*30910*/  STL.64 [R1+0x438], R14 ;  /* 0x0004380e01007387 */ /* 0x0009e40000100a00 */
[----:B0-----:R-:W3:Y:S02]  /*30920*/  LDL.LU.64 R24, [R1+0x410] ;  /* 0x0004100001187983 */ /* 0x001ee40000300a00 */
[----:B------:R-:W3:Y:S01]  /*30930*/  LDL.LU.64 R26, [R1+0x418] ;  /* 0x00041800011a7983 */ /* 0x000ee20000300a00 */
[----:B------:R-:W3:Y:S01]  /*30940*/  LDL.LU R2, [R1+0x3768] ;  /* 0x0037680001027983 */ /* 0x000ee20000300800 */
[----:B------:R-:W-:Y:S02]  /*30950*/  IMAD.MOV.U32 R21, RZ, RZ, R3 ;  /* 0x000000ffff157224 */ /* 0x000fe400078e0003 */
[----:B------:R-:W-:Y:S02]  /*30960*/  IMAD.MOV.U32 R7, RZ, RZ, R8 ;  /* 0x000000ffff077224 */ /* 0x000fe400078e0008 */
[----:B------:R-:W-:Y:S01]  /*30970*/  IMAD.MOV.U32 R6, RZ, RZ, R9 ;  /* 0x000000ffff067224 */ /* 0x000fe200078e0009 */
[----:B------:R-:W3:Y:S01]  /*30980*/  LDL.LU R3, [R1+0x3764] ;  /* 0x0037640001037983 */ /* 0x000ee20000300800 */
[----:B------:R-:W3:Y:S02]  /*30990*/  LDL.LU.64 R8, [R1+0x400] ;  /* 0x0004000001087983 */ /* 0x000ee40000300a00 */
[----:B------:R-:W3:Y:S01]  /*309a0*/  LDL.LU.64 R10, [R1+0x408] ;  /* 0x00040800010a7983 */ /* 0x000ee20000300a00 */
[----:B-1----:R-:W3:Y:S01]  /*309b0*/  LDL.LU.64 R12, [R1+0x3f0] ;  /* 0x0003f000010c7983 */ /* 0x002ee20000300a00 */
[----:B----4-:R-:W4:Y:S02]  /*309c0*/  LDL.LU.64 R14, [R1+0x3f8] ;  /* 0x0003f800010e7983 */ /* 0x010f240000300a00 */
[----:B------:R0:W-:Y:S02]  /*309d0*/  STL.64 [R1+0x3718], R20 ;  /* 0x0037181401007387 */ /* 0x0001e40000100a00 */
[----:B0-----:R-:W4:Y:S01]  /*309e0*/  LDL.LU.64 R20, [R1+0xa0] ;  /* 0x0000a00001147983 */ /* 0x001f220000300a00 */
[----:B------:R-:W-:Y:S02]  /*309f0*/  STL.64 [R1+0x3688], R6 ;  /* 0x0036880601007387 */ /* 0x000fe40000100a00 */
[----:B------:R2:W-:Y:S02]  /*30a00*/  STL.64 [R1+0x3680], R4 ;  /* 0x0036800401007387 */ /* 0x0005e40000100a00 */
[----:B--2---:R-:W-:-:S02]  /*30a10*/  IMAD.MOV.U32 R4, RZ, RZ, R28 ;  /* 0x000000ffff047224 */ /* 0x004fc400078e001c */
[----:B------:R-:W-:Y:S01]  /*30a20*/  IMAD.MOV.U32 R5, RZ, RZ, R29 ;  /* 0x000000ffff057224 */ /* 0x000fe200078e001d */
[----:B------:R-:W2:Y:S04]  /*30a30*/  LDL.LU R28, [R1+0x3760] ;  /* 0x00376000011c7983 */ /* 0x000ea80000300800 */
[----:B------:R0:W-:Y:S02]  /*30a40*/  STL.64 [R1+0x3720], R4 ;  /* 0x0037200401007387 */ /* 0x0001e40000100a00 */
[----:B0-----:R-:W-:Y:S02]  /*30a50*/  IMAD.MOV.U32 R5, RZ, RZ, R0 ;  /* 0x000000ffff057224 */ /* 0x001fe400078e0000 */
[----:B---3--:R-:W-:-:S05]  /*30a60*/  IMAD.MOV.U32 R4, RZ, RZ, R2 ;  /* 0x000000ffff047224 */ /* 0x008fca00078e0002 */
[----:B------:R0:W-:Y:S04]  /*30a70*/  STL.64 [R1+0x3738], R4 ;  /* 0x0037380401007387 */ /* 0x0001e80000100a00 */
[----:B0-----:R-:W3:Y:S01]  /*30a80*/  LDL.LU.64 R4, [R1+0xb0] ;  /* 0x0000b00001047983 */ /* 0x001ee20000300a00 */
[C---:B----4-:R-:W-:Y:S08]  /*30a90*/  HMMA.16816.F32.BF16 R8, R16.reuse, R20, R8 ;  /* 0x000000141008723c */ /* 0x050ff00000041808 */
[----:B---3--:R-:W-:Y:S11]  /*30aa0*/  HMMA.16816.F32.BF16 R24, R16, R4, R24 ;  /* 0x000000041018723c */ /* 0x008ff60000041818 */
[----:B------:R-:W-:Y:S11]  /*30ab0*/  @!UPT UIADD3 URZ, URZ, URZ, URZ ;  /* 0x0000003f3f3ff290 */ /* 0x000ff6000fffe03f */
[----:B------:R-:W-:Y:S01]  /*30ac0*/  @!UPT UIADD3 URZ, URZ, URZ, URZ ;  /* 0x0000003f3f3ff290 */ /* 0x000fe2000fffe03f */
[----:B------:R0:W-:Y:S01]  /*30ad0*/  STL.64 [R1+0x420], R24 ;  /* 0x0004201801007387 */ /* 0x0001e20000100a00 */
[----:B------:R-:W-:Y:S03]  /*30ae0*/  STL.64 [R1+0x428], R26 ;  /* 0x0004281a01007387 */ /* 0x000fe60000100a00 */
[----:B0-----:R-:W3:Y:S01]  /*30af0*/  LDL.LU.64 R24, [R1+0x3758] ;  /* 0x0037580001187983 */ /* 0x001ee20000300a00 */
[----:B------:R0:W-:Y:S02]  /*30b00*/  STL.64 [R1+0x410], R8 ;  /* 0x0004100801007387 */ /* 0x0001e40000100a00 */
[----:B------:R-:W-:Y:S01]  /*30b10*/  STL.64 [R1+0x418], R10 ;  /* 0x0004180a01007387 */ /* 0x000fe20000100a00 */
[----:B0-----:R-:W4:Y:S01]  /*30b20*/  LDL.LU.64 R8, [R1+0x3750] ;  /* 0x0037500001087983 */ /* 0x001f220000300a00 */
[----:B------:R-:W-:Y:S02]  /*30b30*/  IMAD.MOV.U32 R26, RZ, RZ, R20 ;  /* 0x000000ffff1a7224 */ /* 0x000fe400078e0014 */
[----:B------:R-:W-:-:S05]  /*30b40*/  IMAD.MOV.U32 R27, RZ, RZ, R21 ;  /* 0x000000ffff1b7224 */ /* 0x000fca00078e0015 */
[----:B------:R-:W-:Y:S01]  /*30b50*/  STL.64 [R1+0x36c0], R26 ;  /* 0x0036c01a01007387 */ /* 0x000fe20000100a00 */
[----:B----4-:R-:W-:Y:S03]  /*30b60*/  HMMA.16816.F32.BF16 R12, R16, R8, R12 ;  /* 0x00000008100c723c */ /* 0x010fe6000004180c */
[----:B---3--:R-:W-:Y:S01]  /*30b70*/  STL.64 [R1+0x36b8], R24 ;  /* 0x0036b81801007387 */ /* 0x008fe20000100a00 */
[----:B------:R-:W3:Y:S11]  /*30b80*/  LDL.LU.64 R20, [R1+0x3c0] ;  /* 0x0003c00001147983 */ /* 0x000ef60000300a00 */
[----:B------:R-:W-:Y:S08]  /*30b90*/  @!UPT UIADD3 URZ, URZ, URZ, URZ ;  /* 0x0000003f3f3ff290 */ /* 0x000ff0000fffe03f */
[----:B------:R-:W-:Y:S01]  /*30ba0*/  STL.64 [R1+0x400], R12 ;  /* 0x0004000c01007387 */ /* 0x000fe20000100a00 */
[----:B------:R-:W-:Y:S02]  /*30bb0*/  STL.64 [R1+0x408], R14 ;  /* 0x0004080e01007387 */ /* 0x000fe40000100a00 */
[----:B------:R-:W4:Y:S02]  /*30bc0*/  LDL.LU.64 R22, [R1+0x3c8] ;  /* 0x0003c80001167983 */ /* 0x000f240000300a00 */
        /* <DEDUP_REMOVED lines=8> */
[----:B------:R-:W4:Y:S02]  /*30c50*/  LDL.LU.64 R12, [R1+0x390] ;  /* 0x00039000010c7983 */ /* 0x000f240000300a00 */
[----:B------:R-:W2:Y:S02]  /*30c60*/  LDL.LU.64 R14, [R1+0x398] ;  /* 0x00039800010e7983 */ /* 0x000ea40000300a00 */
[----:B--2---:R-:W-:Y:S01]  /*30c70*/  STL.64 [R1+0x36f8], R14 ;  /* 0x0036f80e01007387 */ /* 0x004fe20000100a00 */
[----:B----4-:R0:W-:Y:S03]  /*30c80*/  STL.64 [R1+0x36f0], R12 ;  /* 0x0036f00c01007387 */ /* 0x0101e60000100a00 */
[----:B0-----:R-:W2:Y:S01]  /*30c90*/  LDL.LU.64 R12, [R1+0x3a0] ;  /* 0x0003a000010c7983 */ /* 0x001ea20000300a00 */
[----:B------:R-:W4:Y:S02]  /*30ca0*/  LDL.LU.64 R14, [R1+0x3a8] ;  /* 0x0003a800010e7983 */ /* 0x000f240000300a00 */
[----:B------:R-:W-:-:S02]  /*30cb0*/  IMAD.MOV.U32 R2, RZ, RZ, R4 ;  /* 0x000000ffff027224 */ /* 0x000fc400078e0004 */
[----:B------:R-:W-:Y:S02]  /*30cc0*/  IMAD.MOV.U32 R0, RZ, RZ, R5 ;  /* 0x000000ffff007224 */ /* 0x000fe400078e0005 */
[----:B------:R-:W-:Y:S02]  /*30cd0*/  IMAD.MOV.U32 R4, RZ, RZ, R28 ;  /* 0x000000ffff047224 */ /* 0x000fe400078e001c */
[----:B------:R-:W-:Y:S01]  /*30ce0*/  IMAD.MOV.U32 R5, RZ, RZ, R3 ;  /* 0x000000ffff057224 */ /* 0x000fe200078e0003 */
[----:B----4-:R-:W-:Y:S01]  /*30cf0*/  STL.64 [R1+0x3710], R14 ;  /* 0x0037100e01007387 */ /* 0x010fe20000100a00 */
[----:B--2---:R0:W-:Y:S03]  /*30d00*/  STL.64 [R1+0x3708], R12 ;  /* 0x0037080c01007387 */ /* 0x0041e60000100a00 */
[----:B0-----:R-:W2:Y:S01]  /*30d10*/  LDL.LU.64 R12, [R1+0x3b0] ;  /* 0x0003b000010c7983 */ /* 0x001ea20000300a00 */
[----:B------:R-:W2:Y:S02]  /*30d20*/  LDL.LU.64 R14, [R1+0x3b8] ;  /* 0x0003b800010e7983 */ /* 0x000ea40000300a00 */
[----:B------:R-:W4:Y:S02]  /*30d30*/  LDL.LU.64 R24, [R1+0x370] ;  /* 0x0003700001187983 */ /* 0x000f240000300a00 */
[----:B------:R-:W2:Y:S01]  /*30d40*/  LDL.LU.64 R26, [R1+0x378] ;  /* 0x00037800011a7983 */ /* 0x000ea20000300a00 */
[C---:B---3--:R-:W-:Y:S01]  /*30d50*/  HMMA.16816.F32.BF16 R4, R16.reuse, R4, R20 ;  /* 0x000000041004723c */ /* 0x048fe20000041814 */
[----:B------:R-:W-:Y:S01]  /*30d60*/  IMAD.MOV.U32 R28, RZ, RZ, R9 ;  /* 0x000000ffff1c7224 */ /* 0x000fe200078e0009 */
[----:B--2---:R-:W-:Y:S01]  /*30d70*/  STL.64 [R1+0x36d8], R26 ;  /* 0x0036d81a01007387 */ /* 0x004fe20000100a00 */
[----:B----4-:R0:W-:Y:S03]  /*30d80*/  STL.64 [R1+0x36d0], R24 ;  /* 0x0036d01801007387 */ /* 0x0101e60000100a00 */
[----:B0-----:R-:W2:Y:S01]  /*30d90*/  LDL.LU.64 R24, [R1+0x380] ;  /* 0x0003800001187983 */ /* 0x001ea20000300a00 */
[----:B------:R-:W2:Y:S02]  /*30da0*/  LDL.LU.64 R26, [R1+0x388] ;  /* 0x00038800011a7983 */ /* 0x000ea40000300a00 */
[----:B------:R-:W3:Y:S02]  /*30db0*/  LDL.LU.64 R8, [R1+0x350] ;  /* 0x0003500001087983 */ /* 0x000ee40000300a00 */
[----:B------:R-:W3:Y:S01]  /*30dc0*/  LDL.LU.64 R10, [R1+0x358] ;  /* 0x00035800010a7983 */ /* 0x000ee20000300a00 */
[----:B------:R-:W4:Y:S01]  /*30dd0*/  LDL.LU.64 R22, [R1+0x3748] ;  /* 0x0037480001167983 */ /* 0x000f220000300a00 */
[----:B------:R-:W4:Y:S10]  /*30de0*/  LDL.LU.64 R20, [R1+0x3740] ;  /* 0x0037400001147983 */ /* 0x000f340000300a00 */
[----:B------:R0:W-:Y:S02]  /*30df0*/  STL.64 [R1+0x3f0], R4 ;  /* 0x0003f00401007387 */ /* 0x0001e40000100a00 */
[----:B------:R4:W-:Y:S01]  /*30e00*/  STL.64 [R1+0x3f8], R6 ;  /* 0x0003f80601007387 */ /* 0x0009e20000100a00 */
        /* <DEDUP_REMOVED lines=9> */
[----:B------:R-:W4:Y:S11]  /*30ea0*/  LDL.LU.64 R20, [R1+0x3718] ;  /* 0x0037180001147983 */ /* 0x000f360000300a00 */
[----:B------:R-:W-:Y:S10]  /*30eb0*/  @!UPT UIADD3 URZ, URZ, URZ, URZ ;  /* 0x0000003f3f3ff290 */ /* 0x000ff4000fffe03f */
[----:B------:R0:W-:Y:S01]  /*30ec0*/  STL.64 [R1+0x3d0], R4 ;  /* 0x0003d00401007387 */ /* 0x0001e20000100a00 */
[----:B------:R1:W-:Y:S03]  /*30ed0*/  STL.64 [R1+0x3d8], R6 ;  /* 0x0003d80601007387 */ /* 0x0003e60000100a00 */
[----:B0-----:R-:W2:Y:S01]  /*30ee0*/  LDL.LU.64 R4, [R1+0x1d0] ;  /* 0x0001d00001047983 */ /* 0x001ea20000300a00 */
[----:B-1----:R-:W2:Y:S01]  /*30ef0*/  LDL.LU.64 R6, [R1+0x1d8] ;  /* 0x0001d80001067983 */ /* 0x002ea20000300a00 */
        /* <DEDUP_REMOVED lines=18> */
[----:B------:R-:W-:Y:S03]  /*31020*/  STL.64 [R1+0x3a8], R14 ;  /* 0x0003a80e01007387 */ /* 0x000fe60000100a00 */
[----:B0-----:R-:W2:Y:S01]  /*31030*/  LDL.LU.64 R12, [R1+0x36e0] ;  /* 0x0036e000010c7983 */ /* 0x001ea20000300a00 */
[----:B------:R0:W-:Y:S03]  /*31040*/  STL.64 [R1+0x3610], R20 ;  /* 0x0036101401007387 */ /* 0x0001e60000100a00 */
[----:B0-----:R-:W4:Y:S01]  /*31050*/  LDL.LU.64 R20, [R1+0x360] ;  /* 0x0003600001147983 */ /* 0x001f220000300a00 */
[----:B------:R-:W4:Y:S01]  /*31060*/  LDL.LU.64 R22, [R1+0x368] ;  /* 0x0003680001167983 */ /* 0x000f220000300a00 */
        /* <DEDUP_REMOVED lines=15> */
[----:B0-----:R-:W4:Y:S02]  /*31160*/  LDL.LU.64 R12, [R1+0x36b0] ;  /* 0x0036b000010c7983 */ /* 0x001f240000300a00 */
[C---:B----4-:R-:W-:Y:S11]  /*31170*/  HMMA.16816.F32.BF16 R20, R16.reuse, R12, R20 ;  /* 0x0000000c1014723c */ /* 0x050ff60000041814 */
[----:B------:R-:W-:Y:S11]  /*31180*/  @!UPT UIADD3 URZ, URZ, URZ, URZ ;  /* 0x0000003f3f3ff290 */ /* 0x000ff6000fffe03f */
[----:B------:R-:W-:Y:S01]  /*31190*/  @!UPT UIADD3 URZ, URZ, URZ, URZ ;  /* 0x0000003f3f3ff290 */ /* 0x000fe2000fffe03f */
[----:B------:R-:W-:Y:S01]  /*311a0*/  STL.64 [R1+0x370], R20 ;  /* 0x0003701401007387 */ /* 0x000fe20000100a00 */
[----:B------:R0:W-:Y:S02]  /*311b0*/  STL.64 [R1+0x378], R22 ;  /* 0x0003781601007387 */ /* 0x0001e40000100a00 */
[----:B-1----:R-:W4:Y:S02]  /*311c0*/  LDL.LU.64 R14, [R1+0x36a8] ;  /* 0x0036a800010e7983 */ /* 0x002f240000300a00 */
[----:B0-----:R-:W-:Y:S02]  /*311d0*/  IMAD.MOV.U32 R23, RZ, RZ, R12 ;  /* 0x000000ffff177224 */ /* 0x001fe400078e000c */
[----:B------:R-:W-:Y:S02]  /*311e0*/  IMAD.MOV.U32 R22, RZ, RZ, R13 ;  /* 0x000000ffff167224 */ /* 0x000fe400078e000d */
[----:B------:R-:W3:Y:S02]  /*311f0*/  LDL.LU.64 R12, [R1+0x36a0] ;  /* 0x0036a000010c7983 */ /* 0x000ee40000300a00 */
[C---:B---3--:R-:W-:Y:S11]  /*31200*/  HMMA.16816.F32.BF16 R8, R16.reuse, R12, R8 ;  /* 0x0000000c1008723c */ /* 0x048ff60000041808 */
[----:B------:R-:W-:Y:S11]  /*31210*/  @!UPT UIADD3 URZ, URZ, URZ, URZ ;  /* 0x0000003f3f3ff290 */ /* 0x000ff6000fffe03f */
[----:B------:R-:W-:Y:S01]  /*31220*/  @!UPT UIADD3 URZ, URZ, URZ, URZ ;  /* 0x0000003f3f3ff290 */ /* 0x000fe2000fffe03f */
[----:B------:R-:W-:Y:S01]  /*31230*/  STL.64 [R1+0x360], R8 ;  /* 0x0003600801007387 */ /* 0x000fe20000100a00 */
[----:B------:R0:W-:Y:S03]  /*31240*/  STL.64 [R1+0x368], R10 ;  /* 0x0003680a01007387 */ /* 0x0001e60000100a00 */
[----:B0-----:R-:W3:Y:S01]  /*31250*/  LDL.LU.64 R10, [R1+0x3698] ;  /* 0x00369800010a7983 */ /* 0x001ee20000300a00 */
[----:B------:R-:W2:Y:S02]  /*31260*/  LDL.LU.64 R8, [R1+0x3690] ;  /* 0x0036900001087983 */ /* 0x000ea40000300a00 */
[----:B----4-:R-:W-:Y:S02]  /*31270*/  STL.64 [R1+0x35c0], R14 ;  /* 0x0035c00e01007387 */ /* 0x010fe40000100a00 */
[----:B------:R0:W-:Y:S02]  /*31280*/  STL.64 [R1+0x35b8], R12 ;  /* 0x0035b80c01007387 */ /* 0x0001e40000100a00 */
[----:B0-----:R-:W4:Y:S01]  /*31290*/  LDL.LU.64 R12, [R1+0x1a0] ;  /* 0x0001a000010c7983 */ /* 0x001f220000300a00 */
[----:B------:R-:W4:Y:S01]  /*312a0*/  LDL.LU.64 R14, [R1+0x1a8] ;  /* 0x0001a800010e7983 */ /* 0x000f220000300a00 */
[----:B--2---:R-:W-:Y:S11]  /*312b0*/  HMMA.16816.F32.BF16 R4, R16, R8, R4 ;  /* 0x000000081004723c */ /* 0x004ff60000041804 */
[----:B------:R-:W-:Y:S11]  /*312c0*/  @!UPT UIADD3 URZ, URZ, URZ, URZ ;  /* 0x0000003f3f3ff290 */ /* 0x000ff6000fffe03f */
[----:B------:R-:W-:Y:S01]  /*312d0*/  @!UPT UIADD3 URZ, URZ, URZ, URZ ;  /* 0x0000003f3f3ff290 */ /* 0x000fe2000fffe03f */
[----:B------:R-:W-:Y:S01]  /*312e0*/  STL.64 [R1+0x350], R4 ;  /* 0x0003500401007387 */ /* 0x000fe20000100a00 */
[----:B------:R0:W-:Y:S03]  /*312f0*/  STL.64 [R1+0x358], R6 ;  /* 0x0003580601007387 */ /* 0x0001e60000100a00 */
[----:B0-----:R-:W2:Y:S01]  /*31300*/  LDL.LU.64 R6, [R1+0x3688] ;  /* 0x0036880001067983 */ /* 0x001ea20000300a00 */
[----:B------:R-:W4:Y:S02]  /*31310*/  LDL.LU.64 R4, [R1+0x3680] ;  /* 0x0036800001047983 */ /* 0x000f240000300a00 */
[----:B---3--:R-:W-:Y:S02]  /*31320*/  STL.64 [R1+0x35b0], R10 ;  /* 0x0035b00a01007387 */ /* 0x008fe40000100a00 */
[----:B------:R0:W-:Y:S02]  /*31330*/  STL.64 [R1+0x35a8], R8 ;  /* 0x0035a80801007387 */ /* 0x0001e40000100a00 */
[----:B0-----:R-:W-:-:S02]  /*31340*/  IMAD.MOV.U32 R8, RZ, RZ, R26 ;  /* 0x000000ffff087224 */ /* 0x001fc400078e001a */
[----:B------:R-:W-:Y:S01]  /*31350*/  IMAD.MOV.U32 R9, RZ, RZ, R27 ;  /* 0x000000ffff097224 */ /* 0x000fe200078e001b */
[----:B------:R-:W3:Y:S01]  /*31360*/  LDL.LU R26, [R1+0x367c] ;  /* 0x00367c00011a7983 */ /* 0x000ee20000300800 */
[----:B------:R-:W3:Y:S03]  /*31370*/  LDL.LU R27, [R1+0x3678] ;  /* 0x00367800011b7983 */ /* 0x000ee60000300800 */
[----:B------:R0:W-:Y:S04]  /*31380*/  STL.64 [R1+0x3648], R8 ;  /* 0x0036480801007387 */ /* 0x0001e80000100a00 */
[----:B0-----:R-:W2:Y:S01]  /*31390*/  LDL.LU.64 R8, [R1+0x8e0] ;  /* 0x0008e00001087983 */ /* 0x001ea20000300a00 */
[----:B------:R-:W2:Y:S01]  /*313a0*/  LDL.LU.64 R10, [R1+0x8e8] ;  /* 0x0008e800010a7983 */ /* 0x000ea20000300a00 */
[----:B----4-:R-:W-:Y:S11]  /*313b0*/  HMMA.16816.F32.BF16 R12, R16, R4, R12 ;  /* 0x00000004100c723c */ /* 0x010ff6000004180c */
[----:B------:R-:W-:Y:S11]  /*313c0*/  @!UPT UIADD3 URZ, URZ, URZ, URZ ;  /* 0x0000003f3f3ff290 */ /* 0x000ff6000fffe03f */
[----:B------:R-:W-:Y:S01]  /*313d0*/  @!UPT UIADD3 URZ, URZ, URZ, URZ ;  /* 0x0000003f3f3ff290 */ /* 0x000fe2000fffe03f */
[----:B------:R-:W-:Y:S01]  /*313e0*/  STL.64 [R1+0x1d0], R12 ;  /* 0x0001d00c01007387 */ /* 0x000fe20000100a00 */
[----:B------:R-:W-:Y:S03]  /*313f0*/  STL.64 [R1+0x1d8], R14 ;  /* 0x0001d80e01007387 */ /* 0x000fe60000100a00 */
[----:B--2---:R-:W-:Y:S01]  /*31400*/  STL.64 [R1+0x3658], R10 ;  /* 0x0036580a01007387 */ /* 0x004fe20000100a00 */
[----:B------:R0:W-:Y:S02]  /*31410*/  STL.64 [R1+0x3650], R8 ;  /* 0x0036500801007387 */ /* 0x0001e40000100a00 */
[----:B0-----:R-:W-:Y:S02]  /*31420*/  IMAD.MOV.U32 R8, RZ, RZ, R7 ;  /* 0x000000ffff087224 */ /* 0x001fe400078e0007 */
[----:B------:R-:W-:Y:S01]  /*31430*/  IMAD.MOV.U32 R9, RZ, RZ, R6 ;  /* 0x000000ffff097224 */ /* 0x000fe200078e0006 */
[----:B------:R-:W2:Y:S01]  /*31440*/  LDL.LU R7, [R1+0x3674] ;  /* 0x0036740001077983 */ /* 0x000ea20000300800 */
[----:B------:R-:W2:Y:S02]  /*31450*/  LDL.LU R6, [R1+0x3670] ;  /* 0x0036700001067983 */ /* 0x000ea40000300800 */
[----:B------:R-:W4:Y:S02]  /*31460*/  LDL.LU.64 R16, [R1+0x8d0] ;  /* 0x0008d00001107983 */ /* 0x000f240000300a00 */
[----:B------:R-:W2:Y:S02]  /*31470*/  LDL.LU.64 R18, [R1+0x8d8] ;  /* 0x0008d80001127983 */ /* 0x000ea40000300a00 */
[----:B--2---:R-:W-:Y:S01]  /*31480*/  STL.64 [R1+0x3668], R18 ;  /* 0x0036681201007387 */ /* 0x004fe20000100a00 */
[----:B----4-:R0:W-:Y:S03]  /*31490*/  STL.64 [R1+0x3660], R16 ;  /* 0x0036601001007387 */ /* 0x0101e60000100a00 */
[----:B0-----:R-:W3:Y:S01]  /*314a0*/  LDL.LU.64 R16, [R1+0x8f0] ;  /* 0x0008f00001107983 */ /* 0x001ee20000300a00 */
[----:B------:R-:W3:Y:S02]  /*314b0*/  LDL.LU.64 R18, [R1+0x8f8] ;  /* 0x0008f80001127983 */ /* 0x000ee40000300a00 */
[----:B------:R-:W2:Y:S02]  /*314c0*/  LDL.LU R20, [R1+0x80] ;  /* 0x0000800001147983 */ /* 0x000ea40000300800 */
[----:B------:R-:W2:Y:S01]  /*314d0*/  LDL.LU R21, [R1+0x84] ;  /* 0x0000840001157983 */ /* 0x000ea20000300800 */
[----:B------:R-:W4:Y:S01]  /*314e0*/  LDL.LU R12, [R1+0x90] ;  /* 0x00009000010c7983 */ /* 0x000f220000300800 */
[----:B------:R-:W-:Y:S02]  /*314f0*/  STL.64 [R1+0x35a0], R6 ;  /* 0x0035a00601007387 */ /* 0x000fe40000100a00 */
[----:B------:R0:W-:Y:S02]  /*31500*/  STL.64 [R1+0x3598], R4 ;  /* 0x0035980401007387 */ /* 0x0001e40000100a00 */
[----:B------:R-:W-:-:S02]  /*31510*/  IMAD.MOV.U32 R13, RZ, RZ, R28 ;  /* 0x000000ffff0d7224 */ /* 0x000fc400078e001c */
[----:B0-----:R-:W-:Y:S02]  /*31520*/  IMAD.MOV.U32 R4, RZ, RZ, R2 ;  /* 0x000000ffff047224 */ /* 0x001fe400078e0002 */
[----:B------:R-:W-:Y:S01]  /*31530*/  IMAD.MOV.U32 R5, RZ, RZ, R0 ;  /* 0x000000ffff057224 */ /* 0x000fe200078e0000 */
[C---:B---3--:R-:W-:Y:S01]  /*31540*/  HMMA.16816.F32.BF16 R8, R24.reuse, R8, R16 ;  /* 0x000000081808723c */ /* 0x048fe20000041810 */
[----:B------:R-:W3:Y:S01]  /*31550*/  LDL.LU.64 R18, [R1+0x3668] ;  /* 0x0036680001127983 */ /* 0x000ee20000300a00 */
[----:B------:R-:W3:Y:S11]  /*31560*/  LDL.LU.64 R16, [R1+0x3660] ;  /* 0x0036600001107983 */ /* 0x000ef60000300a00 */
[----:B------:R-:W-:Y:S10]  /*31570*/  @!UPT UIADD3 URZ, URZ, URZ, URZ ;  /* 0x0000003f3f3ff290 */ /* 0x000ff4000fffe03f */
[----:B------:R0:W-:Y:S01]  /*31580*/  STL [R1+0x1c0], R8 ;  /* 0x0001c00801007387 */ /* 0x0001e20000100800 */
[----:B------:R-:W-:Y:S02]  /*31590*/  IMAD.MOV.U32 R2, RZ, RZ, R10 ;  /* 0x000000ffff027224 */ /* 0x000fe400078e000a */
[----:B------:R-:W-:Y:S02]  /*315a0*/  IMAD.MOV.U32 R0, RZ, RZ, R11 ;  /* 0x000000ffff007224 */ /* 0x000fe400078e000b */
[----:B------:R-:W-:Y:S01]  /*315b0*/  IMAD.MOV.U32 R28, RZ, RZ, R9 ;  /* 0x000000ffff1c7224 */ /* 0x000fe200078e0009 */
[----:B------:R-:W2:Y:S04]  /*315c0*/  LDL.LU.64 R10, [R1+0x3658] ;  /* 0x00365800010a7983 */ /* 0x000ea80000300a00 */
[----:B0-----:R-:W2:Y:S01]  /*315d0*/  LDL.LU.64 R8, [R1+0x3650] ;  /* 0x0036500001087983 */ /* 0x001ea20000300a00 */
[----:B------:R-:W-:Y:S02]  /*315e0*/  STL [R1+0x2d40], R0 ;  /* 0x002d400001007387 */ /* 0x000fe40000100800 */
[----:B------:R-:W-:Y:S02]  /*315f0*/  STL [R1+0x2d3c], R2 ;  /* 0x002d3c0201007387 */ /* 0x000fe40000100800 */
[----:B------:R-:W-:Y:S01]  /*31600*/  STL [R1+0x2d38], R28 ;  /* 0x002d381c01007387 */ /* 0x000fe20000100800 */
[C---:B--2---:R-:W-:Y:S01]  /*31610*/  HMMA.16816.F32.BF16 R4, R24.reuse, R4, R8 ;  /* 0x000000041804723c */ /* 0x044fe20000041808 */
[----:B------:R-:W3:Y:S11]  /*31620*/  LDL.LU.64 R8, [R1+0x3648] ;  /* 0x0036480001087983 */ /* 0x000ef60000300a00 */
[----:B------:R-:W-:Y:S11]  /*31630*/  @!UPT UIADD3 URZ, URZ, URZ, URZ ;  /* 0x0000003f3f3ff290 */ /* 0x000ff6000fffe03f */
[----:B------:R-:W-:Y:S01]  /*31640*/  STL.64 [R1+0x1b0], R4 ;  /* 0x0001b00401007387 */ /* 0x000fe20000100a00 */
[----:B------:R3:W-:Y:S02]  /*31650*/  STL.64 [R1+0x1b8], R6 ;  /* 0x0001b80601007387 */ /* 0x0007e40000100a00 */
[C---:B---3--:R-:W-:Y:S11]  /*31660*/  HMMA.16816.F32.BF16 R4, R24.reuse, R8, R16 ;  /* 0x000000081804723c */ /* 0x048ff60000041810 */
[----:B------:R-:W-:Y:S11]  /*31670*/  @!UPT UIADD3 URZ, URZ, URZ, URZ ;  /* 0x0000003f3f3ff290 */ /* 0x000ff6000fffe03f */
[----:B------:R-:W-:Y:S01]  /*31680*/  @!UPT UIADD3 URZ, URZ, URZ, URZ ;  /* 0x0000003f3f3ff290 */ /* 0x000fe2000fffe03f */
[----:B------:R0:W-:Y:S01]  /*31690*/  STL [R1+0x1a0], R4 ;  /* 0x0001a00401007387 */ /* 0x0001e20000100800 */
[----:B------:R-:W2:Y:S02]  /*316a0*/  LDL.LU R8, [R1+0x40] ;  /* 0x0000400001087983 */ /* 0x000ea40000300800 */
[----:B------:R-:W2:Y:S02]  /*316b0*/  LDL.LU R9, [R1+0x44] ;  /* 0x0000440001097983 */ /* 0x000ea40000300800 */
[----:B------:R-:W-:Y:S02]  /*316c0*/  IMAD.MOV.U32 R0, RZ, RZ, R5 ;  /* 0x000000ffff007224 */ /* 0x000fe400078e0005 */
[----:B------:R-:W-:Y:S02]  /*316d0*/  IMAD.MOV.U32 R2, RZ, RZ, R6 ;  /* 0x000000ffff027224 */ /* 0x000fe400078e0006 */
[----:B------:R-:W-:Y:S01]  /*316e0*/  IMAD.MOV.U32 R28, RZ, RZ, R7 ;  /* 0x000000ffff1c7224 */ /* 0x000fe200078e0007 */
[----:B0-----:R-:W3:Y:S01]  /*316f0*/  LDL.LU.64 R4, [R1+0x180] ;  /* 0x0001800001047983 */ /* 0x001ee20000300a00 */
[----:B------:R-:W3:Y:S03]  /*31700*/  LDL.LU.64 R6, [R1+0x188] ;  /* 0x0001880001067983 */ /* 0x000ee60000300a00 */
[----:B--2---:R0:W-:Y:S04]  /*31710*/  STL.64 [R1+0x3618], R8 ;  /* 0x0036180801007387 */ /* 0x0041e80000100a00 */
[----:B0-----:R-:W2:Y:S01]  /*31720*/  LDL.LU R8, [R1+0x60] ;  /* 0x0000600001087983 */ /* 0x001ea20000300800 */
[----:B------:R-:W2:Y:S03]  /*31730*/  LDL.LU R9, [R1+0x64] ;  /* 0x0000640001097983 */ /* 0x000ea60000300800 */
[----:B--2---:R0:W-:Y:S04]  /*31740*/  STL.64 [R1+0x3628], R8 ;  /* 0x0036280801007387 */ /* 0x0041e80000100a00 */
[----:B0-----:R-:W2:Y:S01]  /*31750*/  LDL.LU R8, [R1+0x70] ;  /* 0x0000700001087983 */ /* 0x001ea20000300800 */
[----:B------:R-:W2:Y:S02]  /*31760*/  LDL.LU R9, [R1+0x74] ;  /* 0x0000740001097983 */ /* 0x000ea40000300800 */
[----:B------:R-:W2:Y:S02]  /*31770*/  LDL R19, [R1+0xd50] ;  /* 0x000d500001137983 */ /* 0x000ea40000100800 */
[----:B--2---:R-:W-:Y:S01]  /*31780*/  STL [R1+0x3608], R19 ;  /* 0x0036081301007387 */ /* 0x004fe20000100800 */
[----:B------:R-:W2:Y:S02]  /*31790*/  LDL.LU R16, [R1+0x50] ;  /* 0x0000500001107983 */ /* 0x000ea40000300800 */
[----:B------:R-:W2:Y:S02]  /*317a0*/  LDL.LU R17, [R1+0x54] ;  /* 0x0000540001117983 */ /* 0x000ea40000300800 */
[----:B--2---:R0:W-:Y:S04]  /*317b0*/  STL.64 [R1+0x3620], R16 ;  /* 0x0036201001007387 */ /* 0x0041e80000100a00 */
[----:B0-----:R-:W4:Y:S01]  /*317c0*/  LDL.LU.64 R16, [R1+0x190] ;  /* 0x0001900001107983 */ /* 0x001f220000300a00 */
[----:B------:R-:W4:Y:S01]  /*317d0*/  LDL.LU.64 R18, [R1+0x198] ;  /* 0x0001980001127983 */ /* 0x000f220000300a00 */
[C---:B---3--:R-:W-:Y:S01]  /*317e0*/  HMMA.16816.F32.BF16 R4, R24.reuse, R20, R4 ;  /* 0x000000141804723c */ /* 0x048fe20000041804 */
[----:B------:R-:W-:Y:S01]  /*317f0*/  STL [R1+0x2d4c], R28 ;  /* 0x002d4c1c01007387 */ /* 0x000fe20000100800 */
[----:B------:R-:W-:Y:S01]  /*31800*/  STL [R1+0x2d48], R2 ;  /* 0x002d480201007387 */ /* 0x000fe20000100800 */
[----:B------:R-:W-:Y:S05]  /*31810*/  STL [R1+0x2d44], R0 ;  /* 0x002d440001007387 */ /* 0x000fea0000100800 */
[----:B----4-:R-:W-:Y:S07]  /*31820*/  HMMA.16816.F32.BF16 R16, R24, R12, R16 ;  /* 0x0000000c1810723c */ /* 0x010fee0000041810 */
[----:B------:R-:W-:-:S02]  /*31830*/  IMAD.MOV.U32 R12, RZ, RZ, R23 ;  /* 0x000000ffff0c7224 */ /* 0x000fc400078e0017 */
[----:B------:R-:W-:Y:S11]  /*31840*/  IMAD.MOV.U32 R13, RZ, RZ, R22 ;  /* 0x000000ffff0d7224 */ /* 0x000ff600078e0016 */
[----:B------:R-:W-:Y:S03]  /*31850*/  @!UPT UIADD3 URZ, URZ, URZ, URZ ;  /* 0x0000003f3f3ff290 */ /* 0x000fe6000fffe03f */
[----:B------:R0:W-:Y:S01]  /*31860*/  STL.64 [R1+0x190], R16 ;  /* 0x0001901001007387 */ /* 0x0001e20000100a00 */
[----:B------:R1:W-:Y:S02]  /*31870*/  STL.64 [R1+0x198], R18 ;  /* 0x0001981201007387 */ /* 0x0003e40000100a00 */
[----:B------:R-:W-:Y:S02]  /*31880*/  STL.64 [R1+0x35d8], R12 ;  /* 0x0035d80c01007387 */ /* 0x000fe40000100a00 */
[----:B------:R-:W-:Y:S01]  /*31890*/  STL [R1+0x180], R4 ;  /* 0x0001800401007387 */ /* 0x000fe20000100800 */
[----:B0-----:R-:W2:Y:S01]  /*318a0*/  LDL.LU.64 R16, [R1+0x160] ;  /* 0x0001600001107983 */ /* 0x001ea20000300a00 */
[----:B-1----:R-:W3:Y:S02]  /*318b0*/  LDL.LU.64 R18, [R1+0x168] ;  /* 0x0001680001127983 */ /* 0x002ee40000300a00 */
[----:B------:R-:W-:Y:S02]  /*318c0*/  IMAD.MOV.U32 R28, RZ, RZ, R5 ;  /* 0x000000ffff1c7224 */ /* 0x000fe400078e0005 */
[----:B------:R-:W-:-:S02]  /*318d0*/  IMAD.MOV.U32 R2, RZ, RZ, R6 ;  /* 0x000000ffff027224 */ /* 0x000fc400078e0006 */
[----:B------:R-:W-:Y:S01]  /*318e0*/  IMAD.MOV.U32 R0, RZ, RZ, R7 ;  /* 0x000000ffff007224 */ /* 0x000fe200078e0007 */
[----:B---3--:R-:W-:Y:S01]  /*318f0*/  STL.64 [R1+0x3638], R18 ;  /* 0x0036381201007387 */ /* 0x008fe20000100a00 */
[----:B--2---:R0:W-:Y:S03]  /*31900*/  STL.64 [R1+0x3630], R16 ;  /* 0x0036301001007387 */ /* 0x0041e60000100a00 */
[----:B0-----:R-:W2:Y:S01]  /*31910*/  LDL.LU.64 R16, [R1+0x170] ;  /* 0x0001700001107983 */ /* 0x001ea20000300a00 */
[----:B------:R-:W2:Y:S02]  /*31920*/  LDL.LU.64 R18, [R1+0x178] ;  /* 0x0001780001127983 */ /* 0x000ea40000300a00 */
[----:B------:R-:W3:Y:S02]  /*31930*/  LDL.LU.64 R20, [R1+0x150] ;  /* 0x0001500001147983 */ /* 0x000ee40000300a00 */
[----:B------:R-:W3:Y:S01]  /*31940*/  LDL.LU.64 R22, [R1+0x158] ;  /* 0x0001580001167983 */ /* 0x000ee20000300a00 */
[----:B------:R-:W4:Y:S01]  /*31950*/  LDL.LU.64 R4, [R1+0x140] ;  /* 0x0001400001047983 */ /* 0x000f220000300a00 */
[----:B------:R-:W4:Y:S02]  /*31960*/  LDL.LU.64 R6, [R1+0x148] ;  /* 0x0001480001067983 */ /* 0x000f240000300a00 */
[----:B------:R-:W3:Y:S02]  /*31970*/  LDL.LU R12, [R1+0x10] ;  /* 0x00001000010c7983 */ /* 0x000ee40000300800 */
[----:B------:R-:W3:Y:S01]  /*31980*/  LDL.LU R13, [R1+0x14] ;  /* 0x00001400010d7983 */ /* 0x000ee20000300800 */
[----:B--2---:R-:W-:Y:S01]  /*31990*/  HMMA.16816.F32.BF16 R8, R24, R8, R16 ;  /* 0x000000081808723c */ /* 0x004fe20000041810 */
[----:B---3--:R0:W-:Y:S02]  /*319a0*/  STL.64 [R1+0x35f0], R12 ;  /* 0x0035f00c01007387 */ /* 0x0081e40000100a00 */
[----:B0-----:R-:W-:-:S02]  /*319b0*/  IMAD.MOV.U32 R12, RZ, RZ, R3 ;  /* 0x000000ffff0c7224 */ /* 0x001fc400078e0003 */
[----:B------:R-:W-:Y:S01]  /*319c0*/  IMAD.MOV.U32 R13, RZ, RZ, R29 ;  /* 0x000000ffff0d7224 */ /* 0x000fe200078e001d */
[----:B------:R-:W2:Y:S01]  /*319d0*/  LDL.LU R3, [R1+0x3644] ;  /* 0x0036440001037983 */ /* 0x000ea20000300800 */
[----:B------:R-:W3:Y:S02]  /*319e0*/  LDL.LU R29, [R1+0x3640] ;  /* 0x00364000011d7983 */ /* 0x000ee40000300800 */
[----:B------:R-:W-:Y:S02]  /*319f0*/  STL [R1+0x2d58], R0 ;  /* 0x002d580001007387 */ /* 0x000fe40000100800 */
[----:B------:R-:W-:Y:S01]  /*31a00*/  STL [R1+0x2d54], R2 ;  /* 0x002d540201007387 */ /* 0x000fe20000100800 */
[----:B------:R-:W-:Y:S01]  /*31a10*/  STL [R1+0x2d50], R28 ;  /* 0x002d501c01007387 */ /* 0x000fe20000100800 */
[----:B------:R-:W2:Y:S02]  /*31a20*/  LDL.LU.64 R18, [R1+0x3638] ;  /* 0x0036380001127983 */ /* 0x000ea40000300a00 */
[----:B------:R-:W2:Y:S08]  /*31a30*/  LDL.LU.64 R16, [R1+0x3630] ;  /* 0x0036300001107983 */ /* 0x000eb00000300a00 */
[----:B------:R0:W-:Y:S01]  /*31a40*/  STL.64 [R1+0x170], R8 ;  /* 0x0001700801007387 */ /* 0x0001e20000100a00 */
[----:B------:R2:W-:Y:S04]  /*31a50*/  STL.64 [R1+0x178], R10 ;  /* 0x0001780a01007387 */ /* 0x0005e80000100a00 */
[----:B0-----:R-:W2:Y:S02]  /*31a60*/  LDL.LU.64 R8, [R1+0x3628] ;  /* 0x0036280001087983 */ /* 0x001ea40000300a00 */
[----:B--2---:R-:W-:Y:S02]  /*31a70*/  HMMA.16816.F32.BF16 R8, R24, R8, R16 ;  /* 0x000000081808723c */ /* 0x004fe40000041810 */
[----:B------:R-:W2:Y:S11]  /*31a80*/  LDL.LU.64 R16, [R1+0x3620] ;  /* 0x0036200001107983 */ /* 0x000eb60000300a00 */
[----:B------:R-:W-:Y:S10]  /*31a90*/  @!UPT UIADD3 URZ, URZ, URZ, URZ ;  /* 0x0000003f3f3ff290 */ /* 0x000ff4000fffe03f */
[----:B------:R0:W-:Y:S01]  /*31aa0*/  STL [R1+0x160], R8 ;  /* 0x0001600801007387 */ /* 0x0001e20000100800 */
[----:B------:R-:W-:-:S03]  /*31ab0*/  IMAD.MOV.U32 R0, RZ, RZ, R9 ;  /* 0x000000ffff007224 */ /* 0x000fc600078e0009 */
[----:B0-----:R-:W4:Y:S01]  /*31ac0*/  LDL.LU.64 R8, [R1+0x3618] ;  /* 0x0036180001087983 */ /* 0x001f220000300a00 */
[----:B------:R-:W-:Y:S02]  /*31ad0*/  IMAD.MOV.U32 R28, RZ, RZ, R11 ;  /* 0x000000ffff1c7224 */ /* 0x000fe400078e000b */
[----:B------:R-:W-:-:S03]  /*31ae0*/  IMAD.MOV.U32 R2, RZ, RZ, R10 ;  /* 0x000000ffff027224 */ /* 0x000fc600078e000a */
[----:B------:R-:W-:Y:S02]  /*31af0*/  STL [R1+0x2d64], R28 ;  /* 0x002d641c01007387 */ /* 0x000fe40000100800 */
[----:B------:R-:W-:Y:S02]  /*31b00*/  STL [R1+0x2d60], R2 ;  /* 0x002d600201007387 */ /* 0x000fe40000100800 */
[----:B------:R-:W-:Y:S01]  /*31b10*/  STL [R1+0x2d5c], R0 ;  /* 0x002d5c0001007387 */ /* 0x000fe20000100800 */
[C---:B--2---:R-:W-:Y:S01]  /*31b20*/  HMMA.16816.F32.BF16 R16, R24.reuse, R16, R20 ;  /* 0x000000101810723c */ /* 0x044fe20000041814 */
[----:B------:R-:W2:Y:S07]  /*31b30*/  LDL.LU.64 R20, [R1+0x3610] ;  /* 0x0036100001147983 */ /* 0x000eae0000300a00 */
[C---:B----4-:R-:W-:Y:S11]  /*31b40*/  HMMA.16816.F32.BF16 R4, R24.reuse, R8, R4 ;  /* 0x000000081804723c */ /* 0x050ff60000041804 */
[----:B------:R-:W-:Y:S04]  /*31b50*/  @!UPT UIADD3 URZ, URZ, URZ, URZ ;  /* 0x0000003f3f3ff290 */ /* 0x000fe8000fffe03f */
[----:B------:R0:W-:Y:S01]  /*31b60*/  STL.64 [R1+0x150], R16 ;  /* 0x0001501001007387 */ /* 0x0001e20000100a00 */
[----:B------:R1:W-:Y:S07]  /*31b70*/  STL.64 [R1+0x158], R18 ;  /* 0x0001581201007387 */ /* 0x0003ee0000100a00 */
[----:B------:R-:W-:Y:S01]  /*31b80*/  STL [R1+0x140], R4 ;  /* 0x0001400401007387 */ /* 0x000fe20000100800 */
[----:B0-----:R-:W2:Y:S02]  /*31b90*/  LDL.LU.64 R16, [R1+0x130] ;  /* 0x0001300001107983 */ /* 0x001ea40000300a00 */
[----:B-1----:R-:W2:Y:S02]  /*31ba0*/  LDL.LU.64 R18, [R1+0x138] ;  /* 0x0001380001127983 */ /* 0x002ea40000300a00 */
        /* <DEDUP_REMOVED lines=9> */
[----:B------:R-:W4:Y:S01]  /*31c40*/  LDL.LU.64 R10, [R1+0x118] ;  /* 0x00011800010a7983 */ /* 0x000f220000300a00 */
[----:B------:R-:W-:Y:S02]  /*31c50*/  HMMA.16816.F32.BF16 R20, R24, R20, R16 ;  /* 0x000000141814723c */ /* 0x000fe40000041810 */
[----:B----4-:R-:W-:Y:S01]  /*31c60*/  STL.64 [R1+0x3600], R10 ;  /* 0x0036000a01007387 */ /* 0x010fe20000100a00 */
[----:B--2---:R0:W-:Y:S03]  /*31c70*/  STL.64 [R1+0x35f8], R8 ;  /* 0x0035f80801007387 */ /* 0x0041e60000100a00 */
[----:B0-----:R-:W2:Y:S01]  /*31c80*/  LDL.LU.64 R8, [R1+0x120] ;  /* 0x0001200001087983 */ /* 0x001ea20000300a00 */
[----:B------:R-:W2:Y:S02]  /*31c90*/  LDL.LU.64 R10, [R1+0x128] ;  /* 0x00012800010a7983 */ /* 0x000ea40000300a00 */
[----:B------:R-:W-:-:S02]  /*31ca0*/  IMAD.MOV.U32 R2, RZ, RZ, R6 ;  /* 0x000000ffff027224 */ /* 0x000fc400078e0006 */
[----:B------:R-:W-:Y:S02]  /*31cb0*/  IMAD.MOV.U32 R28, RZ, RZ, R5 ;  /* 0x000000ffff1c7224 */ /* 0x000fe400078e0005 */
[----:B------:R-:W-:Y:S01]  /*31cc0*/  IMAD.MOV.U32 R0, RZ, RZ, R7 ;  /* 0x000000ffff007224 */ /* 0x000fe200078e0007 */
[----:B------:R-:W4:Y:S01]  /*31cd0*/  LDL.LU.64 R4, [R1+0xe0] ;  /* 0x0000e00001047983 */ /* 0x000f220000300a00 */
[----:B------:R-:W4:Y:S02]  /*31ce0*/  LDL.LU.64 R6, [R1+0xe8] ;  /* 0x0000e80001067983 */ /* 0x000f240000300a00 */
[----:B------:R-:W-:Y:S02]  /*31cf0*/  STL [R1+0x2d70], R2 ;  /* 0x002d700201007387 */ /* 0x000fe40000100800 */
[----:B------:R-:W-:Y:S01]  /*31d00*/  STL [R1+0x2d6c], R28 ;  /* 0x002d6c1c01007387 */ /* 0x000fe20000100800 */
[----:B------:R-:W-:Y:S01]  /*31d10*/  STL [R1+0x2d68], R0 ;  /* 0x002d680001007387 */ /* 0x000fe20000100800 */
[----:B------:R-:W3:Y:S02]  /*31d20*/  LDL.LU R19, [R1+0x3608] ;  /* 0x0036080001137983 */ /* 0x000ee40000300800 */
[----:B------:R-:W-:Y:S02]  /*31d30*/  STL.64 [R1+0x130], R20 ;  /* 0x0001301401007387 */ /* 0x000fe40000100a00 */
[----:B------:R-:W-:Y:S01]  /*31d40*/  STL.64 [R1+0x138], R22 ;  /* 0x0001381601007387 */ /* 0x000fe20000100a00 */
[C---:B--2---:R-:W-:Y:S01]  /*31d50*/  HMMA.16816.F32.BF16 R12, R24.reuse, R12, R8 ;  /* 0x0000000c180c723c */ /* 0x044fe20000041808 */
[----:B------:R-:W2:Y:S01]  /*31d60*/  LDL.LU.64 R10, [R1+0x3600] ;  /* 0x00360000010a7983 */ /* 0x000ea20000300a00 */
[----:B------:R-:W2:Y:S03]  /*31d70*/  LDL.LU.64 R8, [R1+0x35f8] ;  /* 0x0035f80001087983 */ /* 0x000ea60000300a00 */
[----:B---3--:R-:W-:Y:S02]  /*31d80*/  LDSM.16.MT88.4 R20, [R19+0x11000] ;  /* 0x011000001314783b */ /* 0x008fe40000004200 */
[----:B------:R-:W0:Y:S11]  /*31d90*/  LDSM.16.MT88.4 R16, [R19+0x11080] ;  /* 0x011080001310783b */ /* 0x000e360000004200 */
[----:B------:R-:W-:Y:S05]  /*31da0*/  @!UPT UIADD3 URZ, URZ, URZ, URZ ;  /* 0x0000003f3f3ff290 */ /* 0x000fea000fffe03f */
[----:B------:R1:W-:Y:S01]  /*31db0*/  STL.64 [R1+0x120], R12 ;  /* 0x0001200c01007387 */ /* 0x0003e20000100a00 */
[----:B------:R2:W-:Y:S03]  /*31dc0*/  STL.64 [R1+0x128], R14 ;  /* 0x0001280e01007387 */ /* 0x0005e60000100a00 */
[----:B-1----:R-:W2:Y:S02]  /*31dd0*/  LDL.LU.64 R12, [R1+0x35f0] ;  /* 0x0035f000010c7983 */ /* 0x002ea40000300a00 */
[C---:B--2---:R-:W-:Y:S02]  /*31de0*/  HMMA.16816.F32.BF16 R12, R24.reuse, R12, R8 ;  /* 0x0000000c180c723c */ /* 0x044fe40000041808 */
[----:B------:R-:W2:Y:S01]  /*31df0*/  LDL.LU.64 R10, [R1+0x35e8] ;  /* 0x0035e800010a7983 */ /* 0x000ea20000300a00 */
[----:B------:R-:W2:Y:S11]  /*31e00*/  LDL.LU.64 R8, [R1+0x35e0] ;  /* 0x0035e00001087983 */ /* 0x000eb60000300a00 */
[----:B------:R-:W-:Y:S09]  /*31e10*/  @!UPT UIADD3 URZ, URZ, URZ, URZ ;  /* 0x0000003f3f3ff290 */ /* 0x000ff2000fffe03f */
[----:B------:R1:W-:Y:S01]  /*31e20*/  STL.64 [R1+0x110], R12 ;  /* 0x0001100c01007387 */ /* 0x0003e20000100a00 */
[----:B------:R2:W-:Y:S03]  /*31e30*/  STL.64 [R1+0x118], R14 ;  /* 0x0001180e01007387 */ /* 0x0005e60000100a00 */
[----:B-1----:R-:W2:Y:S02]  /*31e40*/  LDL.LU.64 R12, [R1+0x35d8] ;  /* 0x0035d800010c7983 */ /* 0x002ea40000300a00 */
[C---:B--2---:R-:W-:Y:S02]  /*31e50*/  HMMA.16816.F32.BF16 R12, R24.reuse, R12, R8 ;  /* 0x0000000c180c723c */ /* 0x044fe40000041808 */
[----:B------:R-:W2:Y:S01]  /*31e60*/  LDL.LU.64 R10, [R1+0x35d0] ;  /* 0x0035d000010a7983 */ /* 0x000ea20000300a00 */
[----:B------:R-:W2:Y:S11]  /*31e70*/  LDL.LU.64 R8, [R1+0x35c8] ;  /* 0x0035c80001087983 */ /* 0x000eb60000300a00 */
[----:B------:R-:W-:Y:S09]  /*31e80*/  @!UPT UIADD3 URZ, URZ, URZ, URZ ;  /* 0x0000003f3f3ff290 */ /* 0x000ff2000fffe03f */
[----:B------:R-:W-:Y:S01]  /*31e90*/  STL.64 [R1+0x100], R12 ;  /* 0x0001000c01007387 */ /* 0x000fe20000100a00 */
[----:B------:R1:W-:Y:S03]  /*31ea0*/  STL.64 [R1+0x108], R14 ;  /* 0x0001080e01007387 */ /* 0x0003e60000100a00 */
[----:B-1----:R-:W3:Y:S01]  /*31eb0*/  LDL.LU.64 R14, [R1+0x35c0] ;  /* 0x0035c000010e7983 */ /* 0x002ee20000300a00 */
[----:B------:R-:W2:Y:S02]  /*31ec0*/  LDL.LU.64 R12, [R1+0x35b8] ;  /* 0x0035b800010c7983 */ /* 0x000ea40000300a00 */
[----:B------:R-:W3:Y:S02]  /*31ed0*/  LDL R2, [R1+0x177c] ;  /* 0x00177c0001027983 */ /* 0x000ee40000100800 */
[----:B0-----:R0:W-:Y:S01]  /*31ee0*/  STL [R1+0x345c], R16 ;  /* 0x00345c1001007387 */ /* 0x0011e20000100800 */
[----:B------:R1:W-:Y:S01]  /*31ef0*/  STL [R1+0x3458], R17 ;  /* 0x0034581101007387 */ /* 0x0003e20000100800 */
[----:B------:R4:W-:Y:S02]  /*31f00*/  STL [R1+0x3454], R18 ;  /* 0x0034541201007387 */ /* 0x0009e40000100800 */
[----:B------:R-:W-:Y:S01]  /*31f10*/  STL [R1+0x3450], R19 ;  /* 0x0034501301007387 */ /* 0x000fe20000100800 */
[----:B0-----:R-:W3:Y:S01]  /*31f20*/  LDL.LU R16, [R1+0x590] ;  /* 0x0005900001107983 */ /* 0x001ee20000300800 */
[----:B-1----:R-:W3:Y:S02]  /*31f30*/  LDL.LU R17, [R1+0x594] ;  /* 0x0005940001117983 */ /* 0x002ee40000300800 */
[----:B----4-:R-:W4:Y:S01]  /*31f40*/  LDL.LU R18, [R1+0x598] ;  /* 0x0005980001127983 */ /* 0x010f220000300800 */
[C---:B--2---:R-:W-:Y:S11]  /*31f50*/  HMMA.16816.F32.BF16 R8, R24.reuse, R12, R8 ;  /* 0x0000000c1808723c */ /* 0x044ff60000041808 */
[----:B------:R-:W-:Y:S11]  /*31f60*/  @!UPT UIADD3 URZ, URZ, URZ, URZ ;  /* 0x0000003f3f3ff290 */ /* 0x000ff6000fffe03f */
[----:B------:R-:W-:Y:S01]  /*31f70*/  @!UPT UIADD3 URZ, URZ, URZ, URZ ;  /* 0x0000003f3f3ff290 */ /* 0x000fe2000fffe03f */
[----:B------:R-:W-:Y:S01]  /*31f80*/  STL.64 [R1+0xf0], R8 ;  /* 0x0000f00801007387 */ /* 0x000fe20000100a00 */
[----:B------:R0:W-:Y:S03]  /*31f90*/  STL.64 [R1+0xf8], R10 ;  /* 0x0000f80a01007387 */ /* 0x0001e60000100a00 */
[----:B0-----:R-:W2:Y:S01]  /*31fa0*/  LDL.LU.64 R10, [R1+0x35b0] ;  /* 0x0035b000010a7983 */ /* 0x001ea20000300a00 */
[----:B------:R-:W2:Y:S02]  /*31fb0*/  LDL.LU.64 R8, [R1+0x35a8] ;  /* 0x0035a80001087983 */ /* 0x000ea40000300a00 */
[----:B------:R-:W-:Y:S01]  /*31fc0*/  IMAD.MOV.U32 R19, RZ, RZ, R29 ;  /* 0x000000ffff137224 */ /* 0x000fe200078e001d */
[C---:B--2---:R-:W-:Y:S11]  /*31fd0*/  HMMA.16816.F32.BF16 R4, R24.reuse, R8, R4 ;  /* 0x000000081804723c */ /* 0x044ff60000041804 */
[----:B------:R-:W-:Y:S11]  /*31fe0*/  @!UPT UIADD3 URZ, URZ, URZ, URZ ;  /* 0x0000003f3f3ff290 */ /* 0x000ff6000fffe03f */
[----:B------:R-:W-:Y:S01]  /*31ff0*/  @!UPT UIADD3 URZ, URZ, URZ, URZ ;  /* 0x0000003f3f3ff290 */ /* 0x000fe2000fffe03f */
[----:B------:R0:W-:Y:S01]  /*32000*/  STL [R1+0xec], R7 ;  /* 0x0000ec0701007387 */ /* 0x0001e20000100800 */
[----:B------:R-:W-:Y:S02]  /*32010*/  IMAD.MOV.U32 R13, RZ, RZ, R5 ;  /* 0x000000ffff0d7224 */ /* 0x000fe400078e0005 */
[----:B------:R-:W-:Y:S02]  /*32020*/  IMAD.MOV.U32 R29, RZ, RZ, R6 ;  /* 0x000000ffff1d7224 */ /* 0x000fe400078e0006 */
[----:B------:R-:W-:Y:S01]  /*32030*/  IMAD.MOV.U32 R12, RZ, RZ, R4 ;  /* 0x000000ffff0c7224 */ /* 0x000fe200078e0004 */
[----:B0-----:R-:W2:Y:S01]  /*32040*/  LDL.LU.64 R6, [R1+0x35a0] ;  /* 0x0035a00001067983 */ /* 0x001ea20000300a00 */
[----:B------:R-:W2:Y:S02]  /*32050*/  LDL.LU.64 R4, [R1+0x3598] ;  /* 0x0035980001047983 */ /* 0x000ea40000300a00 */
[----:B------:R0:W-:Y:S02]  /*32060*/  STL.64 [R1+0x3590], R10 ;  /* 0x0035900a01007387 */ /* 0x0001e40000100a00 */
[----:B0-----:R-:W4:Y:S01]  /*32070*/  LDL.64 R10, [R1+0xc8] ;  /* 0x0000c800010a7983 */ /* 0x001f220000100a00 */
[----:B------:R-:W-:Y:S02]  /*32080*/  STL [R1+0x2da4], R13 ;  /* 0x002da40d01007387 */ /* 0x000fe40000100800 */
[----:B------:R-:W-:Y:S02]  /*32090*/  STL [R1+0x2da0], R12 ;  /* 0x002da00c01007387 */ /* 0x000fe40000100800 */
[----:B---3--:R0:W-:Y:S02]  /*320a0*/  STL.64 [R1+0x3530], R14 ;  /* 0x0035300e01007387 */ /* 0x0081e40000100a00 */
[----:B0-----:R-:W3:Y:S04]  /*320b0*/  LDL.64 R14, [R1+0xb8] ;  /* 0x0000b800010e7983 */ /* 0x001ee80000100a00 */
[----:B---3--:R0:W-:Y:S01]  /*320c0*/  STL.64 [R1+0x3588], R14 ;  /* 0x0035880e01007387 */ /* 0x0081e20000100a00 */
[----:B------:R-:W2:Y:S03]  /*320d0*/  LDL.LU.64 R12, [R1+0xd0] ;  /* 0x0000d000010c7983 */ /* 0x000ea60000300a00 */
[----:B0-----:R-:W2:Y:S01]  /*320e0*/  LDL.LU.64 R14, [R1+0xd8] ;  /* 0x0000d800010e7983 */ /* 0x001ea20000300a00 */
[----:B------:R-:W-:Y:S01]  /*320f0*/  STL [R1+0x2d74], R29 ;  /* 0x002d741d01007387 */ /* 0x000fe20000100800 */
[----:B--2---:R-:W-:Y:S02]  /*32100*/  HMMA.16816.F32.BF16 R12, R24, R4, R12 ;  /* 0x00000004180c723c */ /* 0x004fe4000004180c */
[----:B------:R-:W2:Y:S11]  /*32110*/  LDL.LU R24, [R1+0x580] ;  /* 0x0005800001187983 */ /* 0x000eb60000300800 */
[----:B------:R-:W-:Y:S10]  /*32120*/  @!UPT UIADD3 URZ, URZ, URZ, URZ ;  /* 0x0000003f3f3ff290 */ /* 0x000ff4000fffe03f */
[----:B------:R-:W-:Y:S01]  /*32130*/  STL.64 [R1+0xd0], R12 ;  /* 0x0000d00c01007387 */ /* 0x000fe20000100a00 */
[----:B------:R4:W-:Y:S02]  /*32140*/  STL.64 [R1+0xd8], R14 ;  /* 0x0000d80e01007387 */ /* 0x0009e40000100a00 */
[----:B------:R-:W2:Y:S02]  /*32150*/  LDL.LU R25, [R1+0x584] ;  /* 0x0005840001197983 */ /* 0x000ea40000300800 */
[----:B------:R-:W2:Y:S01]  /*32160*/  LDL.LU R26, [R1+0x588] ;  /* 0x00058800011a7983 */ /* 0x000ea20000300800 */
[----:B------:R-:W2:Y:S01]  /*32170*/  LDL.LU R27, [R1+0x58c] ;  /* 0x00058c00011b7983 */ /* 0x000ea20000300800 */
[----:B----4-:R-:W-:Y:S07]  /*32180*/  HMMA.16816.F32.BF16 R12, R20, R10, R16 ;  /* 0x0000000a140c723c */ /* 0x010fee0000041810 */
[----:B------:R-:W-:-:S02]  /*32190*/  IMAD.MOV.U32 R18, RZ, RZ, R10 ;  /* 0x000000ffff127224 */ /* 0x000fc400078e000a */
[----:B------:R-:W-:Y:S02]  /*321a0*/  IMAD.MOV.U32 R19, RZ, RZ, R11 ;  /* 0x000000ffff137224 */ /* 0x000fe400078e000b */
[----:B------:R-:W3:Y:S11]  /*321b0*/  LDL.LU.64 R10, [R1+0x3590] ;  /* 0x00359000010a7983 */ /* 0x000ef60000300a00 */
[----:B------:R-:W-:Y:S02]  /*321c0*/  @!UPT UIADD3 URZ, URZ, URZ, URZ ;  /* 0x0000003f3f3ff290 */ /* 0x000fe4000fffe03f */
[----:B------:R-:W-:Y:S02]  /*321d0*/  IMAD.MOV.U32 R5, RZ, RZ, R14 ;  /* 0x000000ffff057224 */ /* 0x000fe400078e000e */
[----:B------:R-:W-:Y:S02]  /*321e0*/  IMAD.MOV.U32 R4, RZ, RZ, R15 ;  /* 0x000000ffff047224 */ /* 0x000fe400078e000f */
[----:B------:R-:W2:Y:S01]  /*321f0*/  LDL.LU.64 R14, [R1+0x3588] ;  /* 0x00358800010e7983 */ /* 0x000ea20000300a00 */
[----:B------:R-:W-:Y:S02]  /*32200*/  STL [R1+0x3464], R19 ;  /* 0x0034641301007387 */ /* 0x000fe40000100800 */
[----:B------:R-:W-:Y:S02]  /*32210*/  IMAD.MOV.U32 R8, RZ, RZ, R13 ;  /* 0x000000ffff087224 */ /* 0x000fe400078e000d */
[----:B------:R-:W-:Y:S02]  /*32220*/  STL [R1+0x3460], R18 ;  /* 0x0034601201007387 */ /* 0x000fe40000100800 */
[----:B------:R-:W-:Y:S01]  /*32230*/  IMAD.MOV.U32 R9, RZ, RZ, R12 ;  /* 0x000000ffff097224 */ /* 0x000fe200078e000c */
[----:B------:R-:W-:Y:S01]  /*32240*/  STL [R1+0x2bbc], R4 ;  /* 0x002bbc0401007387 */ /* 0x000fe20000100800 */
[----:B------:R-:W-:Y:S02]  /*32250*/  STL [R1+0x2bb8], R5 ;  /* 0x002bb80501007387 */ /* 0x000fe40000100800 */
[----:B------:R0:W-:Y:S02]  /*32260*/  STL.64 [R1+0x3580], R6 ;  /* 0x0035800601007387 */ /* 0x0001e40000100a00 */
[----:B0-----:R-:W4:Y:S01]  /*32270*/  LDL.64 R6, [R1+0xa8] ;  /* 0x0000a80001067983 */ /* 0x001f220000100a00 */
[----:B------:R-:W-:Y:S02]  /*32280*/  STL [R1+0x2bb4], R8 ;  /* 0x002bb40801007387 */ /* 0x000fe40000100800 */
[----:B------:R-:W-:Y:S01]  /*32290*/  STL [R1+0x2bb0], R9 ;  /* 0x002bb00901007387 */ /* 0x000fe20000100800 */
[----:B--2---:R-:W-:Y:S11]  /*322a0*/  HMMA.16816.F32.BF16 R24, R20, R14, R24 ;  /* 0x0000000e1418723c */ /* 0x004ff60000041818 */
[----:B------:R-:W-:Y:S11]  /*322b0*/  @!UPT UIADD3 URZ, URZ, URZ, URZ ;  /* 0x0000003f3f3ff290 */ /* 0x000ff6000fffe03f */
[----:B------:R-:W-:Y:S01]  /*322c0*/  @!UPT UIADD3 URZ, URZ, URZ, URZ ;  /* 0x0000003f3f3ff290 */ /* 0x000fe2000fffe03f */
[----:B------:R-:W-:Y:S01]  /*322d0*/  STL.64 [R1+0xd30], R24 ;  /* 0x000d301801007387 */ /* 0x000fe20000100a00 */
[----:B------:R0:W-:Y:S03]  /*322e0*/  STL.64 [R1+0xd38], R26 ;  /* 0x000d381a01007387 */ /* 0x0001e60000100a00 */
[----:B0-----:R-:W2:Y:S04]  /*322f0*/  LDL.64 R26, [R1+0x78] ;  /* 0x00007800011a7983 */ /* 0x001ea80000100a00 */
[----:B--2---:R0:W-:Y:S04]  /*32300*/  STL.64 [R1+0x3560], R26 ;  /* 0x0035601a01007387 */ /* 0x0041e80000100a00 */
[----:B0-----:R-:W2:Y:S04]  /*32310*/  LDL.64 R26, [R1+0x88] ;  /* 0x00008800011a7983 */ /* 0x001ea80000100a00 */
[----:B--2---:R0:W-:Y:S04]  /*32320*/  STL.64 [R1+0x3568], R26 ;  /* 0x0035681a01007387 */ /* 0x0041e80000100a00 */
[----:B0-----:R-:W2:Y:S01]  /*32330*/  LDL.64 R26, [R1+0x98] ;  /* 0x00009800011a7983 */ /* 0x001ea20000100a00 */
[----:B------:R-:W-:-:S02]  /*32340*/  IMAD.MOV.U32 R16, RZ, RZ, R14 ;  /* 0x000000ffff107224 */ /* 0x000fc400078e000e */
[----:B------:R-:W-:Y:S01]  /*32350*/  IMAD.MOV.U32 R17, RZ, RZ, R15 ;  /* 0x000000ffff117224 */ /* 0x000fe200078e000f */
[----:B--2---:R0:W-:Y:S01]  /*32360*/  STL.64 [R1+0x3578], R26 ;  /* 0x0035781a01007387 */ /* 0x0041e20000100a00 */
[----:B------:R-:W2:Y:S02]  /*32370*/  LDL.LU R24, [R1+0x570] ;  /* 0x0005700001187983 */ /* 0x000ea40000300800 */
[----:B------:R-:W2:Y:S01]  /*32380*/  LDL.LU R25, [R1+0x574] ;  /* 0x0005740001197983 */ /* 0x000ea20000300800 */
[----:B0-----:R-:W2:Y:S01]  /*32390*/  LDL.LU R26, [R1+0x578] ;  /* 0x00057800011a7983 */ /* 0x001ea20000300800 */
[----:B------:R-:W2:Y:S02]  /*323a0*/  LDL.LU R27, [R1+0x57c] ;  /* 0x00057c00011b7983 */ /* 0x000ea40000300800 */
[----:B------:R-:W3:Y:S02]  /*323b0*/  LDL.64 R14, [R1+0x68] ;  /* 0x00006800010e7983 */ /* 0x000ee40000100a00 */
[----:B----4-:R-:W-:-:S02]  /*323c0*/  IMAD.MOV.U32 R19, RZ, RZ, R6 ;  /* 0x000000ffff137224 */ /* 0x010fc400078e0006 */
[----:B------:R-:W-:Y:S01]  /*323d0*/  IMAD.MOV.U32 R18, RZ, RZ, R7 ;  /* 0x000000ffff127224 */ /* 0x000fe200078e0007 */
[----:B--2---:R-:W-:Y:S01]  /*323e0*/  HMMA.16816.F32.BF16 R24, R20, R6, R24 ;  /* 0x000000061418723c */ /* 0x004fe20000041818 */
[----:B---3--:R0:W-:Y:S01]  /*323f0*/  STL.64 [R1+0x3570], R14 ;  /* 0x0035700e01007387 */ /* 0x0081e20000100a00 */
[----:B------:R-:W2:Y:S02]  /*32400*/  LDL.LU R12, [R1+0x560] ;  /* 0x00056000010c7983 */ /* 0x000ea40000300800 */
[----:B------:R-:W2:Y:S01]  /*32410*/  LDL.LU R13, [R1+0x564] ;  /* 0x00056400010d7983 */ /* 0x000ea20000300800 */
[----:B0-----:R-:W2:Y:S01]  /*32420*/  LDL.LU R14, [R1+0x568] ;  /* 0x00056800010e7983 */ /* 0x001ea20000300800 */
[----:B------:R-:W2:Y:S02]  /*32430*/  LDL.LU R15, [R1+0x56c] ;  /* 0x00056c00010f7983 */ /* 0x000ea40000300800 */
[----:B------:R-:W-:Y:S02]  /*32440*/  STL [R1+0x346c], R17 ;  /* 0x00346c1101007387 */ /* 0x000fe40000100800 */
[----:B------:R0:W-:Y:S01]  /*32450*/  STL [R1+0x3468], R16 ;  /* 0x0034681001007387 */ /* 0x0001e20000100800 */
[----:B------:R-:W3:Y:S11]  /*32460*/  LDL.LU.64 R6, [R1+0x3580] ;  /* 0x0035800001067983 */ /* 0x000ef60000300a00 */
[----:B------:R-:W-:Y:S02]  /*32470*/  @!UPT UIADD3 URZ, URZ, URZ, URZ ;  /* 0x0000003f3f3ff290 */ /* 0x000fe4000fffe03f */
[----:B------:R-:W-:Y:S02]  /*32480*/  IMAD.MOV.U32 R8, RZ, RZ, R26 ;  /* 0x000000ffff087224 */ /* 0x000fe400078e001a */
[----:B------:R-:W-:Y:S02]  /*32490*/  IMAD.MOV.U32 R9, RZ, RZ, R27 ;  /* 0x000000ffff097224 */ /* 0x000fe400078e001b */
[----:B------:R-:W2:Y:S01]  /*324a0*/  LDL.LU.64 R26, [R1+0x3578] ;  /* 0x00357800011a7983 */ /* 0x000ea20000300a00 */
[----:B------:R-:W-:Y:S02]  /*324b0*/  IMAD.MOV.U32 R5, RZ, RZ, R25 ;  /* 0x000000ffff057224 */ /* 0x000fe400078e0019 */
[----:B------:R-:W-:-:S03]  /*324c0*/  IMAD.MOV.U32 R4, RZ, RZ, R24 ;  /* 0x000000ffff047224 */ /* 0x000fc600078e0018 */
[----:B------:R-:W-:Y:S02]  /*324d0*/  STL [R1+0x347c], R5 ;  /* 0x00347c0501007387 */ /* 0x000fe40000100800 */
[----:B------:R-:W-:Y:S02]  /*324e0*/  STL [R1+0x3478], R4 ;  /* 0x0034780401007387 */ /* 0x000fe40000100800 */
[----:B------:R1:W-:Y:S02]  /*324f0*/  STL [R1+0x3474], R18 ;  /* 0x0034741201007387 */ /* 0x0003e40000100800 */
[----:B------:R4:W-:Y:S01]  /*32500*/  STL [R1+0x3470], R19 ;  /* 0x0034701301007387 */ /* 0x0009e20000100800 */
[----:B0-----:R-:W3:Y:S01]  /*32510*/  LDL.LU R16, [R1+0x550] ;  /* 0x0005500001107983 */ /* 0x001ee20000300800 */
[----:B------:R-:W3:Y:S03]  /*32520*/  LDL.LU R17, [R1+0x554] ;  /* 0x0005540001117983 */ /* 0x000ee60000300800 */
[----:B-1----:R-:W3:Y:S01]  /*32530*/  LDL.LU R18, [R1+0x558] ;  /* 0x0005580001127983 */ /* 0x002ee20000300800 */
[----:B----4-:R-:W3:Y:S02]  /*32540*/  LDL.LU R19, [R1+0x55c] ;  /* 0x00055c0001137983 */ /* 0x010ee40000300800 */
[----:B------:R0:W-:Y:S02]  /*32550*/  STL [R1+0x2d7c], R9 ;  /* 0x002d7c0901007387 */ /* 0x0001e40000100800 */
[----:B------:R1:W-:Y:S01]  /*32560*/  STL [R1+0x2d78], R8 ;  /* 0x002d780801007387 */ /* 0x0003e20000100800 */
[----:B--2---:R-:W-:Y:S01]  /*32570*/  HMMA.16816.F32.BF16 R12, R20, R26, R12 ;  /* 0x0000001a140c723c */ /* 0x004fe2000004180c */
[----:B0-----:R-:W-:-:S02]  /*32580*/  IMAD.MOV.U32 R9, RZ, RZ, R26 ;  /* 0x000000ffff097224 */ /* 0x001fc400078e001a */
[----:B-1----:R-:W-:Y:S11]  /*32590*/  IMAD.MOV.U32 R8, RZ, RZ, R27 ;  /* 0x000000ffff087224 */ /* 0x002ff600078e001b */
[----:B------:R-:W-:Y:S09]  /*325a0*/  @!UPT UIADD3 URZ, URZ, URZ, URZ ;  /* 0x0000003f3f3ff290 */ /* 0x000ff2000fffe03f */
[----:B------:R-:W-:Y:S01]  /*325b0*/  STL.64 [R1+0xd10], R12 ;  /* 0x000d100c01007387 */ /* 0x000fe20000100a00 */
[----:B------:R0:W-:Y:S03]  /*325c0*/  STL.64 [R1+0xd18], R14 ;  /* 0x000d180e01007387 */ /* 0x0001e60000100a00 */
[----:B0-----:R-:W2:Y:S01]  /*325d0*/  LDL.LU.64 R14, [R1+0x3570] ;  /* 0x00357000010e7983 */ /* 0x001ea20000300a00 */
[----:B------:R-:W3:Y:S02]  /*325e0*/  LDL.LU.64 R26, [R1+0x3568] ;  /* 0x00356800011a7983 */ /* 0x000ee40000300a00 */
[----:B------:R0:W-:Y:S02]  /*325f0*/  STL [R1+0x3484], R8 ;  /* 0x0034840801007387 */ /* 0x0001e40000100800 */
[----:B------:R1:W-:Y:S01]  /*32600*/  STL [R1+0x3480], R9 ;  /* 0x0034800901007387 */ /* 0x0003e20000100800 */
[----:B------:R4:W-:Y:S04]  /*32610*/  STL.64 [R1+0x3548], R10 ;  /* 0x0035480a01007387 */ /* 0x0009e80000100a00 */
[----:B0-----:R-:W2:Y:S01]  /*32620*/  LDL.LU R8, [R1+0x8c0] ;  /* 0x0008c00001087983 */ /* 0x001ea20000300800 */
[----:B-1----:R-:W2:Y:S03]  /*32630*/  LDL.LU R9, [R1+0x8c4] ;  /* 0x0008c40001097983 */ /* 0x002ea60000300800 */
[----:B----4-:R-:W2:Y:S01]  /*32640*/  LDL.LU R10, [R1+0x8c8] ;  /* 0x0008c800010a7983 */ /* 0x010ea20000300800 */
[----:B------:R-:W2:Y:S01]  /*32650*/  LDL.LU R11, [R1+0x8cc] ;  /* 0x0008cc00010b7983 */ /* 0x000ea20000300800 */
[----:B---3--:R-:W-:Y:S11]  /*32660*/  HMMA.16816.F32.BF16 R16, R20, R26, R16 ;  /* 0x0000001a1410723c */ /* 0x008ff60000041810 */
[----:B------:R-:W-:Y:S11]  /*32670*/  @!UPT UIADD3 URZ, URZ, URZ, URZ ;  /* 0x0000003f3f3ff290 */ /* 0x000ff6000fffe03f */
[----:B------:R-:W-:Y:S01]  /*32680*/  @!UPT UIADD3 URZ, URZ, URZ, URZ ;  /* 0x0000003f3f3ff290 */ /* 0x000fe2000fffe03f */
[----:B------:R0:W-:Y:S01]  /*32690*/  STL.64 [R1+0xd00], R16 ;  /* 0x000d001001007387 */ /* 0x0001e20000100a00 */
[----:B------:R-:W-:Y:S02]  /*326a0*/  STL.64 [R1+0xd08], R18 ;  /* 0x000d081201007387 */ /* 0x000fe40000100a00 */
[----:B0-----:R-:W-:Y:S02]  /*326b0*/  IMAD.MOV.U32 R16, RZ, RZ, R27 ;  /* 0x000000ffff107224 */ /* 0x001fe400078e001b */
[----:B------:R-:W-:Y:S02]  /*326c0*/  IMAD.MOV.U32 R17, RZ, RZ, R26 ;  /* 0x000000ffff117224 */ /* 0x000fe400078e001a */
[----:B------:R-:W3:Y:S01]  /*326d0*/  LDL.LU.64 R26, [R1+0x3560] ;  /* 0x00356000011a7983 */ /* 0x000ee20000300a00 */
[----:B------:R0:W-:Y:S02]  /*326e0*/  STL [R1+0x348c], R16 ;  /* 0x00348c1001007387 */ /* 0x0001e40000100800 */
[----:B------:R1:W-:Y:S01]  /*326f0*/  STL [R1+0x3488], R17 ;  /* 0x0034881101007387 */ /* 0x0003e20000100800 */
[----:B0-----:R-:W3:Y:S01]  /*32700*/  LDL.LU R16, [R1+0x540] ;  /* 0x0005400001107983 */ /* 0x001ee20000300800 */
[----:B-1----:R-:W3:Y:S02]  /*32710*/  LDL.LU R17, [R1+0x544] ;  /* 0x0005440001117983 */ /* 0x002ee40000300800 */
[----:B------:R-:W-:-:S02]  /*32720*/  IMAD.MOV.U32 R18, RZ, RZ, R6 ;  /* 0x000000ffff127224 */ /* 0x000fc400078e0006 */
[----:B------:R-:W-:Y:S01]  /*32730*/  IMAD.MOV.U32 R19, RZ, RZ, R7 ;  /* 0x000000ffff137224 */ /* 0x000fe200078e0007 */
[----:B------:R-:W4:Y:S01]  /*32740*/  LDL.LU R6, [R1+0x3558] ;  /* 0x0035580001067983 */ /* 0x000f220000300800 */
[----:B------:R-:W4:Y:S05]  /*32750*/  LDL.LU R7, [R1+0x3554] ;  /* 0x0035540001077983 */ /* 0x000f2a0000300800 */
[C---:B---3--:R-:W-:Y:S11]  /*32760*/  HMMA.16816.F32.BF16 R16, R20.reuse, R26, R16 ;  /* 0x0000001a1410723c */ /* 0x048ff60000041810 */
[----:B------:R-:W-:Y:S11]  /*32770*/  @!UPT UIADD3 URZ, URZ, URZ, URZ ;  /* 0x0000003f3f3ff290 */ /* 0x000ff6000fffe03f */
[----:B------:R-:W-:Y:S01]  /*32780*/  @!UPT UIADD3 URZ, URZ, URZ, URZ ;  /* 0x0000003f3f3ff290 */ /* 0x000fe2000fffe03f */
[----:B------:R-:W-:Y:S01]  /*32790*/  STL.64 [R1+0xcf0], R16 ;  /* 0x000cf01001007387 */ /* 0x000fe20000100a00 */
[----:B------:R0:W-:Y:S02]  /*327a0*/  STL.64 [R1+0xcf8], R18 ;  /* 0x000cf81201007387 */ /* 0x0001e40000100a00 */
[----:B0-----:R-:W-:Y:S02]  /*327b0*/  IMAD.MOV.U32 R18, RZ, RZ, R26 ;  /* 0x000000ffff127224 */ /* 0x001fe400078e001a */
[----:B------:R-:W-:Y:S02]  /*327c0*/  IMAD.MOV.U32 R19, RZ, RZ, R27 ;  /* 0x000000ffff137224 */ /* 0x000fe400078e001b */
[----:B------:R-:W0:Y:S04]  /*327d0*/  LDSM.16.MT88.4 R24, [R2+0x11000] ;  /* 0x011000000218783b */ /* 0x000e280000004200 */
[----:B------:R-:W-:Y:S04]  /*327e0*/  STL.64 [R1+0x3528], R18 ;  /* 0x0035281201007387 */ /* 0x000fe80000100a00 */
[----:B0-----:R0:W-:Y:S01]  /*327f0*/  STL.64 [R1+0x3330], R26 ;  /* 0x0033301a01007387 */ /* 0x0011e20000100a00 */
[----:B------:R-:W-:Y:S03]  /*32800*/  STL.64 [R1+0x3328], R24 ;  /* 0x0033281801007387 */ /* 0x000fe60000100a00 */
[----:B0-----:R-:W3:Y:S01]  /*32810*/  LDL.64 R26, [R1+0x18] ;  /* 0x00001800011a7983 */ /* 0x001ee20000100a00 */
[----:B--2---:R-:W-:Y:S01]  /*32820*/  HMMA.16816.F32.BF16 R8, R20, R14, R8 ;  /* 0x0000000e1408723c */ /* 0x004fe20000041808 */
[----:B------:R-:W-:-:S02]  /*32830*/  IMAD.MOV.U32 R5, RZ, RZ, R14 ;  /* 0x000000ffff057224 */ /* 0x000fc400078e000e */
[----:B------:R-:W-:Y:S01]  /*32840*/  IMAD.MOV.U32 R4, RZ, RZ, R15 ;  /* 0x000000ffff047224 */ /* 0x000fe200078e000f */
[----:B---3--:R-:W-:Y:S11]  /*32850*/  STL.64 [R1+0x34e8], R26 ;  /* 0x0034e81a01007387 */ /* 0x008ff60000100a00 */
[----:B------:R-:W-:Y:S08]  /*32860*/  @!UPT UIADD3 URZ, URZ, URZ, URZ ;  /* 0x0000003f3f3ff290 */ /* 0x000ff0000fffe03f */
[----:B------:R-:W-:Y:S02]  /*32870*/  STL.64 [R1+0x8c0], R8 ;  /* 0x0008c00801007387 */ /* 0x000fe40000100a00 */
[----:B------:R-:W-:Y:S02]  /*32880*/  STL.64 [R1+0x8c8], R10 ;  /* 0x0008c80a01007387 */ /* 0x000fe40000100a00 */
[----:B----4-:R-:W-:Y:S01]  /*32890*/  STL.64 [R1+0x34a8], R6 ;  /* 0x0034a80601007387 */ /* 0x010fe20000100a00 */
[----:B------:R0:W-:Y:S04]  /*328a0*/  STL.64 [R1+0x34a0], R4 ;  /* 0x0034a00401007387 */ /* 0x0001e80000100a00 */
[----:B0-----:R-:W2:Y:S01]  /*328b0*/  LDL.LU R4, [R1+0x840] ;  /* 0x0008400001047983 */ /* 0x001ea20000300800 */
[----:B------:R-:W2:Y:S02]  /*328c0*/  LDL.LU R5, [R1+0x844] ;  /* 0x0008440001057983 */ /* 0x000ea40000300800 */
[----:B------:R-:W3:Y:S02]  /*328d0*/  LDL.LU R6, [R1+0x848] ;  /* 0x0008480001067983 */ /* 0x000ee40000300800 */
[----:B------:R-:W3:Y:S01]  /*328e0*/  LDL.LU R7, [R1+0x84c] ;  /* 0x00084c0001077983 */ /* 0x000ee20000300800 */
[----:B------:R-:W4:Y:S01]  /*328f0*/  LDL.LU R12, [R1+0x8a0] ;  /* 0x0008a000010c7983 */ /* 0x000f220000300800 */
[----:B------:R-:W4:Y:S02]  /*32900*/  LDL.LU R13, [R1+0x8a4] ;  /* 0x0008a400010d7983 */ /* 0x000f240000300800 */
[----:B------:R-:W2:Y:S02]  /*32910*/  LDL.LU R14, [R1+0x8a8] ;  /* 0x0008a800010e7983 */ /* 0x000ea40000300800 */
[----:B------:R-:W2:Y:S01]  /*32920*/  LDL.LU R15, [R1+0x8ac] ;  /* 0x0008ac00010f7983 */ /* 0x000ea20000300800 */
[----:B------:R-:W3:Y:S01]  /*32930*/  LDL.LU R8, [R1+0x8b0] ;  /* 0x0008b00001087983 */ /* 0x000ee20000300800 */
[----:B------:R-:W3:Y:S02]  /*32940*/  LDL.LU R9, [R1+0x8b4] ;  /* 0x0008b40001097983 */ /* 0x000ee40000300800 */
[----:B------:R-:W3:Y:S02]  /*32950*/  LDL.LU R10, [R1+0x8b8] ;  /* 0x0008b800010a7983 */ /* 0x000ee40000300800 */
[----:B------:R-:W3:Y:S01]  /*32960*/  LDL.LU R11, [R1+0x8bc] ;  /* 0x0008bc00010b7983 */ /* 0x000ee20000300800 */
[----:B--2---:R0:W-:Y:S01]  /*32970*/  STL.64 [R1+0x3540], R14 ;  /* 0x0035400e01007387 */ /* 0x0041e20000100a00 */
[----:B----4-:R-:W-:Y:S02]  /*32980*/  STL.64 [R1+0x3538], R12 ;  /* 0x0035380c01007387 */ /* 0x010fe40000100a00 */
[----:B------:R-:W2:Y:S02]  /*32990*/  LDL.64 R26, [R1+0x28] ;  /* 0x00002800011a7983 */ /* 0x000ea40000100a00 */
[----:B------:R-:W4:Y:S01]  /*329a0*/  LDL.64 R18, [R1+0x48] ;  /* 0x0000480001127983 */ /* 0x000f220000100a00 */
[----:B0-----:R-:W3:Y:S04]  /*329b0*/  LDL.64 R14, [R1+0x58] ;  /* 0x00005800010e7983 */ /* 0x001ee80000100a00 */
[----:B--2---:R0:W-:Y:S01]  /*329c0*/  STL.64 [R1+0x3510], R26 ;  /* 0x0035101a01007387 */ /* 0x0041e20000100a00 */
[----:B------:R-:W2:Y:S02]  /*329d0*/  LDL.LU R24, [R1+0x890] ;  /* 0x0008900001187983 */ /* 0x000ea40000300800 */
[----:B------:R-:W2:Y:S01]  /*329e0*/  LDL.LU R25, [R1+0x894] ;  /* 0x0008940001197983 */ /* 0x000ea20000300800 */
[----:B0-----:R-:W2:Y:S01]  /*329f0*/  LDL.LU R26, [R1+0x898] ;  /* 0x00089800011a7983 */ /* 0x001ea20000300800 */
[----:B------:R-:W2:Y:S02]  /*32a00*/  LDL.LU R27, [R1+0x89c] ;  /* 0x00089c00011b7983 */ /* 0x000ea40000300800 */
[----:B---3--:R-:W-:Y:S02]  /*32a10*/  STL.64 [R1+0x34b8], R6 ;  /* 0x0034b80601007387 */ /* 0x008fe40000100a00 */
[----:B------:R0:W-:Y:S02]  /*32a20*/  STL.64 [R1+0x34b0], R4 ;  /* 0x0034b00401007387 */ /* 0x0001e40000100a00 */
[----:B0-----:R-:W3:Y:S01]  /*32a30*/  LDL.LU R4, [R1+0x850] ;  /* 0x0008500001047983 */ /* 0x001ee20000300800 */
[----:B------:R-:W3:Y:S02]  /*32a40*/  LDL.LU R5, [R1+0x854] ;  /* 0x0008540001057983 */ /* 0x000ee40000300800 */
[----:B------:R-:W2:Y:S02]  /*32a50*/  LDL.LU R6, [R1+0x858] ;  /* 0x0008580001067983 */ /* 0x000ea40000300800 */
[----:B------:R-:W-:-:S02]  /*32a60*/  IMAD.MOV.U32 R7, RZ, RZ, R3 ;  /* 0x000000ffff077224 */ /* 0x000fc400078e0003 */
[----:B------:R-:W4:Y:S04]  /*32a70*/  LDL.LU R3, [R1+0x3550] ;  /* 0x0035500001037983 */ /* 0x000f280000300800 */
[----:B--2---:R0:W-:Y:S01]  /*32a80*/  STL.64 [R1+0x34c8], R6 ;  /* 0x0034c80601007387 */ /* 0x0041e20000100a00 */
[----:B---3--:R1:W-:Y:S03]  /*32a90*/  STL.64 [R1+0x34c0], R4 ;  /* 0x0034c00401007387 */ /* 0x0083e60000100a00 */
[----:B0-----:R-:W2:Y:S04]  /*32aa0*/  LDL.64 R6, [R1+0x8] ;  /* 0x0000080001067983 */ /* 0x001ea80000100a00 */
[----:B--2---:R0:W-:Y:S01]  /*32ab0*/  STL.64 [R1+0x34e0], R6 ;  /* 0x0034e00601007387 */ /* 0x0041e20000100a00 */
[----:B-1----:R-:W2:Y:S02]  /*32ac0*/  LDL.LU R4, [R1+0x870] ;  /* 0x0008700001047983 */ /* 0x002ea40000300800 */
[----:B------:R-:W2:Y:S01]  /*32ad0*/  LDL.LU R5, [R1+0x874] ;  /* 0x0008740001057983 */ /* 0x000ea20000300800 */
[----:B0-----:R-:W3:Y:S01]  /*32ae0*/  LDL.LU R6, [R1+0x878] ;  /* 0x0008780001067983 */ /* 0x001ee20000300800 */
[----:B------:R-:W3:Y:S01]  /*32af0*/  LDL.LU R7, [R1+0x87c] ;  /* 0x00087c0001077983 */ /* 0x000ee20000300800 */
[----:B------:R-:W-:Y:S02]  /*32b00*/  HMMA.16816.F32.BF16 R8, R20, R14, R8 ;  /* 0x0000000e1408723c */ /* 0x000fe40000041808 */
[----:B---3--:R-:W-:Y:S01]  /*32b10*/  STL.64 [R1+0x34f8], R6 ;  /* 0x0034f80601007387 */ /* 0x008fe20000100a00 */
[----:B--2---:R0:W-:Y:S03]  /*32b20*/  STL.64 [R1+0x34f0], R4 ;  /* 0x0034f00401007387 */ /* 0x0041e60000100a00 */
[----:B0-----:R-:W2:Y:S01]  /*32b30*/  LDL.LU R4, [R1+0x880] ;  /* 0x0008800001047983 */ /* 0x001ea20000300800 */
[----:B------:R-:W2:Y:S02]  /*32b40*/  LDL.LU R5, [R1+0x884] ;  /* 0x0008840001057983 */ /* 0x000ea40000300800 */
[----:B------:R-:W3:Y:S02]  /*32b50*/  LDL.LU R6, [R1+0x888] ;  /* 0x0008880001067983 */ /* 0x000ee40000300800 */
[----:B----4-:R-:W-:-:S05]  /*32b60*/  IMAD.MOV.U32 R7, RZ, RZ, R3 ;  /* 0x000000ffff077224 */ /* 0x010fca00078e0003 */
[----:B---3--:R0:W-:Y:S01]  /*32b70*/  STL.64 [R1+0x3520], R6 ;  /* 0x0035200601007387 */ /* 0x0081e20000100a00 */
[----:B--2---:R-:W-:Y:S03]  /*32b80*/  STL.64 [R1+0x3518], R4 ;  /* 0x0035180401007387 */ /* 0x004fe60000100a00 */
[----:B0-----:R-:W2:Y:S03]  /*32b90*/  LDL.64 R6, [R1+0x38] ;  /* 0x0000380001067983 */ /* 0x001ea60000100a00 */
[----:B------:R0:W-:Y:S02]  /*32ba0*/  STL.64 [R1+0x8b0], R8 ;  /* 0x0008b00801007387 */ /* 0x0001e40000100a00 */
[----:B------:R1:W-:Y:S02]  /*32bb0*/  STL.64 [R1+0x8b8], R10 ;  /* 0x0008b80a01007387 */ /* 0x0003e40000100a00 */
[----:B0-----:R-:W-:Y:S01]  /*32bc0*/  IMAD.MOV.U32 R8, RZ, RZ, R14 ;  /* 0x000000ffff087224 */ /* 0x001fe200078e000e */
[----:B-1----:R-:W3:Y:S01]  /*32bd0*/  LDL.LU.64 R10, [R1+0x3548] ;  /* 0x00354800010a7983 */ /* 0x002ee20000300a00 */
[----:B------:R-:W-:-:S02]  /*32be0*/  IMAD.MOV.U32 R9, RZ, RZ, R15 ;  /* 0x000000ffff097224 */ /* 0x000fc400078e000f */
[----:B------:R-:W4:Y:S02]  /*32bf0*/  LDL.LU.64 R14, [R1+0x3540] ;  /* 0x00354000010e7983 */ /* 0x000f240000300a00 */
[----:B------:R-:W4:Y:S01]  /*32c00*/  LDL.LU.64 R12, [R1+0x3538] ;  /* 0x00353800010c7983 */ /* 0x000f220000300a00 */
[C---:B--2---:R-:W-:Y:S08]  /*32c10*/  HMMA.16816.F32.BF16 R24, R20.reuse, R6, R24 ;  /* 0x000000061418723c */ /* 0x044ff00000041818 */
[----:B----4-:R-:W-:Y:S01]  /*32c20*/  HMMA.16816.F32.BF16 R12, R20, R18, R12 ;  /* 0x00000012140c723c */ /* 0x010fe2000004180c */
[----:B------:R-:W-:-:S02]  /*32c30*/  IMAD.MOV.U32 R16, RZ, RZ, R6 ;  /* 0x000000ffff107224 */ /* 0x000fc400078e0006 */
[----:B------:R-:W-:Y:S11]  /*32c40*/  IMAD.MOV.U32 R17, RZ, RZ, R7 ;  /* 0x000000ffff117224 */ /* 0x000ff600078e0007 */
[----:B------:R-:W-:Y:S02]  /*32c50*/  @!UPT UIADD3 URZ, URZ, URZ, URZ ;  /* 0x0000003f3f3ff290 */ /* 0x000fe4000fffe03f */
[----:B------:R-:W-:-:S07]  /*32c60*/  IMAD.MOV.U32 R3, RZ, RZ, R27 ;  /* 0x000000ffff037224 */ /* 0x000fce00078e001b */
[----:B------:R0:W-:Y:S01]  /*32c70*/  STL.64 [R1+0x8a0], R12 ;  /* 0x0008a00c01007387 */ /* 0x0001e20000100a00 */
[----:B------:R1:W-:Y:S02]  /*32c80*/  STL.64 [R1+0x8a8], R14 ;  /* 0x0008a80e01007387 */ /* 0x0003e40000100a00 */
[----:B0-----:R-:W-:Y:S01]  /*32c90*/  IMAD.MOV.U32 R13, RZ, RZ, R18 ;  /* 0x000000ffff0d7224 */ /* 0x001fe200078e0012 */
[----:B-1----:R-:W2:Y:S01]  /*32ca0*/  LDL.LU.64 R14, [R1+0x3530] ;  /* 0x00353000010e7983 */ /* 0x002ea20000300a00 */
[----:B------:R-:W-:Y:S02]  /*32cb0*/  IMAD.MOV.U32 R12, RZ, RZ, R19 ;  /* 0x000000ffff0c7224 */ /* 0x000fe400078e0013 */
[----:B------:R-:W4:Y:S02]  /*32cc0*/  LDL.LU.64 R18, [R1+0x3528] ;  /* 0x0035280001127983 */ /* 0x000f240000300a00 */
[----:B------:R-:W2:Y:S01]  /*32cd0*/  LDL.LU.64 R6, [R1+0x3520] ;  /* 0x0035200001067983 */ /* 0x000ea20000300a00 */
[----:B------:R-:W2:Y:S01]  /*32ce0*/  LDL.LU.64 R4, [R1+0x3518] ;  /* 0x0035180001047983 */ /* 0x000ea20000300a00 */
[----:B------:R-:W-:Y:S02]  /*32cf0*/  STL.64 [R1+0x890], R24 ;  /* 0x0008901801007387 */ /* 0x000fe40000100a00 */
[----:B------:R0:W-:Y:S02]  /*32d00*/  STL [R1+0x898], R26 ;  /* 0x0008981a01007387 */ /* 0x0001e40000100800 */
[----:B0-----:R-:W2:Y:S02]  /*32d10*/  LDL.LU.64 R26, [R1+0x3510] ;  /* 0x00351000011a7983 */ /* 0x001ea40000300a00 */
[----:B--2---:R-:W-:Y:S02]  /*32d20*/  HMMA.16816.F32.BF16 R4, R20, R26, R4 ;  /* 0x0000001a1404723c */ /* 0x004fe40000041804 */
[----:B----4-:R-:W-:Y:S01]  /*32d30*/  STL.64 [R1+0x3498], R18 ;  /* 0x0034981201007387 */ /* 0x010fe20000100a00 */
[----:B------:R3:W-:Y:S02]  /*32d40*/  STL.64 [R1+0x3490], R16 ;  /* 0x0034901001007387 */ /* 0x0007e40000100a00 */
[----:B------:R-:W-:-:S02]  /*32d50*/  IMAD.MOV.U32 R29, RZ, RZ, R26 ;  /* 0x000000ffff1d7224 */ /* 0x000fc400078e001a */
[----:B------:R-:W-:Y:S02]  /*32d60*/  IMAD.MOV.U32 R0, RZ, RZ, R27 ;  /* 0x000000ffff007224 */ /* 0x000fe400078e001b */
[----:B---3--:R-:W-:Y:S02]  /*32d70*/  IMAD.MOV.U32 R16, RZ, RZ, R11 ;  /* 0x000000ffff107224 */ /* 0x008fe400078e000b */
[----:B------:R-:W-:Y:S01]  /*32d80*/  IMAD.MOV.U32 R17, RZ, RZ, R15 ;  /* 0x000000ffff117224 */ /* 0x000fe200078e000f */
[----:B------:R-:W2:Y:S01]  /*32d90*/  LDL.LU R11, [R1+0x350c] ;  /* 0x00350c00010b7983 */ /* 0x000ea20000300800 */
[----:B------:R-:W3:Y:S02]  /*32da0*/  LDL.LU R15, [R1+0x3508] ;  /* 0x00350800010f7983 */ /* 0x000ee40000300800 */
[----:B------:R-:W-:Y:S02]  /*32db0*/  IMAD.MOV.U32 R18, RZ, RZ, R14 ;  /* 0x000000ffff127224 */ /* 0x000fe400078e000e */
[----:B------:R-:W-:Y:S01]  /*32dc0*/  IMAD.MOV.U32 R19, RZ, RZ, R10 ;  /* 0x000000ffff137224 */ /* 0x000fe200078e000a */
[----:B------:R-:W4:Y:S01]  /*32dd0*/  LDL.LU R14, [R1+0x3504] ;  /* 0x00350400010e7983 */ /* 0x000f220000300800 */
[----:B------:R-:W2:Y:S02]  /*32de0*/  LDL.LU R10, [R1+0x3500] ;  /* 0x00350000010a7983 */ /* 0x000ea40000300800 */
[----:B------:R-:W-:Y:S02]  /*32df0*/  STL [R1+0x2b50], R3 ;  /* 0x002b500301007387 */ /* 0x000fe40000100800 */
[----:B------:R-:W-:Y:S01]  /*32e00*/  STL.64 [R1+0x880], R4 ;  /* 0x0008800401007387 */ /* 0x000fe20000100a00 */
[----:B------:R0:W-:Y:S04]  /*32e10*/  STL.64 [R1+0x888], R6 ;  /* 0x0008880601007387 */ /* 0x0001e80000100a00 */
[----:B0-----:R-:W2:Y:S01]  /*32e20*/  LDL.LU.64 R6, [R1+0x34f8] ;  /* 0x0034f80001067983 */ /* 0x001ea20000300a00 */
[----:B------:R-:W2:Y:S02]  /*32e30*/  LDL.LU.64 R4, [R1+0x34f0] ;  /* 0x0034f00001047983 */ /* 0x000ea40000300a00 */
[----:B------:R-:W2:Y:S02]  /*32e40*/  LDL.LU.64 R26, [R1+0x34e8] ;  /* 0x0034e800011a7983 */ /* 0x000ea40000300a00 */
[----:B--2---:R-:W-:Y:S11]  /*32e50*/  HMMA.16816.F32.BF16 R4, R20, R26, R4 ;  /* 0x0000001a1404723c */ /* 0x004ff60000041804 */
[----:B------:R-:W-:Y:S11]  /*32e60*/  @!UPT UIADD3 URZ, URZ, URZ, URZ ;  /* 0x0000003f3f3ff290 */ /* 0x000ff6000fffe03f */
[----:B------:R-:W-:Y:S01]  /*32e70*/  @!UPT UIADD3 URZ, URZ, URZ, URZ ;  /* 0x0000003f3f3ff290 */ /* 0x000fe2000fffe03f */
[----:B------:R-:W-:Y:S01]  /*32e80*/  STL.64 [R1+0x870], R4 ;  /* 0x0008700401007387 */ /* 0x000fe20000100a00 */
[----:B------:R0:W-:Y:S02]  /*32e90*/  STL [R1+0x878], R6 ;  /* 0x0008780601007387 */ /* 0x0001e40000100800 */
[----:B------:R-:W-:Y:S02]  /*32ea0*/  IMAD.MOV.U32 R3, RZ, RZ, R7 ;  /* 0x000000ffff037224 */ /* 0x000fe400078e0007 */
[----:B0-----:R-:W2:Y:S01]  /*32eb0*/  LDL.LU.64 R6, [R1+0x34e0] ;  /* 0x0034e00001067983 */ /* 0x001ea20000300a00 */
[----:B------:R3:W-:Y:S02]  /*32ec0*/  STL.64 [R1+0x3360], R26 ;  /* 0x0033601a01007387 */ /* 0x0007e40000100a00 */
[----:B------:R-:W-:Y:S02]  /*32ed0*/  IMAD.MOV.U32 R24, RZ, RZ, R10 ;  /* 0x000000ffff187224 */ /* 0x000fe400078e000a */
[----:B----4-:R-:W-:Y:S01]  /*32ee0*/  IMAD.MOV.U32 R25, RZ, RZ, R14 ;  /* 0x000000ffff197224 */ /* 0x010fe200078e000e */
[----:B------:R-:W4:Y:S01]  /*32ef0*/  LDL.LU R10, [R1+0x34dc] ;  /* 0x0034dc00010a7983 */ /* 0x000f220000300800 */
[----:B------:R-:W4:Y:S02]  /*32f00*/  LDL.LU R14, [R1+0x34d8] ;  /* 0x0034d800010e7983 */ /* 0x000f240000300800 */
[----:B---3--:R-:W-:-:S02]  /*32f10*/  IMAD.MOV.U32 R26, RZ, RZ, R15 ;  /* 0x000000ffff1a7224 */ /* 0x008fc400078e000f */
[----:B------:R-:W-:Y:S01]  /*32f20*/  IMAD.MOV.U32 R27, RZ, RZ, R11 ;  /* 0x000000ffff1b7224 */ /* 0x000fe200078e000b */
[----:B------:R-:W4:Y:S01]  /*32f30*/  LDL.LU R15, [R1+0x34d4] ;  /* 0x0034d400010f7983 */ /* 0x000f220000300800 */
[----:B------:R-:W3:Y:S02]  /*32f40*/  LDL.LU R11, [R1+0x34d0] ;  /* 0x0034d000010b7983 */ /* 0x000ee40000300800 */
[----:B------:R-:W3:Y:S02]  /*32f50*/  LDL R28, [R1+0x1778] ;  /* 0x00177800011c7983 */ /* 0x000ee40000100800 */
[----:B------:R-:W-:Y:S01]  /*32f60*/  STL [R1+0x2b54], R3 ;  /* 0x002b540301007387 */ /* 0x000fe20000100800 */
[C---:B--2---:R-:W-:Y:S11]  /*32f70*/  HMMA.16816.F32.BF16 R24, R20.reuse, R6, R24 ;  /* 0x000000061418723c */ /* 0x044ff60000041818 */
[----:B------:R-:W-:Y:S11]  /*32f80*/  @!UPT UIADD3 URZ, URZ, URZ, URZ ;  /* 0x0000003f3f3ff290 */ /* 0x000ff6000fffe03f */
[----:B------:R-:W-:Y:S01]  /*32f90*/  @!UPT UIADD3 URZ, URZ, URZ, URZ ;  /* 0x0000003f3f3ff290 */ /* 0x000fe2000fffe03f */
[----:B------:R0:W-:Y:S01]  /*32fa0*/  STL.64 [R1+0x860], R24 ;  /* 0x0008601801007387 */ /* 0x0001e20000100a00 */
[----:B------:R-:W-:Y:S02]  /*32fb0*/  STL.64 [R1+0x868], R26 ;  /* 0x0008681a01007387 */ /* 0x000fe40000100a00 */
[----:B0-----:R-:W-:Y:S02]  /*32fc0*/  IMAD.MOV.U32 R25, RZ, RZ, R6 ;  /* 0x000000ffff197224 */ /* 0x001fe400078e0006 */
[----:B------:R-:W-:Y:S02]  /*32fd0*/  IMAD.MOV.U32 R24, RZ, RZ, R7 ;  /* 0x000000ffff187224 */ /* 0x000fe400078e0007 */
[----:B------:R-:W4:Y:S01]  /*32fe0*/  LDL.LU.64 R6, [R1+0x34c8] ;  /* 0x0034c80001067983 */ /* 0x000f220000300a00 */
[----:B------:R-:W4:Y:S02]  /*32ff0*/  LDL.LU.64 R4, [R1+0x34c0] ;  /* 0x0034c00001047983 */ /* 0x000f240000300a00 */
[C---:B----4-:R-:W-:Y:S11]  /*33000*/  HMMA.16816.F32.BF16 R4, R20.reuse, R14, R4 ;  /* 0x0000000e1404723c */ /* 0x050ff60000041804 */
[----:B------:R-:W-:Y:S11]  /*33010*/  @!UPT UIADD3 URZ, URZ, URZ, URZ ;  /* 0x0000003f3f3ff290 */ /* 0x000ff6000fffe03f */
[----:B------:R-:W-:Y:S01]  /*33020*/  @!UPT UIADD3 URZ, URZ, URZ, URZ ;  /* 0x0000003f3f3ff290 */ /* 0x000fe2000fffe03f */
[----:B------:R-:W-:Y:S01]  /*33030*/  STL.64 [R1+0x850], R4 ;  /* 0x0008500401007387 */ /* 0x000fe20000100a00 */
[----:B------:R0:W-:Y:S03]  /*33040*/  STL.64 [R1+0x858], R6 ;  /* 0x0008580601007387 */ /* 0x0001e60000100a00 */
[----:B0-----:R-:W3:Y:S01]  /*33050*/  LDL.LU.64 R6, [R1+0x34b8] ;  /* 0x0034b80001067983 */ /* 0x001ee20000300a00 */
[----:B------:R-:W3:Y:S02]  /*33060*/  LDL.LU.64 R4, [R1+0x34b0] ;  /* 0x0034b00001047983 */ /* 0x000ee40000300a00 */
[----:B------:R-:W-:Y:S01]  /*33070*/  STL.64 [R1+0x3348], R14 ;  /* 0x0033480e01007387 */ /* 0x000fe20000100a00 */
[----:B---3--:R-:W-:Y:S11]  /*33080*/  HMMA.16816.F32.BF16 R4, R20, R10, R4 ;  /* 0x0000000a1404723c */ /* 0x008ff60000041804 */
[----:B------:R-:W-:Y:S11]  /*33090*/  @!UPT UIADD3 URZ, URZ, URZ, URZ ;  /* 0x0000003f3f3ff290 */ /* 0x000ff6000fffe03f */
[----:B------:R-:W-:Y:S01]  /*330a0*/  @!UPT UIADD3 URZ, URZ, URZ, URZ ;  /* 0x0000003f3f3ff290 */ /* 0x000fe2000fffe03f */
[----:B------:R-:W-:Y:S01]  /*330b0*/  STL.64 [R1+0x840], R4 ;  /* 0x0008400401007387 */ /* 0x000fe20000100a00 */
[----:B------:R0:W-:Y:S02]  /*330c0*/  STL [R1+0x848], R6 ;  /* 0x0008480601007387 */ /* 0x0001e40000100800 */
[----:B------:R-:W-:Y:S02]  /*330d0*/  IMAD.MOV.U32 R3, RZ, RZ, R7 ;  /* 0x000000ffff037224 */ /* 0x000fe400078e0007 */
[----:B0-----:R-:W2:Y:S01]  /*330e0*/  LDL.LU.64 R6, [R1+0x34a8] ;  /* 0x0034a80001067983 */ /* 0x001ea20000300a00 */
[----:B------:R-:W3:Y:S02]  /*330f0*/  LDL.LU.64 R4, [R1+0x34a0] ;  /* 0x0034a00001047983 */ /* 0x000ee40000300a00 */
[----:B------:R-:W-:Y:S02]  /*33100*/  STL.64 [R1+0x3350], R10 ;  /* 0x0033500a01007387 */ /* 0x000fe40000100a00 */
[----:B------:R-:W-:Y:S02]  /*33110*/  STL [R1+0x2b58], R3 ;  /* 0x002b580301007387 */ /* 0x000fe40000100800 */
[----:B------:R-:W-:-:S02]  /*33120*/  IMAD.MOV.U32 R15, RZ, RZ, R24 ;  /* 0x000000ffff0f7224 */ /* 0x000fc400078e0018 */
[----:B------:R-:W-:Y:S01]  /*33130*/  IMAD.MOV.U32 R14, RZ, RZ, R25 ;  /* 0x000000ffff0e7224 */ /* 0x000fe200078e0019 */
[----:B--2---:R-:W-:Y:S01]  /*33140*/  HMMA.16816.F32.BF16 R20, R20, R6, R16 ;  /* 0x000000061414723c */ /* 0x004fe20000041810 */
[----:B------:R-:W2:Y:S01]  /*33150*/  LDL.LU.64 R18, [R1+0x3498] ;  /* 0x0034980001127983 */ /* 0x000ea20000300a00 */
[----:B------:R-:W4:Y:S11]  /*33160*/  LDL.LU.64 R16, [R1+0x3490] ;  /* 0x0034900001107983 */ /* 0x000f360000300a00 */
[----:B------:R-:W-:Y:S10]  /*33170*/  @!UPT UIADD3 URZ, URZ, URZ, URZ ;  /* 0x0000003f3f3ff290 */ /* 0x000ff4000fffe03f */
[----:B------:R-:W-:Y:S01]  /*33180*/  STL.64 [R1+0xb20], R20 ;  /* 0x000b201401007387 */ /* 0x000fe20000100a00 */
[----:B------:R-:W-:Y:S02]  /*33190*/  STL.64 [R1+0xb28], R22 ;  /* 0x000b281601007387 */ /* 0x000fe40000100a00 */
[----:B------:R-:W2:Y:S02]  /*331a0*/  LDL.LU R24, [R1+0x6e0] ;  /* 0x0006e00001187983 */ /* 0x000ea40000300800 */
[----:B------:R-:W2:Y:S01]  /*331b0*/  LDL.LU R25, [R1+0x6e4] ;  /* 0x0006e40001197983 */ /* 0x000ea20000300800 */
[----:B------:R-:W2:Y:S01]  /*331c0*/  LDL.LU R26, [R1+0x6e8] ;  /* 0x0006e800011a7983 */ /* 0x000ea20000300800 */
[----:B------:R-:W2:Y:S03]  /*331d0*/  LDL.LU R27, [R1+0x6ec] ;  /* 0x0006ec00011b7983 */ /* 0x000ea60000300800 */
[----:B--2---:R4:W-:Y:S01]  /*331e0*/  STL.64 [R1+0x3370], R26 ;  /* 0x0033701a01007387 */ /* 0x0049e20000100a00 */
[----:B------:R-:W-:Y:S02]  /*331f0*/  STL.64 [R1+0x3368], R24 ;  /* 0x0033681801007387 */ /* 0x000fe40000100a00 */
[----:B----4-:R-:W-:-:S02]  /*33200*/  IMAD.MOV.U32 R26, RZ, RZ, R16 ;  /* 0x000000ffff1a7224 */ /* 0x010fc400078e0010 */
[----:B------:R-:W-:Y:S01]  /*33210*/  IMAD.MOV.U32 R27, RZ, RZ, R17 ;  /* 0x000000ffff1b7224 */ /* 0x000fe200078e0011 */
[----:B------:R-:W2:Y:S01]  /*33220*/  LDL.LU R16, [R1+0x348c] ;  /* 0x00348c0001107983 */ /* 0x000ea20000300800 */
[----:B------:R-:W4:Y:S03]  /*33230*/  LDL.LU R17, [R1+0x3488] ;  /* 0x0034880001117983 */ /* 0x000f260000300800 */
[----:B------:R0:W-:Y:S02]  /*33240*/  STL.64 [R1+0x3388], R26 ;  /* 0x0033881a01007387 */ /* 0x0001e40000100a00 */
[----:B0-----:R-:W-:Y:S02]  /*33250*/  IMAD.MOV.U32 R26, RZ, RZ, R13 ;  /* 0x000000ffff1a7224 */ /* 0x001fe400078e000d */
[----:B------:R-:W-:-:S05]  /*33260*/  IMAD.MOV.U32 R27, RZ, RZ, R12 ;  /* 0x000000ffff1b7224 */ /* 0x000fca00078e000c */
[----:B------:R-:W-:Y:S01]  /*33270*/  STL.64 [R1+0x33a0], R26 ;  /* 0x0033a01a01007387 */ /* 0x000fe20000100a00 */
[----:B------:R0:W-:Y:S02]  /*33280*/  STL.64 [R1+0x3358], R14 ;  /* 0x0033580e01007387 */ /* 0x0001e40000100a00 */
[----:B------:R-:W2:Y:S02]  /*33290*/  LDL.LU R12, [R1+0x6d0] ;  /* 0x0006d000010c7983 */ /* 0x000ea40000300800 */
[----:B------:R-:W2:Y:S01]  /*332a0*/  LDL.LU R13, [R1+0x6d4] ;  /* 0x0006d400010d7983 */ /* 0x000ea20000300800 */
[----:B0-----:R-:W2:Y:S01]  /*332b0*/  LDL.LU R14, [R1+0x6d8] ;  /* 0x0006d800010e7983 */ /* 0x001ea20000300800 */
[----:B------:R-:W2:Y:S02]  /*332c0*/  LDL.LU R15, [R1+0x6dc] ;  /* 0x0006dc00010f7983 */ /* 0x000ea40000300800 */
[----:B------:R-:W-:Y:S02]  /*332d0*/  IMAD.MOV.U32 R26, RZ, RZ, R8 ;  /* 0x000000ffff1a7224 */ /* 0x000fe400078e0008 */
[----:B------:R-:W-:Y:S01]  /*332e0*/  IMAD.MOV.U32 R27, RZ, RZ, R9 ;  /* 0x000000ffff1b7224 */ /* 0x000fe200078e0009 */
[----:B------:R-:W4:Y:S01]  /*332f0*/  LDL.LU R8, [R1+0x3484] ;  /* 0x0034840001087983 */ /* 0x000f220000300800 */
[----:B------:R-:W4:Y:S03]  /*33300*/  LDL.LU R9, [R1+0x3480] ;  /* 0x0034800001097983 */ /* 0x000f260000300800 */
[----:B------:R3:W-:Y:S01]  /*33310*/  STL.64 [R1+0x33b8], R26 ;  /* 0x0033b81a01007387 */ /* 0x0007e20000100a00 */
[----:B------:R-:W-:-:S02]  /*33320*/  IMAD.MOV.U32 R22, RZ, RZ, R18 ;  /* 0x000000ffff167224 */ /* 0x000fc400078e0012 */
[----:B------:R-:W-:Y:S02]  /*33330*/  IMAD.MOV.U32 R23, RZ, RZ, R19 ;  /* 0x000000ffff177224 */ /* 0x000fe400078e0013 */
[----:B---3--:R-:W-:Y:S02]  /*33340*/  IMAD.MOV.U32 R26, RZ, RZ, R5 ;  /* 0x000000ffff1a7224 */ /* 0x008fe400078e0005 */
[----:B------:R-:W-:Y:S01]  /*33350*/  IMAD.MOV.U32 R27, RZ, RZ, R4 ;  /* 0x000000ffff1b7224 */ /* 0x000fe200078e0004 */
[----:B--2---:R-:W-:Y:S01]  /*33360*/  STL.64 [R1+0x3380], R14 ;  /* 0x0033800e01007387 */ /* 0x004fe20000100a00 */
[----:B------:R0:W-:Y:S03]  /*33370*/  STL.64 [R1+0x3378], R12 ;  /* 0x0033780c01007387 */ /* 0x0001e60000100a00 */
[----:B0-----:R-:W2:Y:S01]  /*33380*/  LDL.LU R12, [R1+0x6f0] ;  /* 0x0006f000010c7983 */ /* 0x001ea20000300800 */
[----:B------:R-:W2:Y:S02]  /*33390*/  LDL.LU R13, [R1+0x6f4] ;  /* 0x0006f400010d7983 */ /* 0x000ea40000300800 */
[----:B------:R-:W3:Y:S02]  /*333a0*/  LDL.LU R14, [R1+0x6f8] ;  /* 0x0006f800010e7983 */ /* 0x000ee40000300800 */
[----:B------:R-:W3:Y:S01]  /*333b0*/  LDL.LU R15, [R1+0x6fc] ;  /* 0x0006fc00010f7983 */ /* 0x000ee20000300800 */
[----:B------:R-:W2:Y:S01]  /*333c0*/  LDL.LU R5, [R1+0x347c] ;  /* 0x00347c0001057983 */ /* 0x000ea20000300800 */
[----:B------:R-:W2:Y:S02]  /*333d0*/  LDL.LU R4, [R1+0x3478] ;  /* 0x0034780001047983 */ /* 0x000ea40000300800 */
[----:B------:R0:W-:Y:S02]  /*333e0*/  STL.64 [R1+0x33d0], R26 ;  /* 0x0033d01a01007387 */ /* 0x0001e40000100a00 */
[----:B------:R-:W2:Y:S01]  /*333f0*/  LDL.LU R18, [R1+0x3474] ;  /* 0x0034740001127983 */ /* 0x000ea20000300800 */
[----:B------:R-:W2:Y:S01]  /*33400*/  LDL.LU R19, [R1+0x3470] ;  /* 0x0034700001137983 */ /* 0x000ea20000300800 */
[----:B------:R4:W-:Y:S02]  /*33410*/  STL.64 [R1+0x33d8], R22 ;  /* 0x0033d81601007387 */ /* 0x0009e40000100a00 */
[----:B------:R-:W2:Y:S02]  /*33420*/  LDL.LU R24, [R1+0x2f0] ;  /* 0x0002f00001187983 */ /* 0x000ea40000300800 */
[----:B------:R-:W2:Y:S01]  /*33430*/  LDL.LU R25, [R1+0x2f4] ;  /* 0x0002f40001197983 */ /* 0x000ea20000300800 */
[----:B0-----:R-:W2:Y:S01]  /*33440*/  LDL.LU R26, [R1+0x2f8] ;  /* 0x0002f800011a7983 */ /* 0x001ea20000300800 */
[----:B------:R-:W2:Y:S02]  /*33450*/  LDL.LU R27, [R1+0x2fc] ;  /* 0x0002fc00011b7983 */ /* 0x000ea40000300800 */
[----:B----4-:R-:W-:-:S02]  /*33460*/  IMAD.MOV.U32 R22, RZ, RZ, R17 ;  /* 0x000000ffff167224 */ /* 0x010fc400078e0011 */
[----:B------:R-:W-:Y:S01]  /*33470*/  IMAD.MOV.U32 R23, RZ, RZ, R16 ;  /* 0x000000ffff177224 */ /* 0x000fe200078e0010 */
[----:B--2---:R-:W-:Y:S01]  /*33480*/  STL.64 [R1+0x33e8], R26 ;  /* 0x0033e81a01007387 */ /* 0x004fe20000100a00 */
[----:B------:R-:W-:Y:S02]  /*33490*/  STL.64 [R1+0x33e0], R24 ;  /* 0x0033e01801007387 */ /* 0x000fe40000100a00 */
[----:B------:R-:W2:Y:S02]  /*334a0*/  LDL.LU R17, [R1+0x346c] ;  /* 0x00346c0001117983 */ /* 0x000ea40000300800 */
[----:B------:R-:W4:Y:S01]  /*334b0*/  LDL.LU R16, [R1+0x3468] ;  /* 0x0034680001107983 */ /* 0x000f220000300800 */
[----:B------:R0:W-:Y:S02]  /*334c0*/  STL.64 [R1+0x33f0], R22 ;  /* 0x0033f01601007387 */ /* 0x0001e40000100a00 */
[----:B0-----:R-:W-:Y:S02]  /*334d0*/  IMAD.MOV.U32 R22, RZ, RZ, R9 ;  /* 0x000000ffff167224 */ /* 0x001fe400078e0009 */
[----:B------:R-:W-:-:S05]  /*334e0*/  IMAD.MOV.U32 R23, RZ, RZ, R8 ;  /* 0x000000ffff177224 */ /* 0x000fca00078e0008 */
[----:B------:R0:W-:Y:S01]  /*334f0*/  STL.64 [R1+0x3408], R22 ;  /* 0x0034081601007387 */ /* 0x0001e20000100a00 */
[----:B------:R-:W2:Y:S02]  /*33500*/  LDL.LU R24, [R1+0x300] ;  /* 0x0003000001187983 */ /* 0x000ea40000300800 */
[----:B------:R-:W2:Y:S02]  /*33510*/  LDL.LU R25, [R1+0x304] ;  /* 0x0003040001197983 */ /* 0x000ea40000300800 */
[----:B------:R-:W2:Y:S01]  /*33520*/  LDL.LU R26, [R1+0x308] ;  /* 0x00030800011a7983 */ /* 0x000ea20000300800 */
[----:B------:R-:W2:Y:S01]  /*33530*/  LDL.LU R27, [R1+0x30c] ;  /* 0x00030c00011b7983 */ /* 0x000ea20000300800 */
[----:B0-----:R-:W-:Y:S02]  /*33540*/  IMAD.MOV.U32 R22, RZ, RZ, R19 ;  /* 0x000000ffff167224 */ /* 0x001fe400078e0013 */
[----:B------:R-:W-:Y:S01]  /*33550*/  IMAD.MOV.U32 R23, RZ, RZ, R18 ;  /* 0x000000ffff177224 */ /* 0x000fe200078e0012 */
[----:B------:R-:W3:Y:S01]  /*33560*/  LDL.LU R19, [R1+0x3464] ;  /* 0x0034640001137983 */ /* 0x000ee20000300800 */
[----:B------:R-:W3:Y:S03]  /*33570*/  LDL.LU R18, [R1+0x3460] ;  /* 0x0034600001127983 */ /* 0x000ee60000300800 */
[----:B------:R-:W-:Y:S04]  /*33580*/  STL.64 [R1+0x3420], R22 ;  /* 0x0034201601007387 */ /* 0x000fe80000100a00 */
[----:B--2---:R-:W-:Y:S01]  /*33590*/  STL.64 [R1+0x3400], R26 ;  /* 0x0034001a01007387 */ /* 0x004fe20000100a00 */
[----:B------:R0:W-:Y:S03]  /*335a0*/  STL.64 [R1+0x33f8], R24 ;  /* 0x0033f81801007387 */ /* 0x0001e60000100a00 */
[----:B0-----:R-:W2:Y:S01]  /*335b0*/  LDL.LU R24, [R1+0x310] ;  /* 0x0003100001187983 */ /* 0x001ea20000300800 */
[----:B------:R-:W2:Y:S02]  /*335c0*/  LDL.LU R25, [R1+0x314] ;  /* 0x0003140001197983 */ /* 0x000ea40000300800 */
[----:B------:R-:W2:Y:S02]  /*335d0*/  LDL.LU R26, [R1+0x318] ;  /* 0x00031800011a7983 */ /* 0x000ea40000300800 */
[----:B------:R-:W2:Y:S02]  /*335e0*/  LDL.LU R27, [R1+0x31c] ;  /* 0x00031c00011b7983 */ /* 0x000ea40000300800 */
[----:B----4-:R-:W-:-:S02]  /*335f0*/  IMAD.MOV.U32 R22, RZ, RZ, R16 ;  /* 0x000000ffff167224 */ /* 0x010fc400078e0010 */
[----:B------:R-:W-:Y:S01]  /*33600*/  IMAD.MOV.U32 R23, RZ, RZ, R17 ;  /* 0x000000ffff177224 */ /* 0x000fe200078e0011 */
[----:B------:R-:W4:Y:S01]  /*33610*/  LDL.LU R16, [R1+0x345c] ;  /* 0x00345c0001107983 */ /* 0x000f220000300800 */
[----:B------:R-:W4:Y:S03]  /*33620*/  LDL.LU R17, [R1+0x3458] ;  /* 0x0034580001117983 */ /* 0x000f260000300800 */
[----:B------:R-:W-:Y:S04]  /*33630*/  STL.64 [R1+0x3438], R22 ;  /* 0x0034381601007387 */ /* 0x000fe80000100a00 */
[----:B--2---:R-:W-:Y:S01]  /*33640*/  STL.64 [R1+0x3418], R26 ;  /* 0x0034181a01007387 */ /* 0x004fe20000100a00 */
[----:B------:R0:W-:Y:S03]  /*33650*/  STL.64 [R1+0x3410], R24 ;  /* 0x0034101801007387 */ /* 0x0001e60000100a00 */
[----:B0-----:R-:W2:Y:S01]  /*33660*/  LDL.LU R24, [R1+0x320] ;  /* 0x0003200001187983 */ /* 0x001ea20000300800 */
[----:B------:R-:W2:Y:S02]  /*33670*/  LDL.LU R25, [R1+0x324] ;  /* 0x0003240001197983 */ /* 0x000ea40000300800 */
[----:B------:R-:W2:Y:S02]  /*33680*/  LDL.LU R26, [R1+0x328] ;  /* 0x00032800011a7983 */ /* 0x000ea40000300800 */
[----:B------:R-:W2:Y:S02]  /*33690*/  LDL.LU R27, [R1+0x32c] ;  /* 0x00032c00011b7983 */ /* 0x000ea40000300800 */
[----:B---3--:R-:W-:-:S02]  /*336a0*/  IMAD.MOV.U32 R22, RZ, RZ, R18 ;  /* 0x000000ffff167224 */ /* 0x008fc400078e0012 */
[----:B------:R-:W-:Y:S01]  /*336b0*/  IMAD.MOV.U32 R23, RZ, RZ, R19 ;  /* 0x000000ffff177224 */ /* 0x000fe200078e0013 */
[----:B------:R-:W4:Y:S01]  /*336c0*/  LDL.LU R18, [R1+0x3454] ;  /* 0x0034540001127983 */ /* 0x000f220000300800 */
[----:B------:R-:W4:Y:S03]  /*336d0*/  LDL.LU R19, [R1+0x3450] ;  /* 0x0034500001137983 */ /* 0x000f260000300800 */
[----:B--2---:R-:W-:Y:S01]  /*336e0*/  STL.64 [R1+0x3430], R26 ;  /* 0x0034301a01007387 */ /* 0x004fe20000100a00 */
[----:B------:R0:W-:Y:S03]  /*336f0*/  STL.64 [R1+0x3428], R24 ;  /* 0x0034281801007387 */ /* 0x0001e60000100a00 */
[----:B0-----:R-:W2:Y:S01]  /*33700*/  LDL.LU R24, [R1+0x330] ;  /* 0x0003300001187983 */ /* 0x001ea20000300800 */
[----:B------:R-:W2:Y:S02]  /*33710*/  LDL.LU R25, [R1+0x334] ;  /* 0x0003340001197983 */ /* 0x000ea40000300800 */
[----:B------:R-:W3:Y:S02]  /*33720*/  LDL.LU R26, [R1+0x338] ;  /* 0x00033800011a7983 */ /* 0x000ee40000300800 */
[----:B------:R-:W3:Y:S02]  /*33730*/  LDL.LU R27, [R1+0x33c] ;  /* 0x00033c00011b7983 */ /* 0x000ee40000300800 */
[----:B---3--:R-:W-:Y:S01]  /*33740*/  STL.64 [R1+0x3448], R26 ;  /* 0x0034481a01007387 */ /* 0x008fe20000100a00 */
[----:B--2---:R0:W-:Y:S03]  /*33750*/  STL.64 [R1+0x3440], R24 ;  /* 0x0034401801007387 */ /* 0x0041e60000100a00 */
[----:B0-----:R-:W4:Y:S01]  /*33760*/  LDL.LU R24, [R1+0x340] ;  /* 0x0003400001187983 */ /* 0x001f220000300800 */
[----:B------:R-:W4:Y:S02]  /*33770*/  LDL.LU R25, [R1+0x344] ;  /* 0x0003440001197983 */ /* 0x000f240000300800 */
[----:B------:R-:W4:Y:S02]  /*33780*/  LDL.LU R26, [R1+0x348] ;  /* 0x00034800011a7983 */ /* 0x000f240000300800 */
[----:B------:R-:W4:Y:S01]  /*33790*/  LDL.LU R27, [R1+0x34c] ;  /* 0x00034c00011b7983 */ /* 0x000f220000300800 */
[----:B------:R-:W-:Y:S01]  /*337a0*/  STL.64 [R1+0x3398], R14 ;  /* 0x0033980e01007387 */ /* 0x000fe20000100a00 */
[----:B------:R0:W-:Y:S03]  /*337b0*/  STL.64 [R1+0x3390], R12 ;  /* 0x0033900c01007387 */ /* 0x0001e60000100a00 */
[----:B0-----:R-:W2:Y:S01]  /*337c0*/  LDL.LU R12, [R1+0x700] ;  /* 0x00070000010c7983 */ /* 0x001ea20000300800 */
[----:B------:R-:W2:Y:S02]  /*337d0*/  LDL.LU R13, [R1+0x704] ;  /* 0x00070400010d7983 */ /* 0x000ea40000300800 */
[----:B------:R-:W3:Y:S02]  /*337e0*/  LDL.LU R14, [R1+0x708] ;  /* 0x00070800010e7983 */ /* 0x000ee40000300800 */
[----:B------:R-:W3:Y:S02]  /*337f0*/  LDL.LU R15, [R1+0x70c] ;  /* 0x00070c00010f7983 */ /* 0x000ee40000300800 */
[----:B---3--:R-:W-:Y:S01]  /*33800*/  STL.64 [R1+0x33b0], R14 ;  /* 0x0033b00e01007387 */ /* 0x008fe20000100a00 */
[----:B--2---:R0:W-:Y:S03]  /*33810*/  STL.64 [R1+0x33a8], R12 ;  /* 0x0033a80c01007387 */ /* 0x0041e60000100a00 */
[----:B0-----:R-:W2:Y:S01]  /*33820*/  LDL.LU R12, [R1+0x710] ;  /* 0x00071000010c7983 */ /* 0x001ea20000300800 */
[----:B------:R-:W2:Y:S02]  /*33830*/  LDL.LU R13, [R1+0x714] ;  /* 0x00071400010d7983 */ /* 0x000ea40000300800 */
[----:B------:R-:W3:Y:S02]  /*33840*/  LDL.LU R14, [R1+0x718] ;  /* 0x00071800010e7983 */ /* 0x000ee40000300800 */
[----:B------:R-:W3:Y:S01]  /*33850*/  LDL.LU R15, [R1+0x71c] ;  /* 0x00071c00010f7983 */ /* 0x000ee20000300800 */
[C---:B----4-:R-:W-:Y:S01]  /*33860*/  HMMA.16816.F32.BF16 R20, R16.reuse, R22, R24 ;  /* 0x000000161014723c */ /* 0x050fe20000041818 */
[----:B---3--:R-:W-:Y:S01]  /*33870*/  STL.64 [R1+0x33c8], R14 ;  /* 0x0033c80e01007387 */ /* 0x008fe20000100a00 */
[----:B--2---:R0:W-:Y:S03]  /*33880*/  STL.64 [R1+0x33c0], R12 ;  /* 0x0033c00c01007387 */ /* 0x0041e60000100a00 */
[----:B0-----:R-:W2:Y:S01]  /*33890*/  LDL.LU R12, [R1+0x720] ;  /* 0x00072000010c7983 */ /* 0x001ea20000300800 */
[----:B------:R-:W2:Y:S02]  /*338a0*/  LDL.LU R13, [R1+0x724] ;  /* 0x00072400010d7983 */ /* 0x000ea40000300800 */
[----:B------:R-:W2:Y:S02]  /*338b0*/  LDL.LU R14, [R1+0x728] ;  /* 0x00072800010e7983 */ /* 0x000ea40000300800 */
[----:B------:R-:W2:Y:S01]  /*338c0*/  LDL.LU R15, [R1+0x72c] ;  /* 0x00072c00010f7983 */ /* 0x000ea20000300800 */
[----:B------:R-:W3:Y:S01]  /*338d0*/  LDL.LU R8, [R1+0x6c0] ;  /* 0x0006c00001087983 */ /* 0x000ee20000300800 */
[----:B------:R-:W3:Y:S02]  /*338e0*/  LDL.LU R9, [R1+0x6c4] ;  /* 0x0006c40001097983 */ /* 0x000ee40000300800 */
[----:B------:R-:W3:Y:S02]  /*338f0*/  LDL.LU R10, [R1+0x6c8] ;  /* 0x0006c800010a7983 */ /* 0x000ee40000300800 */
[----:B------:R-:W3:Y:S01]  /*33900*/  LDL.LU R11, [R1+0x6cc] ;  /* 0x0006cc00010b7983 */ /* 0x000ee20000300800 */
[----:B------:R-:W-:Y:S01]  /*33910*/  STL.64 [R1+0x3340], R6 ;  /* 0x0033400601007387 */ /* 0x000fe20000100a00 */
[----:B------:R-:W-:Y:S02]  /*33920*/  STL.64 [R1+0x3338], R4 ;  /* 0x0033380401007387 */ /* 0x000fe40000100a00 */
[----:B------:R-:W4:Y:S02]  /*33930*/  LDL.LU.64 R26, [R1+0x3448] ;  /* 0x00344800011a7983 */ /* 0x000f240000300a00 */
[----:B------:R-:W4:Y:S01]  /*33940*/  LDL.LU.64 R24, [R1+0x3440] ;  /* 0x0034400001187983 */ /* 0x000f220000300a00 */
[----:B------:R-:W-:Y:S01]  /*33950*/  STL.64 [R1+0xae0], R20 ;  /* 0x000ae01401007387 */ /* 0x000fe20000100a00 */
[----:B------:R0:W-:Y:S03]  /*33960*/  STL.64 [R1+0xae8], R22 ;  /* 0x000ae81601007387 */ /* 0x0001e60000100a00 */
[----:B0-----:R-:W4:Y:S02]  /*33970*/  LDL.LU.64 R22, [R1+0x3438] ;  /* 0x0034380001167983 */ /* 0x001f240000300a00 */
[C---:B----4-:R-:W-:Y:S02]  /*33980*/  HMMA.16816.F32.BF16 R20, R16.reuse, R22, R24 ;  /* 0x000000161014723c */ /* 0x050fe40000041818 */
[----:B------:R-:W4:Y:S01]  /*33990*/  LDL.LU.64 R26, [R1+0x3430] ;  /* 0x00343000011a7983 */ /* 0x000f220000300a00 */
[----:B------:R-:W4:Y:S11]  /*339a0*/  LDL.LU.64 R24, [R1+0x3428] ;  /* 0x0034280001187983 */ /* 0x000f360000300a00 */
[----:B------:R-:W-:Y:S09]  /*339b0*/  @!UPT UIADD3 URZ, URZ, URZ, URZ ;  /* 0x0000003f3f3ff290 */ /* 0x000ff2000fffe03f */
        /* <DEDUP_REMOVED lines=25> */
[----:B------:R-:W2:Y:S11]  /*33b50*/  LDL.LU.64 R26, [R1+0x33d0] ;  /* 0x0033d000011a7983 */ /* 0x000eb60000300a00 */
[----:B------:R-:W-:Y:S10]  /*33b60*/  @!UPT UIADD3 URZ, URZ, URZ, URZ ;  /* 0x0000003f3f3ff290 */ /* 0x000ff4000fffe03f */
[----:B------:R-:W-:Y:S01]  /*33b70*/  STL.64 [R1+0xa90], R20 ;  /* 0x000a901401007387 */ /* 0x000fe20000100a00 */
[----:B------:R-:W-:Y:S02]  /*33b80*/  STL.64 [R1+0xa98], R22 ;  /* 0x000a981601007387 */ /* 0x000fe40000100a00 */
[----:B------:R-:W0:Y:S02]  /*33b90*/  LDSM.16.MT88.4 R20, [R2+0x11080] ;  /* 0x011080000214783b */ /* 0x000e240000004200 */
[----:B0-----:R-:W-:Y:S02]  /*33ba0*/  STL.64 [R1+0x3218], R22 ;  /* 0x0032181601007387 */ /* 0x001fe40000100a00 */
[----:B------:R0:W-:Y:S02]  /*33bb0*/  STL.64 [R1+0x3210], R20 ;  /* 0x0032101401007387 */ /* 0x0001e40000100a00 */
[----:B0-----:R-:W4:Y:S01]  /*33bc0*/  LDL.LU R20, [R1+0x6b0] ;  /* 0x0006b00001147983 */ /* 0x001f220000300800 */
[----:B------:R-:W4:Y:S02]  /*33bd0*/  LDL.LU R21, [R1+0x6b4] ;  /* 0x0006b40001157983 */ /* 0x000f240000300800 */
[----:B------:R-:W4:Y:S02]  /*33be0*/  LDL.LU R22, [R1+0x6b8] ;  /* 0x0006b80001167983 */ /* 0x000f240000300800 */
[----:B------:R-:W4:Y:S01]  /*33bf0*/  LDL.LU R23, [R1+0x6bc] ;  /* 0x0006bc0001177983 */ /* 0x000f220000300800 */
[C---:B--2---:R-:W-:Y:S01]  /*33c00*/  HMMA.16816.F32.BF16 R24, R16.reuse, R26, R12 ;  /* 0x0000001a1018723c */ /* 0x044fe2000004180c */
[----:B------:R-:W2:Y:S01]  /*33c10*/  LDL.LU.64 R14, [R1+0x33c8] ;  /* 0x0033c800010e7983 */ /* 0x000ea20000300a00 */
[----:B------:R-:W2:Y:S11]  /*33c20*/  LDL.LU.64 R12, [R1+0x33c0] ;  /* 0x0033c000010c7983 */ /* 0x000eb60000300a00 */
[----:B------:R-:W-:Y:S10]  /*33c30*/  @!UPT UIADD3 URZ, URZ, URZ, URZ ;  /* 0x0000003f3f3ff290 */ /* 0x000ff4000fffe03f */
[----:B------:R-:W-:Y:S01]  /*33c40*/  STL.64 [R1+0x720], R24 ;  /* 0x0007201801007387 */ /* 0x000fe20000100a00 */
[----:B------:R0:W-:Y:S03]  /*33c50*/  STL.64 [R1+0x728], R26 ;  /* 0x0007281a01007387 */ /* 0x0001e60000100a00 */
[----:B0-----:R-:W2:Y:S02]  /*33c60*/  LDL.LU.64 R26, [R1+0x33b8] ;  /* 0x0033b800011a7983 */ /* 0x001ea40000300a00 */
[C---:B--2---:R-:W-:Y:S02]  /*33c70*/  HMMA.16816.F32.BF16 R24, R16.reuse, R26, R12 ;  /* 0x0000001a1018723c */ /* 0x044fe4000004180c */
[----:B------:R-:W2:Y:S01]  /*33c80*/  LDL.LU.64 R14, [R1+0x33b0] ;  /* 0x0033b000010e7983 */ /* 0x000ea20000300a00 */
[----:B------:R-:W2:Y:S11]  /*33c90*/  LDL.LU.64 R12, [R1+0x33a8] ;  /* 0x0033a800010c7983 */ /* 0x000eb60000300a00 */
[----:B------:R-:W-:Y:S09]  /*33ca0*/  @!UPT UIADD3 URZ, URZ, URZ, URZ ;  /* 0x0000003f3f3ff290 */ /* 0x000ff2000fffe03f */
        /* <DEDUP_REMOVED lines=10> */
[----:B--2---:R-:W-:Y:S02]  /*33d50*/  HMMA.16816.F32.BF16 R24, R16, R26, R12 ;  /* 0x0000001a1018723c */ /* 0x004fe4000004180c */
[----:B------:R-:W2:Y:S01]  /*33d60*/  LDL.LU.64 R14, [R1+0x3380] ;  /* 0x00338000010e7983 */ /* 0x000ea20000300a00 */
[----:B------:R-:W2:Y:S11]  /*33d70*/  LDL.LU.64 R12, [R1+0x3378] ;  /* 0x00337800010c7983 */ /* 0x000eb60000300a00 */
[----:B------:R-:W-:Y:S09]  /*33d80*/  @!UPT UIADD3 URZ, URZ, URZ, URZ ;  /* 0x0000003f3f3ff290 */ /* 0x000ff2000fffe03f */
[----:B------:R-:W-:Y:S01]  /*33d90*/  STL.64 [R1+0x6f0], R24 ;  /* 0x0006f01801007387 */ /* 0x000fe20000100a00 */
[----:B------:R0:W-:Y:S03]  /*33da0*/  STL.64 [R1+0x6f8], R26 ;  /* 0x0006f81a01007387 */ /* 0x0001e60000100a00 */
[----:B0-----:R-:W2:Y:S01]  /*33db0*/  LDL.LU.64 R26, [R1+0x3370] ;  /* 0x00337000011a7983 */ /* 0x001ea20000300a00 */
[----:B------:R-:W2:Y:S02]  /*33dc0*/  LDL.LU.64 R24, [R1+0x3368] ;  /* 0x0033680001187983 */ /* 0x000ea40000300a00 */
[----:B------:R-:W-:Y:S02]  /*33dd0*/  IMAD.MOV.U32 R6, RZ, RZ, R29 ;  /* 0x000000ffff067224 */ /* 0x000fe400078e001d */
[----:B------:R-:W-:-:S07]  /*33de0*/  IMAD.MOV.U32 R7, RZ, RZ, R0 ;  /* 0x000000ffff077224 */ /* 0x000fce00078e0000 */
[C---:B--2---:R-:W-:Y:S01]  /*33df0*/  HMMA.16816.F32.BF16 R4, R16.reuse, R6, R24 ;  /* 0x000000061004723c */ /* 0x044fe20000041818 */
[----:B------:R-:W2:Y:S11]  /*33e00*/  LDL.LU.64 R26, [R1+0x3360] ;  /* 0x00336000011a7983 */ /* 0x000eb60000300a00 */
[----:B------:R-:W-:Y:S11]  /*33e10*/  @!UPT UIADD3 URZ, URZ, URZ, URZ ;  /* 0x0000003f3f3ff290 */ /* 0x000ff6000fffe03f */
[----:B------:R0:W-:Y:S01]  /*33e20*/  STL.64 [R1+0x6e0], R4 ;  /* 0x0006e00401007387 */ /* 0x0001e20000100a00 */
[----:B------:R1:W-:Y:S03]  /*33e30*/  STL.64 [R1+0x6e8], R6 ;  /* 0x0006e80601007387 */ /* 0x0003e60000100a00 */
[----:B0-----:R-:W3:Y:S01]  /*33e40*/  LDL.LU R4, [R1+0x6a0] ;  /* 0x0006a00001047983 */ /* 0x001ee20000300800 */
[----:B------:R-:W3:Y:S02]  /*33e50*/  LDL.LU R5, [R1+0x6a4] ;  /* 0x0006a40001057983 */ /* 0x000ee40000300800 */
[----:B-1----:R-:W3:Y:S02]  /*33e60*/  LDL.LU R6, [R1+0x6a8] ;  /* 0x0006a80001067983 */ /* 0x002ee40000300800 */
[----:B------:R-:W3:Y:S01]  /*33e70*/  LDL.LU R7, [R1+0x6ac] ;  /* 0x0006ac0001077983 */ /* 0x000ee20000300800 */
[C---:B--2---:R-:W-:Y:S11]  /*33e80*/  HMMA.16816.F32.BF16 R12, R16.reuse, R26, R12 ;  /* 0x0000001a100c723c */ /* 0x044ff6000004180c */
[----:B------:R-:W-:Y:S11]  /*33e90*/  @!UPT UIADD3 URZ, URZ, URZ, URZ ;  /* 0x0000003f3f3ff290 */ /* 0x000ff6000fffe03f */
[----:B------:R-:W-:Y:S01]  /*33ea0*/  @!UPT UIADD3 URZ, URZ, URZ, URZ ;  /* 0x0000003f3f3ff290 */ /* 0x000fe2000fffe03f */
[----:B------:R-:W-:Y:S01]  /*33eb0*/  STL.64 [R1+0x6d0], R12 ;  /* 0x0006d00c01007387 */ /* 0x000fe20000100a00 */
[----:B------:R0:W-:Y:S03]  /*33ec0*/  STL.64 [R1+0x6d8], R14 ;  /* 0x0006d80e01007387 */ /* 0x0001e60000100a00 */
[----:B0-----:R-:W3:Y:S01]  /*33ed0*/  LDL.LU.64 R14, [R1+0x3358] ;  /* 0x00335800010e7983 */ /* 0x001ee20000300a00 */
[----:B------:R-:W2:Y:S02]  /*33ee0*/  LDL.LU R24, [R1+0x2e0] ;  /* 0x0002e00001187983 */ /* 0x000ea40000300800 */
[----:B------:R-:W-:Y:S02]  /*33ef0*/  IMAD.MOV.U32 R2, RZ, RZ, R26 ;  /* 0x000000ffff027224 */ /* 0x000fe400078e001a */
[----:B------:R-:W2:Y:S02]  /*33f00*/  LDL.LU R25, [R1+0x2e4] ;  /* 0x0002e40001197983 */ /* 0x000ea40000300800 */
[----:B------:R-:W-:Y:S01]  /*33f10*/  IMAD.MOV.U32 R0, RZ, RZ, R27 ;  /* 0x000000ffff007224 */ /* 0x000fe200078e001b */
[----:B------:R-:W2:Y:S01]  /*33f20*/  LDL.LU R26, [R1+0x2e8] ;  /* 0x0002e800011a7983 */ /* 0x000ea20000300800 */
[----:B------:R-:W2:Y:S01]  /*33f30*/  LDL.LU R27, [R1+0x2ec] ;  /* 0x0002ec00011b7983 */ /* 0x000ea20000300800 */
[C---:B---3--:R-:W-:Y:S02]  /*33f40*/  HMMA.16816.F32.BF16 R12, R16.reuse, R14, R8 ;  /* 0x0000000e100c723c */ /* 0x048fe40000041808 */
[----:B------:R-:W3:Y:S11]  /*33f50*/  LDL.LU.64 R10, [R1+0x3350] ;  /* 0x00335000010a7983 */ /* 0x000ef60000300a00 */
[----:B------:R-:W-:Y:S10]  /*33f60*/  @!UPT UIADD3 URZ, URZ, URZ, URZ ;  /* 0x0000003f3f3ff290 */ /* 0x000ff4000fffe03f */
[----:B------:R-:W-:Y:S01]  /*33f70*/  STL.64 [R1+0x6c0], R12 ;  /* 0x0006c00c01007387 */ /* 0x000fe20000100a00 */
[----:B------:R0:W-:Y:S03]  /*33f80*/  STL.64 [R1+0x6c8], R14 ;  /* 0x0006c80e01007387 */ /* 0x0001e60000100a00 */
[----:B0-----:R-:W4:Y:S02]  /*33f90*/  LDL.LU.64 R14, [R1+0x3348] ;  /* 0x00334800010e7983 */ /* 0x001f240000300a00 */
[C---:B----4-:R-:W-:Y:S11]  /*33fa0*/  HMMA.16816.F32.BF16 R20, R16.reuse, R14, R20 ;  /* 0x0000000e1014723c */ /* 0x050ff60000041814 */
[----:B------:R-:W-:Y:S11]  /*33fb0*/  @!UPT UIADD3 URZ, URZ, URZ, URZ ;  /* 0x0000003f3f3ff290 */ /* 0x000ff6000fffe03f */
[----:B------:R-:W-:Y:S01]  /*33fc0*/  @!UPT UIADD3 URZ, URZ, URZ, URZ ;  /* 0x0000003f3f3ff290 */ /* 0x000fe2000fffe03f */
[----:B------:R0:W-:Y:S01]  /*33fd0*/  STL.64 [R1+0x6b0], R20 ;  /* 0x0006b01401007387 */ /* 0x0001e20000100a00 */
[----:B------:R1:W-:Y:S03]  /*33fe0*/  STL.64 [R1+0x6b8], R22 ;  /* 0x0006b81601007387 */ /* 0x0003e60000100a00 */
[----:B0-----:R-:W4:Y:S01]  /*33ff0*/  LDL.LU R20, [R1+0x4f0] ;  /* 0x0004f00001147983 */ /* 0x001f220000300800 */
[----:B------:R-:W4:Y:S02]  /*34000*/  LDL.LU R21, [R1+0x4f4] ;  /* 0x0004f40001157983 */ /* 0x000f240000300800 */
[----:B-1----:R-:W2:Y:S02]  /*34010*/  LDL.LU R22, [R1+0x4f8] ;  /* 0x0004f80001167983 */ /* 0x002ea40000300800 */
[----:B------:R-:W2:Y:S02]  /*34020*/  LDL.LU R23, [R1+0x4fc] ;  /* 0x0004fc0001177983 */ /* 0x000ea40000300800 */
[----:B--2---:R0:W-:Y:S01]  /*34030*/  STL.64 [R1+0x3310], R22 ;  /* 0x0033101601007387 */ /* 0x0041e20000100a00 */
[----:B----4-:R-:W-:Y:S03]  /*34040*/  STL.64 [R1+0x3308], R20 ;  /* 0x0033081401007387 */ /* 0x010fe60000100a00 */
[----:B0-----:R-:W2:Y:S04]  /*34050*/  LDL.64 R22, [R1+0xa8] ;  /* 0x0000a80001167983 */ /* 0x001ea80000100a00 */
[----:B--2---:R0:W-:Y:S04]  /*34060*/  STL.64 [R1+0x3318], R22 ;  /* 0x0033181601007387 */ /* 0x0041e80000100a00 */
[----:B0-----:R-:W2:Y:S04]  /*34070*/  LDL.64 R22, [R1+0xb8] ;  /* 0x0000b80001167983 */ /* 0x001ea80000100a00 */
[----:B--2---:R0:W-:Y:S04]  /*34080*/  STL.64 [R1+0x3320], R22 ;  /* 0x0033201601007387 */ /* 0x0041e80000100a00 */
[----:B0-----:R-:W2:Y:S01]  /*34090*/  LDL.64 R22, [R1+0xc8] ;  /* 0x0000c80001167983 */ /* 0x001ea20000100a00 */
[----:B------:R0:W-:Y:S03]  /*340a0*/  STL.64 [R1+0x32a8], R14 ;  /* 0x0032a80e01007387 */ /* 0x0001e60000100a00 */
[----:B0-----:R-:W4:Y:S01]  /*340b0*/  LDL.64 R14, [R1+0x78] ;  /* 0x00007800010e7983 */ /* 0x001f220000100a00 */
[C---:B---3--:R-:W-:Y:S03]  /*340c0*/  HMMA.16816.F32.BF16 R4, R16.reuse, R10, R4 ;  /* 0x0000000a1004723c */ /* 0x048fe60000041804 */
[----:B----4-:R0:W-:Y:S01]  /*340d0*/  STL.64 [R1+0x32f0], R14 ;  /* 0x0032f00e01007387 */ /* 0x0101e20000100a00 */
[----:B------:R-:W3:Y:S02]  /*340e0*/  LDL.LU R12, [R1+0x4e0] ;  /* 0x0004e000010c7983 */ /* 0x000ee40000300800 */
[----:B------:R-:W3:Y:S01]  /*340f0*/  LDL.LU R13, [R1+0x4e4] ;  /* 0x0004e400010d7983 */ /* 0x000ee20000300800 */
[----:B0-----:R-:W4:Y:S01]  /*34100*/  LDL.LU R14, [R1+0x4e8] ;  /* 0x0004e800010e7983 */ /* 0x001f220000300800 */
[----:B------:R-:W4:Y:S03]  /*34110*/  LDL.LU R15, [R1+0x4ec] ;  /* 0x0004ec00010f7983 */ /* 0x000f260000300800 */
[----:B----4-:R0:W-:Y:S01]  /*34120*/  STL.64 [R1+0x3300], R14 ;  /* 0x0033000e01007387 */ /* 0x0101e20000100a00 */
[----:B---3--:R-:W-:Y:S03]  /*34130*/  STL.64 [R1+0x32f8], R12 ;  /* 0x0032f80c01007387 */ /* 0x008fe60000100a00 */
[----:B0-----:R-:W3:Y:S08]  /*34140*/  LDL.64 R14, [R1+0x98] ;  /* 0x00009800010e7983 */ /* 0x001ef00000100a00 */
[----:B------:R-:W-:Y:S02]  /*34150*/  STL.64 [R1+0x6a0], R4 ;  /* 0x0006a00401007387 */ /* 0x000fe40000100a00 */
[----:B------:R0:W-:Y:S02]  /*34160*/  STL.64 [R1+0x6a8], R6 ;  /* 0x0006a80601007387 */ /* 0x0001e40000100a00 */
[----:B0-----:R-:W4:Y:S01]  /*34170*/  LDL.LU.64 R6, [R1+0x3340] ;  /* 0x0033400001067983 */ /* 0x001f220000300a00 */
[----:B------:R-:W2:Y:S02]  /*34180*/  LDL.LU.64 R4, [R1+0x3338] ;  /* 0x0033380001047983 */ /* 0x000ea40000300a00 */
[----:B------:R0:W-:Y:S02]  /*34190*/  STL [R1+0x3234], R10 ;  /* 0x0032340a01007387 */ /* 0x0001e40000100800 */
[----:B------:R1:W-:Y:S01]  /*341a0*/  STL [R1+0x3230], R11 ;  /* 0x0032300b01007387 */ /* 0x0003e20000100800 */
[----:B------:R-:W2:Y:S01]  /*341b0*/  LDL.LU R8, [R1+0x500] ;  /* 0x0005000001087983 */ /* 0x000ea20000300800 */
[----:B------:R-:W2:Y:S03]  /*341c0*/  LDL.LU R9, [R1+0x504] ;  /* 0x0005040001097983 */ /* 0x000ea60000300800 */
[----:B0-----:R-:W2:Y:S01]  /*341d0*/  LDL.LU R10, [R1+0x508] ;  /* 0x00050800010a7983 */ /* 0x001ea20000300800 */
[----:B-1----:R-:W2:Y:S01]  /*341e0*/  LDL.LU R11, [R1+0x50c] ;  /* 0x00050c00010b7983 */ /* 0x002ea20000300800 */
[----:B----4-:R-:W-:Y:S02]  /*341f0*/  HMMA.16816.F32.BF16 R16, R16, R6, R24 ;  /* 0x000000061010723c */ /* 0x010fe40000041818 */
[----:B------:R-:W4:Y:S01]  /*34200*/  LDL.LU.64 R26, [R1+0x3330] ;  /* 0x00333000011a7983 */ /* 0x000f220000300a00 */
[----:B------:R-:W4:Y:S11]  /*34210*/  LDL.LU.64 R24, [R1+0x3328] ;  /* 0x0033280001187983 */ /* 0x000f360000300a00 */
[----:B------:R-:W-:Y:S09]  /*34220*/  @!UPT UIADD3 URZ, URZ, URZ, URZ ;  /* 0x0000003f3f3ff290 */ /* 0x000ff2000fffe03f */
[----:B------:R0:W-:Y:S01]  /*34230*/  STL.64 [R1+0x9a0], R16 ;  /* 0x0009a01001007387 */ /* 0x0001e20000100a00 */
[----:B------:R1:W-:Y:S03]  /*34240*/  STL.64 [R1+0x9a8], R18 ;  /* 0x0009a81201007387 */ /* 0x0003e60000100a00 */
[----:B0-----:R-:W3:Y:S01]  /*34250*/  LDL.LU R16, [R1+0x4d0] ;  /* 0x0004d00001107983 */ /* 0x001ee20000300800 */
[----:B------:R-:W3:Y:S02]  /*34260*/  LDL.LU R17, [R1+0x4d4] ;  /* 0x0004d40001117983 */ /* 0x000ee40000300800 */
[----:B-1----:R-:W3:Y:S02]  /*34270*/  LDL.LU R18, [R1+0x4d8] ;  /* 0x0004d80001127983 */ /* 0x002ee40000300800 */
[----:B------:R-:W3:Y:S01]  /*34280*/  LDL.LU R19, [R1+0x4dc] ;  /* 0x0004dc0001137983 */ /* 0x000ee20000300800 */
[----:B------:R-:W-:Y:S01]  /*34290*/  STL.64 [R1+0x3228], R6 ;  /* 0x0032280601007387 */ /* 0x000fe20000100a00 */
[----:B--2---:R0:W-:Y:S03]  /*342a0*/  STL.64 [R1+0x3220], R4 ;  /* 0x0032200401007387 */ /* 0x0041e60000100a00 */
[----:B0-----:R-:W4:Y:S01]  /*342b0*/  LDL.LU R4, [R1+0x520] ;  /* 0x0005200001047983 */ /* 0x001f220000300800 */
[----:B------:R-:W4:Y:S02]  /*342c0*/  LDL.LU R5, [R1+0x524] ;  /* 0x0005240001057983 */ /* 0x000f240000300800 */
[----:B------:R-:W4:Y:S02]  /*342d0*/  LDL.LU R6, [R1+0x528] ;  /* 0x0005280001067983 */ /* 0x000f240000300800 */
[----:B------:R-:W4:Y:S02]  /*342e0*/  LDL.LU R7, [R1+0x52c] ;  /* 0x00052c0001077983 */ /* 0x000f240000300800 */
[C---:B----4-:R-:W-:Y:S11]  /*342f0*/  HMMA.16816.F32.BF16 R4, R24.reuse, R22, R4 ;  /* 0x000000161804723c */ /* 0x050ff60000041804 */
[----:B------:R-:W-:Y:S11]  /*34300*/  @!UPT UIADD3 URZ, URZ, URZ, URZ ;  /* 0x0000003f3f3ff290 */ /* 0x000ff6000fffe03f */
[----:B------:R-:W-:Y:S01]  /*34310*/  @!UPT UIADD3 URZ, URZ, URZ, URZ ;  /* 0x0000003f3f3ff290 */ /* 0x000fe2000fffe03f */
[----:B------:R0:W-:Y:S01]  /*34320*/  STL.64 [R1+0xce0], R4 ;  /* 0x000ce00401007387 */ /* 0x0001e20000100a00 */
[----:B------:R-:W-:Y:S02]  /*34330*/  STL.64 [R1+0xce8], R6 ;  /* 0x000ce80601007387 */ /* 0x000fe40000100a00 */
[----:B0-----:R-:W-:Y:S02]  /*34340*/  IMAD.MOV.U32 R4, RZ, RZ, R23 ;  /* 0x000000ffff047224 */ /* 0x001fe400078e0017 */
[----:B------:R-:W-:Y:S02]  /*34350*/  IMAD.MOV.U32 R5, RZ, RZ, R22 ;  /* 0x000000ffff057224 */ /* 0x000fe400078e0016 */
[----:B------:R-:W2:Y:S01]  /*34360*/  LDL.LU.64 R22, [R1+0x3320] ;  /* 0x0033200001167983 */ /* 0x000ea20000300a00 */
[----:B------:R0:W-:Y:S02]  /*34370*/  STL [R1+0x323c], R4 ;  /* 0x00323c0401007387 */ /* 0x0001e40000100800 */
[----:B------:R1:W-:Y:S01]  /*34380*/  STL [R1+0x3238], R5 ;  /* 0x0032380501007387 */ /* 0x0003e20000100800 */
[----:B0-----:R-:W2:Y:S01]  /*34390*/  LDL.LU R4, [R1+0x510] ;  /* 0x0005100001047983 */ /* 0x001ea20000300800 */
[----:B-1----:R-:W2:Y:S02]  /*343a0*/  LDL.LU R5, [R1+0x514] ;  /* 0x0005140001057983 */ /* 0x002ea40000300800 */
[----:B------:R-:W2:Y:S02]  /*343b0*/  LDL.LU R6, [R1+0x518] ;  /* 0x0005180001067983 */ /* 0x000ea40000300800 */
[----:B------:R-:W2:Y:S02]  /*343c0*/  LDL.LU R7, [R1+0x51c] ;  /* 0x00051c0001077983 */ /* 0x000ea40000300800 */
[C---:B--2---:R-:W-:Y:S11]  /*343d0*/  HMMA.16816.F32.BF16 R4, R24.reuse, R22, R4 ;  /* 0x000000161804723c */ /* 0x044ff60000041804 */
[----:B------:R-:W-:Y:S11]  /*343e0*/  @!UPT UIADD3 URZ, URZ, URZ, URZ ;  /* 0x0000003f3f3ff290 */ /* 0x000ff6000fffe03f */
[----:B------:R-:W-:Y:S01]  /*343f0*/  @!UPT UIADD3 URZ, URZ, URZ, URZ ;  /* 0x0000003f3f3ff290 */ /* 0x000fe2000fffe03f */
[----:B------:R-:W-:Y:S01]  /*34400*/  STL.64 [R1+0xcd0], R4 ;  /* 0x000cd00401007387 */ /* 0x000fe20000100a00 */
[----:B------:R0:W-:Y:S02]  /*34410*/  STL.64 [R1+0xcd8], R6 ;  /* 0x000cd80601007387 */ /* 0x0001e40000100a00 */
[----:B0-----:R-:W-:Y:S02]  /*34420*/  IMAD.MOV.U32 R7, RZ, RZ, R22 ;  /* 0x000000ffff077224 */ /* 0x001fe400078e0016 */
[----:B------:R-:W-:Y:S02]  /*34430*/  IMAD.MOV.U32 R6, RZ, RZ, R23 ;  /* 0x000000ffff067224 */ /* 0x000fe400078e0017 */
[----:B------:R-:W2:Y:S01]  /*34440*/  LDL.LU.64 R22, [R1+0x3318] ;  /* 0x0033180001167983 */ /* 0x000ea20000300a00 */
[----:B------:R-:W-:Y:S02]  /*34450*/  STL [R1+0x3240], R7 ;  /* 0x0032400701007387 */ /* 0x000fe40000100800 */
[----:B------:R0:W-:Y:S02]  /*34460*/  STL [R1+0x32d4], R6 ;  /* 0x0032d40601007387 */ /* 0x0001e40000100800 */
[----:B0-----:R-:W4:Y:S01]  /*34470*/  LDL.64 R6, [R1+0x88] ;  /* 0x0000880001067983 */ /* 0x001f220000100a00 */
[C---:B--2---:R-:W-:Y:S11]  /*34480*/  HMMA.16816.F32.BF16 R8, R24.reuse, R22, R8 ;  /* 0x000000161808723c */ /* 0x044ff60000041808 */
[----:B------:R-:W-:Y:S11]  /*34490*/  @!UPT UIADD3 URZ, URZ, URZ, URZ ;  /* 0x0000003f3f3ff290 */ /* 0x000ff6000fffe03f */
[----:B------:R-:W-:Y:S01]  /*344a0*/  @!UPT UIADD3 URZ, URZ, URZ, URZ ;  /* 0x0000003f3f3ff290 */ /* 0x000fe2000fffe03f */
[----:B------:R0:W-:Y:S01]  /*344b0*/  STL.64 [R1+0xcc0], R8 ;  /* 0x000cc00801007387 */ /* 0x0001e20000100a00 */
[----:B------:R-:W-:Y:S02]  /*344c0*/  STL.64 [R1+0xcc8], R10 ;  /* 0x000cc80a01007387 */ /* 0x000fe40000100a00 */
[----:B0-----:R-:W-:Y:S02]  /*344d0*/  IMAD.MOV.U32 R9, RZ, RZ, R22 ;  /* 0x000000ffff097224 */ /* 0x001fe400078e0016 */
[----:B------:R-:W-:Y:S02]  /*344e0*/  IMAD.MOV.U32 R8, RZ, RZ, R23 ;  /* 0x000000ffff087224 */ /* 0x000fe400078e0017 */
[----:B------:R-:W3:Y:S01]  /*344f0*/  LDL.LU.64 R22, [R1+0x3310] ;  /* 0x0033100001167983 */ /* 0x000ee20000300a00 */
        /* <DEDUP_REMOVED lines=10> */
[----:B----4-:R-:W-:Y:S11]  /*345a0*/  HMMA.16816.F32.BF16 R12, R24, R6, R12 ;  /* 0x00000006180c723c */ /* 0x010ff6000004180c */
[----:B------:R-:W-:Y:S11]  /*345b0*/  @!UPT UIADD3 URZ, URZ, URZ, URZ ;  /* 0x0000003f3f3ff290 */ /* 0x000ff6000fffe03f */
[----:B------:R-:W-:Y:S01]  /*345c0*/  @!UPT UIADD3 URZ, URZ, URZ, URZ ;  /* 0x0000003f3f3ff290 */ /* 0x000fe2000fffe03f */
[----:B------:R-:W-:Y:S01]  /*345d0*/  STL.64 [R1+0xca0], R12 ;  /* 0x000ca00c01007387 */ /* 0x000fe20000100a00 */
[----:B------:R0:W-:Y:S03]  /*345e0*/  STL.64 [R1+0xca8], R14 ;  /* 0x000ca80e01007387 */ /* 0x0001e60000100a00 */
[----:B0-----:R-:W2:Y:S01]  /*345f0*/  LDL.LU.64 R14, [R1+0x32f0] ;  /* 0x0032f000010e7983 */ /* 0x001ea20000300a00 */
[----:B------:R-:W-:Y:S02]  /*34600*/  IMAD.MOV.U32 R23, RZ, RZ, R6 ;  /* 0x000000ffff177224 */ /* 0x000fe400078e0006 */
[----:B------:R-:W-:-:S05]  /*34610*/  IMAD.MOV.U32 R22, RZ, RZ, R7 ;  /* 0x000000ffff167224 */ /* 0x000fca00078e0007 */
[----:B------:R-:W-:Y:S01]  /*34620*/  STL.64 [R1+0x3250], R22 ;  /* 0x0032501601007387 */ /* 0x000fe20000100a00 */
[----:B------:R0:W-:Y:S01]  /*34630*/  STL.64 [R1+0x3248], R20 ;  /* 0x0032481401007387 */ /* 0x0001e20000100a00 */
[C---:B--2---:R-:W-:Y:S01]  /*34640*/  HMMA.16816.F32.BF16 R4, R24.reuse, R14, R16 ;  /* 0x0000000e1804723c */ /* 0x044fe20000041810 */
[----:B------:R-:W-:Y:S02]  /*34650*/  IMAD.MOV.U32 R11, RZ, RZ, R14 ;  /* 0x000000ffff0b7224 */ /* 0x000fe400078e000e */
[----:B------:R-:W-:Y:S01]  /*34660*/  IMAD.MOV.U32 R29, RZ, RZ, R15 ;  /* 0x000000ffff1d7224 */ /* 0x000fe200078e000f */
[----:B------:R-:W1:Y:S11]  /*34670*/  LDSM.16.MT88.4 R16, [R28+0x11000] ;  /* 0x011000001c10783b */ /* 0x000e760000004200 */
[----:B------:R-:W-:Y:S08]  /*34680*/  @!UPT UIADD3 URZ, URZ, URZ, URZ ;  /* 0x0000003f3f3ff290 */ /* 0x000ff0000fffe03f */
[----:B------:R-:W-:Y:S01]  /*34690*/  STL.64 [R1+0xc90], R4 ;  /* 0x000c900401007387 */ /* 0x000fe20000100a00 */
[----:B------:R-:W-:Y:S02]  /*346a0*/  STL.64 [R1+0xc98], R6 ;  /* 0x000c980601007387 */ /* 0x000fe40000100a00 */
[----:B------:R-:W-:Y:S02]  /*346b0*/  STL [R1+0x32d0], R11 ;  /* 0x0032d00b01007387 */ /* 0x000fe40000100800 */
[----:B------:R-:W-:Y:S01]  /*346c0*/  STL.64 [R1+0x32c8], R8 ;  /* 0x0032c80801007387 */ /* 0x000fe20000100a00 */
[----:B0-----:R-:W2:Y:S01]  /*346d0*/  LDL.LU R20, [R1+0x7c0] ;  /* 0x0007c00001147983 */ /* 0x001ea20000300800 */
[----:B------:R-:W2:Y:S02]  /*346e0*/  LDL.LU R21, [R1+0x7c4] ;  /* 0x0007c40001157983 */ /* 0x000ea40000300800 */
[----:B------:R-:W3:Y:S02]  /*346f0*/  LDL.LU R22, [R1+0x7c8] ;  /* 0x0007c80001167983 */ /* 0x000ee40000300800 */
[----:B------:R-:W3:Y:S02]  /*34700*/  LDL.LU R23, [R1+0x7cc] ;  /* 0x0007cc0001177983 */ /* 0x000ee40000300800 */
[----:B---3--:R0:W-:Y:S01]  /*34710*/  STL.64 [R1+0x3260], R22 ;  /* 0x0032601601007387 */ /* 0x0081e20000100a00 */
[----:B--2---:R2:W-:Y:S03]  /*34720*/  STL.64 [R1+0x3258], R20 ;  /* 0x0032581401007387 */ /* 0x0045e60000100a00 */
[----:B0-----:R-:W3:Y:S04]  /*34730*/  LDL.64 R22, [R1+0x8] ;  /* 0x0000080001167983 */ /* 0x001ee80000100a00 */
[----:B---3--:R0:W-:Y:S01]  /*34740*/  STL.64 [R1+0x3278], R22 ;  /* 0x0032781601007387 */ /* 0x0081e20000100a00 */
[----:B--2---:R-:W2:Y:S02]  /*34750*/  LDL.LU R20, [R1+0x7e0] ;  /* 0x0007e00001147983 */ /* 0x004ea40000300800 */
[----:B------:R-:W2:Y:S01]  /*34760*/  LDL.LU R21, [R1+0x7e4] ;  /* 0x0007e40001157983 */ /* 0x000ea20000300800 */
[----:B0-----:R-:W3:Y:S01]  /*34770*/  LDL.LU R22, [R1+0x7e8] ;  /* 0x0007e80001167983 */ /* 0x001ee20000300800 */
[----:B------:R-:W3:Y:S02]  /*34780*/  LDL.LU R23, [R1+0x7ec] ;  /* 0x0007ec0001177983 */ /* 0x000ee40000300800 */
[----:B------:R-:W4:Y:S02]  /*34790*/  LDL.LU R12, [R1+0x800] ;  /* 0x00080000010c7983 */ /* 0x000f240000300800 */
[----:B------:R-:W4:Y:S01]  /*347a0*/  LDL.LU R13, [R1+0x804] ;  /* 0x00080400010d7983 */ /* 0x000f220000300800 */
[----:B------:R-:W2:Y:S01]  /*347b0*/  LDL.LU R14, [R1+0x808] ;  /* 0x00080800010e7983 */ /* 0x000ea20000300800 */
[----:B------:R-:W2:Y:S02]  /*347c0*/  LDL.LU R15, [R1+0x80c] ;  /* 0x00080c00010f7983 */ /* 0x000ea40000300800 */
[----:B------:R-:W2:Y:S02]  /*347d0*/  LDL.LU R4, [R1+0x820] ;  /* 0x0008200001047983 */ /* 0x000ea40000300800 */
[----:B------:R-:W2:Y:S01]  /*347e0*/  LDL.LU R5, [R1+0x824] ;  /* 0x0008240001057983 */ /* 0x000ea20000300800 */
[----:B------:R-:W2:Y:S01]  /*347f0*/  LDL.LU R6, [R1+0x828] ;  /* 0x0008280001067983 */ /* 0x000ea20000300800 */
[----:B------:R-:W2:Y:S03]  /*34800*/  LDL.LU R7, [R1+0x82c] ;  /* 0x00082c0001077983 */ /* 0x000ea60000300800 */
[----:B--2---:R0:W-:Y:S01]  /*34810*/  STL.64 [R1+0x32e0], R6 ;  /* 0x0032e00601007387 */ /* 0x0041e20000100a00 */
[----:B------:R-:W-:Y:S02]  /*34820*/  STL.64 [R1+0x32d8], R4 ;  /* 0x0032d80401007387 */ /* 0x000fe40000100a00 */
[----:B------:R-:W2:Y:S01]  /*34830*/  LDL.64 R10, [R1+0x58] ;  /* 0x00005800010a7983 */ /* 0x000ea20000100a00 */
[----:B0-----:R-:W3:Y:S04]  /*34840*/  LDL.64 R6, [R1+0x68] ;  /* 0x0000680001067983 */ /* 0x001ee80000100a00 */
[----:B--2---:R0:W-:Y:S01]  /*34850*/  STL.64 [R1+0x32e8], R10 ;  /* 0x0032e80a01007387 */ /* 0x0041e20000100a00 */
[----:B------:R-:W2:Y:S02]  /*34860*/  LDL.LU R8, [R1+0x830] ;  /* 0x0008300001087983 */ /* 0x000ea40000300800 */
[----:B------:R-:W2:Y:S01]  /*34870*/  LDL.LU R9, [R1+0x834] ;  /* 0x0008340001097983 */ /* 0x000ea20000300800 */
[----:B0-----:R-:W2:Y:S01]  /*34880*/  LDL.LU R10, [R1+0x838] ;  /* 0x00083800010a7983 */ /* 0x001ea20000300800 */
[----:B------:R-:W2:Y:S02]  /*34890*/  LDL.LU R11, [R1+0x83c] ;  /* 0x00083c00010b7983 */ /* 0x000ea40000300800 */
[----:B------:R0:W-:Y:S02]  /*348a0*/  STL.64 [R1+0x32b8], R14 ;  /* 0x0032b80e01007387 */ /* 0x0001e40000100a00 */
[----:B----4-:R-:W-:Y:S01]  /*348b0*/  STL.64 [R1+0x32b0], R12 ;  /* 0x0032b00c01007387 */ /* 0x010fe20000100a00 */
[----:B0-----:R-:W4:Y:S01]  /*348c0*/  LDL.64 R14, [R1+0x48] ;  /* 0x00004800010e7983 */ /* 0x001f220000100a00 */
[----:B---3--:R0:W-:Y:S02]  /*348d0*/  STL.64 [R1+0x3288], R22 ;  /* 0x0032881601007387 */ /* 0x0081e40000100a00 */
[----:B------:R-:W-:Y:S01]  /*348e0*/  STL.64 [R1+0x3280], R20 ;  /* 0x0032801401007387 */ /* 0x000fe20000100a00 */
[----:B0-----:R-:W3:Y:S04]  /*348f0*/  LDL.64 R22, [R1+0x28] ;  /* 0x0000280001167983 */ /* 0x001ee80000100a00 */
[----:B---3--:R0:W-:Y:S04]  /*34900*/  STL.64 [R1+0x32a0], R22 ;  /* 0x0032a01601007387 */ /* 0x0081e80000100a00 */
[----:B0-----:R-:W3:Y:S01]  /*34910*/  LDL.64 R22, [R1+0x38] ;  /* 0x0000380001167983 */ /* 0x001ee20000100a00 */
[----:B--2---:R-:W-:Y:S03]  /*34920*/  HMMA.16816.F32.BF16 R8, R24, R6, R8 ;  /* 0x000000061808723c */ /* 0x004fe60000041808 */
[----:B---3--:R0:W-:Y:S01]  /*34930*/  STL.64 [R1+0x32c0], R22 ;  /* 0x0032c01601007387 */ /* 0x0081e20000100a00 */
[----:B------:R-:W4:Y:S02]  /*34940*/  LDL.LU R20, [R1+0x810] ;  /* 0x0008100001147983 */ /* 0x000f240000300800 */
[----:B------:R-:W4:Y:S01]  /*34950*/  LDL.LU R21, [R1+0x814] ;  /* 0x0008140001157983 */ /* 0x000f220000300800 */
[----:B0-----:R-:W4:Y:S01]  /*34960*/  LDL.LU R22, [R1+0x818] ;  /* 0x0008180001167983 */ /* 0x001f220000300800 */
[----:B------:R-:W4:Y:S02]  /*34970*/  LDL.LU R23, [R1+0x81c] ;  /* 0x00081c0001177983 */ /* 0x000f240000300800 */
[----:B-1----:R-:W-:Y:S02]  /*34980*/  STL.64 [R1+0x30d8], R18 ;  /* 0x0030d81201007387 */ /* 0x002fe40000100a00 */
[----:B------:R0:W-:Y:S02]  /*34990*/  STL.64 [R1+0x30d0], R16 ;  /* 0x0030d01001007387 */ /* 0x0001e40000100a00 */
[----:B0-----:R-:W2:Y:S01]  /*349a0*/  LDL.LU R16, [R1+0x200] ;  /* 0x0002000001107983 */ /* 0x001ea20000300800 */
[----:B------:R-:W2:Y:S02]  /*349b0*/  LDL.LU R17, [R1+0x204] ;  /* 0x0002040001117983 */ /* 0x000ea40000300800 */
[----:B------:R-:W3:Y:S02]  /*349c0*/  LDL.LU R18, [R1+0x208] ;  /* 0x0002080001127983 */ /* 0x000ee40000300800 */
[----:B------:R-:W3:Y:S02]  /*349d0*/  LDL.LU R19, [R1+0x20c] ;  /* 0x00020c0001137983 */ /* 0x000ee40000300800 */
[----:B---3--:R-:W-:Y:S01]  /*349e0*/  STL.64 [R1+0x30f8], R18 ;  /* 0x0030f81201007387 */ /* 0x008fe20000100a00 */
[----:B--2---:R0:W-:Y:S02]  /*349f0*/  STL.64 [R1+0x30f0], R16 ;  /* 0x0030f01001007387 */ /* 0x0041e40000100a00 */
[----:B------:R-:W-:Y:S02]  /*34a00*/  STL.64 [R1+0x830], R8 ;  /* 0x0008300801007387 */ /* 0x000fe40000100a00 */
[----:B------:R1:W-:Y:S02]  /*34a10*/  STL.64 [R1+0x838], R10 ;  /* 0x0008380a01007387 */ /* 0x0003e40000100a00 */
[----:B0-----:R-:W-:-:S02]  /*34a20*/  IMAD.MOV.U32 R17, RZ, RZ, R6 ;  /* 0x000000ffff117224 */ /* 0x001fc400078e0006 */
[----:B------:R-:W-:Y:S01]  /*34a30*/  IMAD.MOV.U32 R16, RZ, RZ, R7 ;  /* 0x000000ffff107224 */ /* 0x000fe200078e0007 */
[----:B-1----:R-:W2:Y:S01]  /*34a40*/  LDL.LU.64 R10, [R1+0x32e8] ;  /* 0x0032e800010a7983 */ /* 0x002ea20000300a00 */
[----:B------:R-:W2:Y:S02]  /*34a50*/  LDL.LU.64 R6, [R1+0x32e0] ;  /* 0x0032e00001067983 */ /* 0x000ea40000300a00 */
[----:B------:R-:W2:Y:S02]  /*34a60*/  LDL.LU.64 R4, [R1+0x32d8] ;  /* 0x0032d80001047983 */ /* 0x000ea40000300a00 */
[----:B------:R-:W-:Y:S02]  /*34a70*/  IMAD.MOV.U32 R18, RZ, RZ, R2 ;  /* 0x000000ffff127224 */ /* 0x000fe400078e0002 */
[----:B------:R-:W-:-:S05]  /*34a80*/  IMAD.MOV.U32 R19, RZ, RZ, R0 ;  /* 0x000000ffff137224 */ /* 0x000fca00078e0000 */
[----:B------:R-:W-:Y:S01]  /*34a90*/  STL.64 [R1+0x3298], R18 ;  /* 0x0032981201007387 */ /* 0x000fe20000100a00 */
[----:B------:R0:W-:Y:S03]  /*34aa0*/  STL.64 [R1+0x3290], R16 ;  /* 0x0032901001007387 */ /* 0x0001e60000100a00 */
[----:B0-----:R-:W3:Y:S01]  /*34ab0*/  LDL.LU R16, [R1+0x7f0] ;  /* 0x0007f00001107983 */ /* 0x001ee20000300800 */
[----:B------:R-:W3:Y:S02]  /*34ac0*/  LDL.LU R17, [R1+0x7f4] ;  /* 0x0007f40001117983 */ /* 0x000ee40000300800 */
[----:B------:R-:W3:Y:S02]  /*34ad0*/  LDL.LU R18, [R1+0x7f8] ;  /* 0x0007f80001127983 */ /* 0x000ee40000300800 */
[----:B------:R-:W3:Y:S01]  /*34ae0*/  LDL.LU R19, [R1+0x7fc] ;  /* 0x0007fc0001137983 */ /* 0x000ee20000300800 */
[C---:B--2---:R-:W-:Y:S11]  /*34af0*/  HMMA.16816.F32.BF16 R4, R24.reuse, R10, R4 ;  /* 0x0000000a1804723c */ /* 0x044ff60000041804 */
[----:B------:R-:W-:Y:S11]  /*34b00*/  @!UPT UIADD3 URZ, URZ, URZ, URZ ;  /* 0x0000003f3f3ff290 */ /* 0x000ff6000fffe03f */
[----:B------:R-:W-:Y:S01]  /*34b10*/  @!UPT UIADD3 URZ, URZ, URZ, URZ ;  /* 0x0000003f3f3ff290 */ /* 0x000fe2000fffe03f */
[----:B------:R0:W-:Y:S01]  /*34b20*/  STL.64 [R1+0x820], R4 ;  /* 0x0008200401007387 */ /* 0x0001e20000100a00 */
[----:B------:R1:W-:Y:S02]  /*34b30*/  STL.64 [R1+0x828], R6 ;  /* 0x0008280601007387 */ /* 0x0003e40000100a00 */
[----:B0-----:R-:W-:Y:S01]  /*34b40*/  IMAD.MOV.U32 R5, RZ, RZ, R10 ;  /* 0x000000ffff057224 */ /* 0x001fe200078e000a */
[----:B-1----:R-:W2:Y:S01]  /*34b50*/  LDL.LU R6, [R1+0x32d4] ;  /* 0x0032d40001067983 */ /* 0x002ea20000300800 */
[----:B------:R-:W-:Y:S02]  /*34b60*/  IMAD.MOV.U32 R10, RZ, RZ, R11 ;  /* 0x000000ffff0a7224 */ /* 0x000fe400078e000b */
[----:B------:R-:W2:Y:S02]  /*34b70*/  LDL.LU R11, [R1+0x32d0] ;  /* 0x0032d000010b7983 */ /* 0x000ea40000300800 */
[----:B------:R-:W3:Y:S01]  /*34b80*/  LDL.LU.64 R8, [R1+0x32c8] ;  /* 0x0032c80001087983 */ /* 0x000ee20000300a00 */
[----:B----4-:R-:W-:Y:S01]  /*34b90*/  HMMA.16816.F32.BF16 R20, R24, R14, R20 ;  /* 0x0000000e1814723c */ /* 0x010fe20000041814 */
[----:B------:R-:W-:-:S02]  /*34ba0*/  IMAD.MOV.U32 R7, RZ, RZ, R14 ;  /* 0x000000ffff077224 */ /* 0x000fc400078e000e */
[----:B------:R-:W-:Y:S01]  /*34bb0*/  IMAD.MOV.U32 R4, RZ, RZ, R15 ;  /* 0x000000ffff047224 */ /* 0x000fe200078e000f */
[----:B--2---:R-:W-:Y:S01]  /*34bc0*/  STL.64 [R1+0x3270], R10 ;  /* 0x0032700a01007387 */ /* 0x004fe20000100a00 */
[----:B---3--:R0:W-:Y:S03]  /*34bd0*/  STL.64 [R1+0x3268], R8 ;  /* 0x0032680801007387 */ /* 0x0081e60000100a00 */
[----:B0-----:R-:W2:Y:S01]  /*34be0*/  LDL.LU R8, [R1+0x7d0] ;  /* 0x0007d00001087983 */ /* 0x001ea20000300800 */
[----:B------:R-:W2:Y:S02]  /*34bf0*/  LDL.LU R9, [R1+0x7d4] ;  /* 0x0007d40001097983 */ /* 0x000ea40000300800 */
[----:B------:R-:W2:Y:S02]  /*34c00*/  LDL.LU R10, [R1+0x7d8] ;  /* 0x0007d800010a7983 */ /* 0x000ea40000300800 */
[----:B------:R-:W2:Y:S10]  /*34c10*/  LDL.LU R11, [R1+0x7dc] ;  /* 0x0007dc00010b7983 */ /* 0x000eb40000300800 */
[----:B------:R-:W-:Y:S01]  /*34c20*/  STL.64 [R1+0x810], R20 ;  /* 0x0008101401007387 */ /* 0x000fe20000100a00 */
[----:B------:R0:W-:Y:S03]  /*34c30*/  STL.64 [R1+0x818], R22 ;  /* 0x0008181601007387 */ /* 0x0001e60000100a00 */
[----:B0-----:R-:W3:Y:S01]  /*34c40*/  LDL.LU.64 R22, [R1+0x32c0] ;  /* 0x0032c00001167983 */ /* 0x001ee20000300a00 */
[----:B------:R-:W3:Y:S02]  /*34c50*/  LDL.LU.64 R14, [R1+0x32b8] ;  /* 0x0032b800010e7983 */ /* 0x000ee40000300a00 */
[----:B------:R-:W3:Y:S02]  /*34c60*/  LDL.LU.64 R12, [R1+0x32b0] ;  /* 0x0032b000010c7983 */ /* 0x000ee40000300a00 */
[C---:B---3--:R-:W-:Y:S11]  /*34c70*/  HMMA.16816.F32.BF16 R12, R24.reuse, R22, R12 ;  /* 0x00000016180c723c */ /* 0x048ff6000004180c */
[----:B------:R-:W-:Y:S11]  /*34c80*/  @!UPT UIADD3 URZ, URZ, URZ, URZ ;  /* 0x0000003f3f3ff290 */ /* 0x000ff6000fffe03f */
[----:B------:R-:W-:Y:S01]  /*34c90*/  @!UPT UIADD3 URZ, URZ, URZ, URZ ;  /* 0x0000003f3f3ff290 */ /* 0x000fe2000fffe03f */
[----:B------:R0:W-:Y:S01]  /*34ca0*/  STL.64 [R1+0x800], R12 ;  /* 0x0008000c01007387 */ /* 0x0001e20000100a00 */
[----:B------:R1:W-:Y:S02]  /*34cb0*/  STL.64 [R1+0x808], R14 ;  /* 0x0008080e01007387 */ /* 0x0003e40000100a00 */
[----:B0-----:R-:W-:Y:S01]  /*34cc0*/  IMAD.MOV.U32 R13, RZ, RZ, R22 ;  /* 0x000000ffff0d7224 */ /* 0x001fe200078e0016 */
[----:B-1----:R-:W3:Y:S01]  /*34cd0*/  LDL.LU.64 R14, [R1+0x32a8] ;  /* 0x0032a800010e7983 */ /* 0x002ee20000300a00 */
[----:B------:R-:W-:Y:S02]  /*34ce0*/  IMAD.MOV.U32 R12, RZ, RZ, R23 ;  /* 0x000000ffff0c7224 */ /* 0x000fe400078e0017 */
[----:B------:R-:W4:Y:S02]  /*34cf0*/  LDL.LU.64 R22, [R1+0x32a0] ;  /* 0x0032a00001167983 */ /* 0x000f240000300a00 */
[----:B------:R-:W2:Y:S01]  /*34d00*/  LDL R2, [R1+0x1774] ;  /* 0x0017740001027983 */ /* 0x000ea20000100800 */
        /* <DEDUP_REMOVED lines=8> */
[----:B------:R-:W4:Y:S02]  /*34d90*/  LDL.LU.64 R22, [R1+0x3288] ;  /* 0x0032880001167983 */ /* 0x000f240000300a00 */
[----:B------:R-:W4:Y:S02]  /*34da0*/  LDL.LU.64 R20, [R1+0x3280] ;  /* 0x0032800001147983 */ /* 0x000f240000300a00 */
[----:B----4-:R-:W-:Y:S11]  /*34db0*/  HMMA.16816.F32.BF16 R20, R24, R18, R20 ;  /* 0x000000121814723c */ /* 0x010ff60000041814 */
[----:B------:R-:W-:Y:S11]  /*34dc0*/  @!UPT UIADD3 URZ, URZ, URZ, URZ ;  /* 0x0000003f3f3ff290 */ /* 0x000ff6000fffe03f */
[----:B------:R-:W-:Y:S01]  /*34dd0*/  @!UPT UIADD3 URZ, URZ, URZ, URZ ;  /* 0x0000003f3f3ff290 */ /* 0x000fe2000fffe03f */
[----:B------:R-:W-:Y:S01]  /*34de0*/  STL.64 [R1+0x7e0], R20 ;  /* 0x0007e01401007387 */ /* 0x000fe20000100a00 */
[----:B------:R0:W-:Y:S03]  /*34df0*/  STL.64 [R1+0x7e8], R22 ;  /* 0x0007e81601007387 */ /* 0x0001e60000100a00 */
[----:B0-----:R-:W2:Y:S01]  /*34e00*/  LDL.LU.64 R22, [R1+0x3278] ;  /* 0x0032780001167983 */ /* 0x001ea20000300a00 */
[----:B------:R0:W-:Y:S02]  /*34e10*/  STL.64 [R1+0x3108], R18 ;  /* 0x0031081201007387 */ /* 0x0001e40000100a00 */
[----:B0-----:R-:W-:Y:S02]  /*34e20*/  IMAD.MOV.U32 R18, RZ, RZ, R3 ;  /* 0x000000ffff127224 */ /* 0x001fe400078e0003 */
[----:B------:R-:W-:-:S05]  /*34e30*/  IMAD.MOV.U32 R19, RZ, RZ, R0 ;  /* 0x000000ffff137224 */ /* 0x000fca00078e0000 */
[----:B------:R-:W-:Y:S01]  /*34e40*/  STL.64 [R1+0x3120], R18 ;  /* 0x0031201201007387 */ /* 0x000fe20000100a00 */
[----:B--2---:R-:W-:Y:S01]  /*34e50*/  HMMA.16816.F32.BF16 R8, R24, R22, R8 ;  /* 0x000000161808723c */ /* 0x004fe20000041808 */
[----:B------:R-:W-:Y:S02]  /*34e60*/  IMAD.MOV.U32 R3, RZ, RZ, R22 ;  /* 0x000000ffff037224 */ /* 0x000fe400078e0016 */
[----:B------:R-:W-:Y:S11]  /*34e70*/  IMAD.MOV.U32 R0, RZ, RZ, R23 ;  /* 0x000000ffff007224 */ /* 0x000ff600078e0017 */
[----:B------:R-:W-:Y:S09]  /*34e80*/  @!UPT UIADD3 URZ, URZ, URZ, URZ ;  /* 0x0000003f3f3ff290 */ /* 0x000ff2000fffe03f */
[----:B------:R-:W-:Y:S01]  /*34e90*/  STL.64 [R1+0x7d0], R8 ;  /* 0x0007d00801007387 */ /* 0x000fe20000100a00 */
[----:B------:R0:W-:Y:S03]  /*34ea0*/  STL.64 [R1+0x7d8], R10 ;  /* 0x0007d80a01007387 */ /* 0x0001e60000100a00 */
[----:B0-----:R-:W2:Y:S01]  /*34eb0*/  LDL.LU.64 R10, [R1+0x3270] ;  /* 0x00327000010a7983 */ /* 0x001ea20000300a00 */
[----:B------:R-:W4:Y:S02]  /*34ec0*/  LDL.LU.64 R8, [R1+0x3268] ;  /* 0x0032680001087983 */ /* 0x000f240000300a00 */
[----:B------:R-:W3:Y:S02]  /*34ed0*/  LDL.LU.64 R22, [R1+0x3260] ;  /* 0x0032600001167983 */ /* 0x000ee40000300a00 */
[----:B------:R-:W3:Y:S02]  /*34ee0*/  LDL.LU.64 R20, [R1+0x3258] ;  /* 0x0032580001147983 */ /* 0x000ee40000300a00 */
[----:B------:R-:W-:-:S02]  /*34ef0*/  IMAD.MOV.U32 R18, RZ, RZ, R13 ;  /* 0x000000ffff127224 */ /* 0x000fc400078e000d */
[----:B------:R-:W-:Y:S01]  /*34f00*/  IMAD.MOV.U32 R19, RZ, RZ, R12 ;  /* 0x000000ffff137224 */ /* 0x000fe200078e000c */
[----:B---3--:R-:W-:Y:S11]  /*34f10*/  HMMA.16816.F32.BF16 R20, R24, R14, R20 ;  /* 0x0000000e1814723c */ /* 0x008ff60000041814 */
[----:B------:R-:W-:Y:S11]  /*34f20*/  @!UPT UIADD3 URZ, URZ, URZ, URZ ;  /* 0x0000003f3f3ff290 */ /* 0x000ff6000fffe03f */
[----:B------:R-:W-:Y:S01]  /*34f30*/  @!UPT UIADD3 URZ, URZ, URZ, URZ ;  /* 0x0000003f3f3ff290 */ /* 0x000fe2000fffe03f */
[----:B------:R-:W-:Y:S01]  /*34f40*/  STL.64 [R1+0x7c0], R20 ;  /* 0x0007c01401007387 */ /* 0x000fe20000100a00 */
[----:B------:R0:W-:Y:S03]  /*34f50*/  STL.64 [R1+0x7c8], R22 ;  /* 0x0007c81601007387 */ /* 0x0001e60000100a00 */
[----:B0-----:R-:W3:Y:S01]  /*34f60*/  LDL.LU.64 R22, [R1+0x3250] ;  /* 0x0032500001167983 */ /* 0x001ee20000300a00 */
[----:B------:R-:W3:Y:S02]  /*34f70*/  LDL.LU.64 R20, [R1+0x3248] ;  /* 0x0032480001147983 */ /* 0x000ee40000300a00 */
[----:B------:R-:W-:Y:S02]  /*34f80*/  STL.64 [R1+0x3138], R18 ;  /* 0x0031381201007387 */ /* 0x000fe40000100a00 */
[----:B------:R0:W-:Y:S01]  /*34f90*/  STL.64 [R1+0x3100], R14 ;  /* 0x0031000e01007387 */ /* 0x0001e20000100a00 */
[----:B------:R-:W3:Y:S01]  /*34fa0*/  LDL.LU R12, [R1+0x220] ;  /* 0x00022000010c7983 */ /* 0x000ee20000300800 */
[----:B------:R-:W3:Y:S03]  /*34fb0*/  LDL.LU R13, [R1+0x224] ;  /* 0x00022400010d7983 */ /* 0x000ee60000300800 */
[----:B0-----:R-:W3:Y:S01]  /*34fc0*/  LDL.LU R14, [R1+0x228] ;  /* 0x00022800010e7983 */ /* 0x001ee20000300800 */
[----:B------:R-:W3:Y:S02]  /*34fd0*/  LDL.LU R15, [R1+0x22c] ;  /* 0x00022c00010f7983 */ /* 0x000ee40000300800 */
[----:B------:R-:W-:-:S02]  /*34fe0*/  IMAD.MOV.U32 R18, RZ, RZ, R7 ;  /* 0x000000ffff127224 */ /* 0x000fc400078e0007 */
[----:B------:R-:W-:Y:S01]  /*34ff0*/  IMAD.MOV.U32 R19, RZ, RZ, R4 ;  /* 0x000000ffff137224 */ /* 0x000fe200078e0004 */
[----:B------:R-:W4:Y:S01]  /*35000*/  LDL.LU R7, [R1+0x3240] ;  /* 0x0032400001077983 */ /* 0x000f220000300800 */
[----:B------:R-:W4:Y:S03]  /*35010*/  LDL.LU R4, [R1+0x323c] ;  /* 0x00323c0001047983 */ /* 0x000f260000300800 */
[----:B------:R0:W-:Y:S02]  /*35020*/  STL.64 [R1+0x3150], R18 ;  /* 0x0031501201007387 */ /* 0x0001e40000100a00 */
[----:B0-----:R-:W-:Y:S02]  /*35030*/  IMAD.MOV.U32 R18, RZ, RZ, R5 ;  /* 0x000000ffff127224 */ /* 0x001fe400078e0005 */
[----:B--2---:R-:W-:Y:S01]  /*35040*/  IMAD.MOV.U32 R19, RZ, RZ, R10 ;  /* 0x000000ffff137224 */ /* 0x004fe200078e000a */
[----:B------:R-:W2:Y:S01]  /*35050*/  LDL.LU R5, [R1+0x3238] ;  /* 0x0032380001057983 */ /* 0x000ea20000300800 */
[----:B------:R-:W2:Y:S03]  /*35060*/  LDL.LU R10, [R1+0x3234] ;  /* 0x00323400010a7983 */ /* 0x000ea60000300800 */
[----:B------:R-:W-:Y:S04]  /*35070*/  STL.64 [R1+0x3168], R18 ;  /* 0x0031681201007387 */ /* 0x000fe80000100a00 */
[----:B---3--:R-:W-:Y:S01]  /*35080*/  STL.64 [R1+0x3118], R14 ;  /* 0x0031180e01007387 */ /* 0x008fe20000100a00 */
[----:B------:R0:W-:Y:S03]  /*35090*/  STL.64 [R1+0x3110], R12 ;  /* 0x0031100c01007387 */ /* 0x0001e60000100a00 */
[----:B0-----:R-:W3:Y:S01]  /*350a0*/  LDL.LU R12, [R1+0x230] ;  /* 0x00023000010c7983 */ /* 0x001ee20000300800 */
[----:B------:R-:W3:Y:S02]  /*350b0*/  LDL.LU R13, [R1+0x234] ;  /* 0x00023400010d7983 */ /* 0x000ee40000300800 */
[----:B------:R-:W2:Y:S02]  /*350c0*/  LDL.LU R14, [R1+0x238] ;  /* 0x00023800010e7983 */ /* 0x000ea40000300800 */
[----:B------:R-:W2:Y:S02]  /*350d0*/  LDL.LU R15, [R1+0x23c] ;  /* 0x00023c00010f7983 */ /* 0x000ea40000300800 */
[----:B------:R-:W-:-:S02]  /*350e0*/  IMAD.MOV.U32 R18, RZ, RZ, R17 ;  /* 0x000000ffff127224 */ /* 0x000fc400078e0011 */
[----:B------:R-:W-:-:S05]  /*350f0*/  IMAD.MOV.U32 R19, RZ, RZ, R16 ;  /* 0x000000ffff137224 */ /* 0x000fca00078e0010 */
[----:B------:R-:W-:Y:S04]  /*35100*/  STL.64 [R1+0x3180], R18 ;  /* 0x0031801201007387 */ /* 0x000fe80000100a00 */
[----:B--2---:R-:W-:Y:S01]  /*35110*/  STL.64 [R1+0x3130], R14 ;  /* 0x0031300e01007387 */ /* 0x004fe20000100a00 */
[----:B---3--:R0:W-:Y:S03]  /*35120*/  STL.64 [R1+0x3128], R12 ;  /* 0x0031280c01007387 */ /* 0x0081e60000100a00 */
[----:B0-----:R-:W2:Y:S01]  /*35130*/  LDL.LU R12, [R1+0x240] ;  /* 0x00024000010c7983 */ /* 0x001ea20000300800 */
[----:B------:R-:W2:Y:S02]  /*35140*/  LDL.LU R13, [R1+0x244] ;  /* 0x00024400010d7983 */ /* 0x000ea40000300800 */
[----:B------:R-:W3:Y:S02]  /*35150*/  LDL.LU R14, [R1+0x248] ;  /* 0x00024800010e7983 */ /* 0x000ee40000300800 */
[----:B------:R-:W3:Y:S02]  /*35160*/  LDL.LU R15, [R1+0x24c] ;  /* 0x00024c00010f7983 */ /* 0x000ee40000300800 */
[----:B------:R-:W-:-:S02]  /*35170*/  IMAD.MOV.U32 R18, RZ, RZ, R11 ;  /* 0x000000ffff127224 */ /* 0x000fc400078e000b */
[----:B------:R-:W-:Y:S01]  /*35180*/  IMAD.MOV.U32 R19, RZ, RZ, R29 ;  /* 0x000000ffff137224 */ /* 0x000fe200078e001d */
[----:B------:R-:W4:Y:S04]  /*35190*/  LDL.LU R11, [R1+0x3230] ;  /* 0x00323000010b7983 */ /* 0x000f280000300800 */
[----:B------:R-:W-:Y:S04]  /*351a0*/  STL.64 [R1+0x3198], R18 ;  /* 0x0031981201007387 */ /* 0x000fe80000100a00 */
[----:B---3--:R-:W-:Y:S01]  /*351b0*/  STL.64 [R1+0x3148], R14 ;  /* 0x0031480e01007387 */ /* 0x008fe20000100a00 */
[----:B--2---:R0:W-:Y:S03]  /*351c0*/  STL.64 [R1+0x3140], R12 ;  /* 0x0031400c01007387 */ /* 0x0041e60000100a00 */
[----:B0-----:R-:W2:Y:S01]  /*351d0*/  LDL.LU R12, [R1+0x250] ;  /* 0x00025000010c7983 */ /* 0x001ea20000300800 */
[----:B------:R-:W2:Y:S02]  /*351e0*/  LDL.LU R13, [R1+0x254] ;  /* 0x00025400010d7983 */ /* 0x000ea40000300800 */
[----:B------:R-:W3:Y:S02]  /*351f0*/  LDL.LU R14, [R1+0x258] ;  /* 0x00025800010e7983 */ /* 0x000ee40000300800 */
[----:B------:R-:W3:Y:S02]  /*35200*/  LDL.LU R15, [R1+0x25c] ;  /* 0x00025c00010f7983 */ /* 0x000ee40000300800 */
[----:B------:R-:W-:-:S02]  /*35210*/  IMAD.MOV.U32 R18, RZ, RZ, R23 ;  /* 0x000000ffff127224 */ /* 0x000fc400078e0017 */
[----:B------:R-:W-:-:S05]  /*35220*/  IMAD.MOV.U32 R19, RZ, RZ, R22 ;  /* 0x000000ffff137224 */ /* 0x000fca00078e0016 */
        /* <DEDUP_REMOVED lines=16> */
[----:B----4-:R-:W-:-:S02]  /*35330*/  IMAD.MOV.U32 R18, RZ, RZ, R9 ;  /* 0x000000ffff127224 */ /* 0x010fc400078e0009 */
[----:B------:R-:W-:-:S05]  /*35340*/  IMAD.MOV.U32 R19, RZ, RZ, R8 ;  /* 0x000000ffff137224 */ /* 0x000fca00078e0008 */
[----:B------:R0:W-:Y:S02]  /*35350*/  STL.64 [R1+0x31e0], R18 ;  /* 0x0031e01201007387 */ /* 0x0001e40000100a00 */
[----:B0-----:R-:W-:Y:S02]  /*35360*/  IMAD.MOV.U32 R18, RZ, RZ, R7 ;  /* 0x000000ffff127224 */ /* 0x001fe400078e0007 */
[----:B------:R-:W-:-:S05]  /*35370*/  IMAD.MOV.U32 R19, RZ, RZ, R6 ;  /* 0x000000ffff137224 */ /* 0x000fca00078e0006 */
[----:B------:R-:W-:Y:S04]  /*35380*/  STL.64 [R1+0x31f8], R18 ;  /* 0x0031f81201007387 */ /* 0x000fe80000100a00 */
[----:B---3--:R-:W-:Y:S01]  /*35390*/  STL.64 [R1+0x3190], R14 ;  /* 0x0031900e01007387 */ /* 0x008fe20000100a00 */
[----:B--2---:R0:W-:Y:S03]  /*353a0*/  STL.64 [R1+0x3188], R12 ;  /* 0x0031880c01007387 */ /* 0x0041e60000100a00 */
[----:B0-----:R-:W2:Y:S01]  /*353b0*/  LDL.LU R12, [R1+0x280] ;  /* 0x00028000010c7983 */ /* 0x001ea20000300800 */
[----:B------:R-:W2:Y:S02]  /*353c0*/  LDL.LU R13, [R1+0x284] ;  /* 0x00028400010d7983 */ /* 0x000ea40000300800 */
[----:B------:R-:W3:Y:S02]  /*353d0*/  LDL.LU R14, [R1+0x288] ;  /* 0x00028800010e7983 */ /* 0x000ee40000300800 */
[----:B------:R-:W3:Y:S01]  /*353e0*/  LDL.LU R15, [R1+0x28c] ;  /* 0x00028c00010f7983 */ /* 0x000ee20000300800 */
[----:B------:R-:W4:Y:S01]  /*353f0*/  LDL.LU R20, [R1+0x4c0] ;  /* 0x0004c00001147983 */ /* 0x000f220000300800 */
[----:B------:R-:W4:Y:S02]  /*35400*/  LDL.LU R21, [R1+0x4c4] ;  /* 0x0004c40001157983 */ /* 0x000f240000300800 */
[----:B------:R-:W4:Y:S02]  /*35410*/  LDL.LU R22, [R1+0x4c8] ;  /* 0x0004c80001167983 */ /* 0x000f240000300800 */
[----:B------:R-:W-:Y:S01]  /*35420*/  IMAD.MOV.U32 R19, RZ, RZ, R4 ;  /* 0x000000ffff137224 */ /* 0x000fe200078e0004 */
[----:B------:R-:W4:Y:S01]  /*35430*/  LDL.LU R23, [R1+0x4cc] ;  /* 0x0004cc0001177983 */ /* 0x000f220000300800 */
[----:B------:R-:W-:-:S02]  /*35440*/  IMAD.MOV.U32 R18, RZ, RZ, R5 ;  /* 0x000000ffff127224 */ /* 0x000fc400078e0005 */
[----:B------:R-:W4:Y:S02]  /*35450*/  LDL.LU R4, [R1+0x7b0] ;  /* 0x0007b00001047983 */ /* 0x000f240000300800 */
[----:B------:R-:W4:Y:S01]  /*35460*/  LDL.LU R5, [R1+0x7b4] ;  /* 0x0007b40001057983 */ /* 0x000f220000300800 */
[----:B------:R-:W4:Y:S01]  /*35470*/  LDL.LU R6, [R1+0x7b8] ;  /* 0x0007b80001067983 */ /* 0x000f220000300800 */
[----:B------:R-:W4:Y:S03]  /*35480*/  LDL.LU R7, [R1+0x7bc] ;  /* 0x0007bc0001077983 */ /* 0x000f260000300800 */
[----:B---3--:R-:W-:Y:S01]  /*35490*/  STL.64 [R1+0x31a8], R14 ;  /* 0x0031a80e01007387 */ /* 0x008fe20000100a00 */
[----:B--2---:R0:W-:Y:S03]  /*354a0*/  STL.64 [R1+0x31a0], R12 ;  /* 0x0031a00c01007387 */ /* 0x0041e60000100a00 */
        /* <DEDUP_REMOVED lines=27> */
[----:B------:R-:W2:Y:S02]  /*35660*/  LDL.LU R14, [R1+0x2d8] ;  /* 0x0002d800010e7983 */ /* 0x000ea40000300800 */
[----:B------:R-:W2:Y:S02]  /*35670*/  LDL.LU R15, [R1+0x2dc] ;  /* 0x0002dc00010f7983 */ /* 0x000ea40000300800 */
[----:B------:R-:W-:Y:S01]  /*35680*/  STL.64 [R1+0x7b0], R4 ;  /* 0x0007b00401007387 */ /* 0x000fe20000100a00 */
[----:B------:R0:W-:Y:S03]  /*35690*/  STL.64 [R1+0x7b8], R6 ;  /* 0x0007b80601007387 */ /* 0x0001e60000100a00 */
[----:B0-----:R-:W3:Y:S01]  /*356a0*/  LDL.LU.64 R6, [R1+0x3228] ;  /* 0x0032280001067983 */ /* 0x001ee20000300a00 */
[----:B------:R-:W4:Y:S01]  /*356b0*/  LDL.LU.64 R4, [R1+0x3220] ;  /* 0x0032200001047983 */ /* 0x000f220000300a00 */
[----:B---3--:R-:W-:Y:S02]  /*356c0*/  HMMA.16816.F32.BF16 R24, R24, R6, R20 ;  /* 0x000000061818723c */ /* 0x008fe40000041814 */
[----:B------:R-:W2:Y:S01]  /*356d0*/  LDL.LU.64 R22, [R1+0x3218] ;  /* 0x0032180001167983 */ /* 0x000ea20000300a00 */
[----:B------:R-:W2:Y:S11]  /*356e0*/  LDL.LU.64 R20, [R1+0x3210] ;  /* 0x0032100001147983 */ /* 0x000eb60000300a00 */
[----:B------:R-:W-:Y:S09]  /*356f0*/  @!UPT UIADD3 URZ, URZ, URZ, URZ ;  /* 0x0000003f3f3ff290 */ /* 0x000ff2000fffe03f */
[----:B------:R-:W-:Y:S01]  /*35700*/  STL.64 [R1+0xb10], R24 ;  /* 0x000b101801007387 */ /* 0x000fe20000100a00 */
[----:B------:R-:W-:Y:S02]  /*35710*/  STL.64 [R1+0xb18], R26 ;  /* 0x000b181a01007387 */ /* 0x000fe40000100a00 */
[----:B------:R-:W-:Y:S02]  /*35720*/  STL.64 [R1+0x30e8], R6 ;  /* 0x0030e80601007387 */ /* 0x000fe40000100a00 */
[----:B----4-:R0:W-:Y:S02]  /*35730*/  STL.64 [R1+0x30e0], R4 ;  /* 0x0030e00401007387 */ /* 0x0101e40000100a00 */
[----:B0-----:R-:W3:Y:S01]  /*35740*/  LDL.LU R4, [R1+0x210] ;  /* 0x0002100001047983 */ /* 0x001ee20000300800 */
[----:B------:R-:W3:Y:S02]  /*35750*/  LDL.LU R5, [R1+0x214] ;  /* 0x0002140001057983 */ /* 0x000ee40000300800 */
[----:B------:R-:W3:Y:S02]  /*35760*/  LDL.LU R6, [R1+0x218] ;  /* 0x0002180001067983 */ /* 0x000ee40000300800 */
[----:B------:R-:W3:Y:S01]  /*35770*/  LDL.LU R7, [R1+0x21c] ;  /* 0x00021c0001077983 */ /* 0x000ee20000300800 */
        /* <DEDUP_REMOVED lines=78> */
[----:B------:R-:W2:Y:S11]  /*35c60*/  LDL.LU.64 R14, [R1+0x3100] ;  /* 0x00310000010e7983 */ /* 0x000eb60000300a00 */
[----:B------:R-:W-:Y:S10]  /*35c70*/  @!UPT UIADD3 URZ, URZ, URZ, URZ ;  /* 0x0000003f3f3ff290 */ /* 0x000ff4000fffe03f */
[----:B------:R-:W-:Y:S01]  /*35c80*/  STL.64 [R1+0x9d0], R16 ;  /* 0x0009d01001007387 */ /* 0x000fe20000100a00 */
[----:B------:R0:W-:Y:S03]  /*35c90*/  STL.64 [R1+0x9d8], R18 ;  /* 0x0009d81201007387 */ /* 0x0001e60000100a00 */
[----:B0-----:R-:W2:Y:S01]  /*35ca0*/  LDL.LU.64 R18, [R1+0x30f8] ;  /* 0x0030f80001127983 */ /* 0x001ea20000300a00 */
[----:B------:R-:W2:Y:S02]  /*35cb0*/  LDL.LU.64 R16, [R1+0x30f0] ;  /* 0x0030f00001107983 */ /* 0x000ea40000300a00 */
[----:B------:R-:W-:Y:S02]  /*35cc0*/  IMAD.MOV.U32 R26, RZ, RZ, R3 ;  /* 0x000000ffff1a7224 */ /* 0x000fe400078e0003 */
[----:B------:R-:W-:-:S07]  /*35cd0*/  IMAD.MOV.U32 R27, RZ, RZ, R0 ;  /* 0x000000ffff1b7224 */ /* 0x000fce00078e0000 */
[C---:B---3--:R-:W-:Y:S01]  /*35ce0*/  HMMA.16816.F32.BF16 R24, R20.reuse, R26, R4 ;  /* 0x0000001a1418723c */ /* 0x048fe20000041804 */
[----:B------:R-:W3:Y:S11]  /*35cf0*/  LDL.LU R4, [R1+0x690] ;  /* 0x0006900001047983 */ /* 0x000ef60000300800 */
[----:B------:R-:W-:Y:S11]  /*35d00*/  @!UPT UIADD3 URZ, URZ, URZ, URZ ;  /* 0x0000003f3f3ff290 */ /* 0x000ff6000fffe03f */
[----:B------:R-:W-:Y:S01]  /*35d10*/  STL.64 [R1+0x9c0], R24 ;  /* 0x0009c01801007387 */ /* 0x000fe20000100a00 */
[----:B------:R-:W-:Y:S02]  /*35d20*/  STL.64 [R1+0x9c8], R26 ;  /* 0x0009c81a01007387 */ /* 0x000fe40000100a00 */
[----:B------:R-:W0:Y:S01]  /*35d30*/  LDSM.16.MT88.4 R24, [R28+0x11080] ;  /* 0x011080001c18783b */ /* 0x000e220000004200 */
[C---:B--2---:R-:W-:Y:S11]  /*35d40*/  HMMA.16816.F32.BF16 R16, R20.reuse, R14, R16 ;  /* 0x0000000e1410723c */ /* 0x044ff60000041810 */
[----:B------:R-:W-:Y:S11]  /*35d50*/  @!UPT UIADD3 URZ, URZ, URZ, URZ ;  /* 0x0000003f3f3ff290 */ /* 0x000ff6000fffe03f */
[----:B------:R-:W-:Y:S01]  /*35d60*/  @!UPT UIADD3 URZ, URZ, URZ, URZ ;  /* 0x0000003f3f3ff290 */ /* 0x000fe2000fffe03f */
[----:B------:R-:W-:Y:S01]  /*35d70*/  STL.64 [R1+0x9b0], R16 ;  /* 0x0009b01001007387 */ /* 0x000fe20000100a00 */
[----:B------:R-:W-:Y:S02]  /*35d80*/  STL.64 [R1+0x9b8], R18 ;  /* 0x0009b81201007387 */ /* 0x000fe40000100a00 */
[----:B------:R-:W3:Y:S02]  /*35d90*/  LDL.LU R5, [R1+0x694] ;  /* 0x0006940001057983 */ /* 0x000ee40000300800 */
[----:B------:R-:W3:Y:S01]  /*35da0*/  LDL.LU R6, [R1+0x698] ;  /* 0x0006980001067983 */ /* 0x000ee20000300800 */
[----:B------:R-:W3:Y:S01]  /*35db0*/  LDL.LU R7, [R1+0x69c] ;  /* 0x00069c0001077983 */ /* 0x000ee20000300800 */
[----:B------:R1:W-:Y:S03]  /*35dc0*/  STL.64 [R1+0x3048], R14 ;  /* 0x0030480e01007387 */ /* 0x0003e60000100a00 */
[----:B-1----:R-:W2:Y:S04]  /*35dd0*/  LDL.64 R14, [R1+0x78] ;  /* 0x00007800010e7983 */ /* 0x002ea80000100a00 */
[----:B--2---:R1:W-:Y:S01]  /*35de0*/  STL.64 [R1+0x3090], R14 ;  /* 0x0030900e01007387 */ /* 0x0043e20000100a00 */
[----:B------:R-:W2:Y:S02]  /*35df0*/  LDL.LU R16, [R1+0x1f0] ;  /* 0x0001f00001107983 */ /* 0x000ea40000300800 */
[----:B------:R-:W2:Y:S02]  /*35e00*/  LDL.LU R17, [R1+0x1f4] ;  /* 0x0001f40001117983 */ /* 0x000ea40000300800 */
[----:B------:R-:W2:Y:S01]  /*35e10*/  LDL.LU R18, [R1+0x1f8] ;  /* 0x0001f80001127983 */ /* 0x000ea20000300800 */
[----:B------:R-:W2:Y:S04]  /*35e20*/  LDL.LU R19, [R1+0x1fc] ;  /* 0x0001fc0001137983 */ /* 0x000ea80000300800 */
[----:B-1----:R-:W4:Y:S04]  /*35e30*/  LDL.64 R14, [R1+0x98] ;  /* 0x00009800010e7983 */ /* 0x002f280000100a00 */
[----:B----4-:R1:W-:Y:S04]  /*35e40*/  STL.64 [R1+0x3098], R14 ;  /* 0x0030980e01007387 */ /* 0x0103e80000100a00 */
[----:B-1----:R-:W4:Y:S04]  /*35e50*/  LDL.64 R14, [R1+0xa8] ;  /* 0x0000a800010e7983 */ /* 0x002f280000100a00 */
[----:B----4-:R1:W-:Y:S04]  /*35e60*/  STL.64 [R1+0x30b0], R14 ;  /* 0x0030b00e01007387 */ /* 0x0103e80000100a00 */
[----:B-1----:R-:W4:Y:S04]  /*35e70*/  LDL.64 R14, [R1+0xb8] ;  /* 0x0000b800010e7983 */ /* 0x002f280000100a00 */
[----:B----4-:R1:W-:Y:S04]  /*35e80*/  STL.64 [R1+0x30b8], R14 ;  /* 0x0030b80e01007387 */ /* 0x0103e80000100a00 */
[----:B-1----:R-:W4:Y:S01]  /*35e90*/  LDL.64 R14, [R1+0xc8] ;  /* 0x0000c800010e7983 */ /* 0x002f220000100a00 */
[----:B0-----:R-:W-:Y:S02]  /*35ea0*/  STL.64 [R1+0x2fd0], R26 ;  /* 0x002fd01a01007387 */ /* 0x001fe40000100a00 */
[----:B------:R0:W-:Y:S02]  /*35eb0*/  STL.64 [R1+0x2fc8], R24 ;  /* 0x002fc81801007387 */ /* 0x0001e40000100a00 */
[----:B0-----:R-:W2:Y:S01]  /*35ec0*/  LDL.LU R24, [R1+0x470] ;  /* 0x0004700001187983 */ /* 0x001ea20000300800 */
[----:B------:R-:W2:Y:S02]  /*35ed0*/  LDL.LU R25, [R1+0x474] ;  /* 0x0004740001197983 */ /* 0x000ea40000300800 */
[----:B------:R-:W2:Y:S02]  /*35ee0*/  LDL.LU R26, [R1+0x478] ;  /* 0x00047800011a7983 */ /* 0x000ea40000300800 */
[----:B------:R-:W2:Y:S01]  /*35ef0*/  LDL.LU R27, [R1+0x47c] ;  /* 0x00047c00011b7983 */ /* 0x000ea20000300800 */
[C---:B---3--:R-:W-:Y:S01]  /*35f00*/  HMMA.16816.F32.BF16 R4, R20.reuse, R10, R4 ;  /* 0x0000000a1404723c */ /* 0x048fe20000041804 */
        /* <DEDUP_REMOVED lines=15> */
[----:B------:R-:W2:Y:S02]  /*36000*/  LDL.LU.64 R4, [R1+0x30e0] ;  /* 0x0030e00001047983 */ /* 0x000ea40000300a00 */
[----:B------:R0:W-:Y:S02]  /*36010*/  STL [R1+0x2fec], R10 ;  /* 0x002fec0a01007387 */ /* 0x0001e40000100800 */
[----:B------:R1:W-:Y:S01]  /*36020*/  STL [R1+0x2fe8], R11 ;  /* 0x002fe80b01007387 */ /* 0x0003e20000100800 */
[----:B------:R-:W2:Y:S01]  /*36030*/  LDL.LU R8, [R1+0x480] ;  /* 0x0004800001087983 */ /* 0x000ea20000300800 */
[----:B------:R-:W2:Y:S03]  /*36040*/  LDL.LU R9, [R1+0x484] ;  /* 0x0004840001097983 */ /* 0x000ea60000300800 */
[----:B0-----:R-:W2:Y:S01]  /*36050*/  LDL.LU R10, [R1+0x488] ;  /* 0x00048800010a7983 */ /* 0x001ea20000300800 */
[----:B-1----:R-:W2:Y:S01]  /*36060*/  LDL.LU R11, [R1+0x48c] ;  /* 0x00048c00010b7983 */ /* 0x002ea20000300800 */
[----:B---3--:R-:W-:Y:S02]  /*36070*/  HMMA.16816.F32.BF16 R20, R20, R6, R16 ;  /* 0x000000061414723c */ /* 0x008fe40000041810 */
[----:B------:R-:W3:Y:S01]  /*36080*/  LDL.LU.64 R18, [R1+0x30d8] ;  /* 0x0030d80001127983 */ /* 0x000ee20000300a00 */
[----:B------:R-:W3:Y:S02]  /*36090*/  LDL.LU.64 R16, [R1+0x30d0] ;  /* 0x0030d00001107983 */ /* 0x000ee40000300a00 */
[----:B----4-:R-:W-:-:S02]  /*360a0*/  IMAD.MOV.U32 R3, RZ, RZ, R14 ;  /* 0x000000ffff037224 */ /* 0x010fc400078e000e */
[----:B------:R-:W-:Y:S11]  /*360b0*/  IMAD.MOV.U32 R0, RZ, RZ, R15 ;  /* 0x000000ffff007224 */ /* 0x000ff600078e000f */
[----:B------:R-:W-:Y:S05]  /*360c0*/  @!UPT UIADD3 URZ, URZ, URZ, URZ ;  /* 0x0000003f3f3ff290 */ /* 0x000fea000fffe03f */
[----:B------:R0:W-:Y:S01]  /*360d0*/  STL.64 [R1+0x340], R20 ;  /* 0x0003401401007387 */ /* 0x0001e20000100a00 */
[----:B------:R1:W-:Y:S03]  /*360e0*/  STL.64 [R1+0x348], R22 ;  /* 0x0003481601007387 */ /* 0x0003e60000100a00 */
[----:B0-----:R-:W4:Y:S01]  /*360f0*/  LDL.LU R20, [R1+0x460] ;  /* 0x0004600001147983 */ /* 0x001f220000300800 */
[----:B------:R-:W4:Y:S02]  /*36100*/  LDL.LU R21, [R1+0x464] ;  /* 0x0004640001157983 */ /* 0x000f240000300800 */
[----:B-1----:R-:W4:Y:S02]  /*36110*/  LDL.LU R22, [R1+0x468] ;  /* 0x0004680001167983 */ /* 0x002f240000300800 */
[----:B------:R-:W4:Y:S01]  /*36120*/  LDL.LU R23, [R1+0x46c] ;  /* 0x00046c0001177983 */ /* 0x000f220000300800 */
[----:B------:R-:W-:Y:S01]  /*36130*/  STL.64 [R1+0x2fe0], R6 ;  /* 0x002fe00601007387 */ /* 0x000fe20000100a00 */
[----:B--2---:R0:W-:Y:S03]  /*36140*/  STL.64 [R1+0x2fd8], R4 ;  /* 0x002fd80401007387 */ /* 0x0041e60000100a00 */
[----:B0-----:R-:W2:Y:S01]  /*36150*/  LDL.LU R4, [R1+0x4a0] ;  /* 0x0004a00001047983 */ /* 0x001ea20000300800 */
[----:B------:R-:W2:Y:S02]  /*36160*/  LDL.LU R5, [R1+0x4a4] ;  /* 0x0004a40001057983 */ /* 0x000ea40000300800 */
[----:B------:R-:W2:Y:S02]  /*36170*/  LDL.LU R6, [R1+0x4a8] ;  /* 0x0004a80001067983 */ /* 0x000ea40000300800 */
[----:B------:R-:W2:Y:S01]  /*36180*/  LDL.LU R7, [R1+0x4ac] ;  /* 0x0004ac0001077983 */ /* 0x000ea20000300800 */
[C---:B---3--:R-:W-:Y:S11]  /*36190*/  HMMA.16816.F32.BF16 R24, R16.reuse, R14, R24 ;  /* 0x0000000e1018723c */ /* 0x048ff60000041818 */
[----:B------:R-:W-:Y:S11]  /*361a0*/  @!UPT UIADD3 URZ, URZ, URZ, URZ ;  /* 0x0000003f3f3ff290 */ /* 0x000ff6000fffe03f */
[----:B------:R-:W-:Y:S01]  /*361b0*/  @!UPT UIADD3 URZ, URZ, URZ, URZ ;  /* 0x0000003f3f3ff290 */ /* 0x000fe2000fffe03f */
[----:B------:R-:W-:Y:S01]  /*361c0*/  STL.64 [R1+0xc80], R24 ;  /* 0x000c801801007387 */ /* 0x000fe20000100a00 */
[----:B------:R0:W-:Y:S03]  /*361d0*/  STL.64 [R1+0xc88], R26 ;  /* 0x000c881a01007387 */ /* 0x0001e60000100a00 */
[----:B0-----:R-:W3:Y:S01]  /*361e0*/  LDL.LU.64 R26, [R1+0x30c8] ;  /* 0x0030c800011a7983 */ /* 0x001ee20000300a00 */
[----:B------:R-:W3:Y:S02]  /*361f0*/  LDL.LU.64 R24, [R1+0x30c0] ;  /* 0x0030c00001187983 */ /* 0x000ee40000300a00 */
[----:B------:R-:W2:Y:S02]  /*36200*/  LDL.LU.64 R14, [R1+0x30b8] ;  /* 0x0030b800010e7983 */ /* 0x000ea40000300a00 */
[----:B------:R-:W-:Y:S01]  /*36210*/  STL [R1+0x2ff4], R0 ;  /* 0x002ff40001007387 */ /* 0x000fe20000100800 */
[----:B------:R-:W-:Y:S01]  /*36220*/  STL [R1+0x2ff0], R3 ;  /* 0x002ff00301007387 */ /* 0x000fe20000100800 */
[C---:B--2---:R-:W-:Y:S11]  /*36230*/  HMMA.16816.F32.BF16 R4, R16.reuse, R14, R4 ;  /* 0x0000000e1004723c */ /* 0x044ff60000041804 */
[----:B------:R-:W-:Y:S11]  /*36240*/  @!UPT UIADD3 URZ, URZ, URZ, URZ ;  /* 0x0000003f3f3ff290 */ /* 0x000ff6000fffe03f */
[----:B------:R-:W-:Y:S01]  /*36250*/  @!UPT UIADD3 URZ, URZ, URZ, URZ ;  /* 0x0000003f3f3ff290 */ /* 0x000fe2000fffe03f */
[----:B------:R0:W-:Y:S01]  /*36260*/  STL.64 [R1+0xc70], R4 ;  /* 0x000c700401007387 */ /* 0x0001e20000100a00 */
[----:B------:R1:W-:Y:S02]  /*36270*/  STL.64 [R1+0xc78], R6 ;  /* 0x000c780601007387 */ /* 0x0003e40000100a00 */
[----:B0-----:R-:W-:Y:S02]  /*36280*/  IMAD.MOV.U32 R5, RZ, RZ, R14 ;  /* 0x000000ffff057224 */ /* 0x001fe400078e000e */
[----:B------:R-:W-:Y:S02]  /*36290*/  IMAD.MOV.U32 R4, RZ, RZ, R15 ;  /* 0x000000ffff047224 */ /* 0x000fe400078e000f */
[----:B------:R-:W3:Y:S02]  /*362a0*/  LDL.LU.64 R14, [R1+0x30b0] ;  /* 0x0030b000010e7983 */ /* 0x000ee40000300a00 */
[----:B---3--:R-:W-:Y:S01]  /*362b0*/  HMMA.16816.F32.BF16 R24, R16, R14, R24 ;  /* 0x0000000e1018723c */ /* 0x008fe20000041818 */
[----:B-1----:R-:W-:-:S02]  /*362c0*/  IMAD.MOV.U32 R7, RZ, RZ, R14 ;  /* 0x000000ffff077224 */ /* 0x002fc400078e000e */
[----:B------:R-:W-:Y:S11]  /*362d0*/  IMAD.MOV.U32 R6, RZ, RZ, R15 ;  /* 0x000000ffff067224 */ /* 0x000ff600078e000f */
[----:B------:R-:W-:Y:S09]  /*362e0*/  @!UPT UIADD3 URZ, URZ, URZ, URZ ;  /* 0x0000003f3f3ff290 */ /* 0x000ff2000fffe03f */
[----:B------:R-:W-:Y:S01]  /*362f0*/  STL.64 [R1+0xc60], R24 ;  /* 0x000c601801007387 */ /* 0x000fe20000100a00 */
[----:B------:R0:W-:Y:S03]  /*36300*/  STL.64 [R1+0xc68], R26 ;  /* 0x000c681a01007387 */ /* 0x0001e60000100a00 */
[----:B0-----:R-:W2:Y:S01]  /*36310*/  LDL.LU.64 R26, [R1+0x30a8] ;  /* 0x0030a800011a7983 */ /* 0x001ea20000300a00 */
[----:B------:R-:W2:Y:S02]  /*36320*/  LDL.LU.64 R24, [R1+0x30a0] ;  /* 0x0030a00001187983 */ /* 0x000ea40000300a00 */
[----:B------:R-:W3:Y:S02]  /*36330*/  LDL.LU.64 R14, [R1+0x3098] ;  /* 0x00309800010e7983 */ /* 0x000ee40000300a00 */
[----:B------:R0:W-:Y:S01]  /*36340*/  STL.64 [R1+0x3000], R6 ;  /* 0x0030000601007387 */ /* 0x0001e20000100a00 */
[----:B------:R-:W-:Y:S04]  /*36350*/  STL.64 [R1+0x2ff8], R4 ;  /* 0x002ff80401007387 */ /* 0x000fe80000100a00 */
[----:B0-----:R-:W2:Y:S01]  /*36360*/  LDL.64 R6, [R1+0x88] ;  /* 0x0000880001067983 */ /* 0x001ea20000100a00 */
[C---:B---3--:R-:W-:Y:S11]  /*36370*/  HMMA.16816.F32.BF16 R8, R16.reuse, R14, R8 ;  /* 0x0000000e1008723c */ /* 0x048ff60000041808 */
[----:B------:R-:W-:Y:S11]  /*36380*/  @!UPT UIADD3 URZ, URZ, URZ, URZ ;  /* 0x0000003f3f3ff290 */ /* 0x000ff6000fffe03f */
[----:B------:R-:W-:Y:S01]  /*36390*/  @!UPT UIADD3 URZ, URZ, URZ, URZ ;  /* 0x0000003f3f3ff290 */ /* 0x000fe2000fffe03f */
[----:B------:R0:W-:Y:S01]  /*363a0*/  STL.64 [R1+0xc50], R8 ;  /* 0x000c500801007387 */ /* 0x0001e20000100a00 */
[----:B------:R-:W-:Y:S02]  /*363b0*/  STL.64 [R1+0xc58], R10 ;  /* 0x000c580a01007387 */ /* 0x000fe40000100a00 */
[----:B0-----:R-:W-:Y:S02]  /*363c0*/  IMAD.MOV.U32 R9, RZ, RZ, R14 ;  /* 0x000000ffff097224 */ /* 0x001fe400078e000e */
[----:B------:R-:W-:Y:S02]  /*363d0*/  IMAD.MOV.U32 R8, RZ, RZ, R15 ;  /* 0x000000ffff087224 */ /* 0x000fe400078e000f */
[----:B------:R-:W4:Y:S03]  /*363e0*/  LDL.LU.64 R14, [R1+0x3090] ;  /* 0x00309000010e7983 */ /* 0x000f260000300a00 */
[----:B------:R-:W-:Y:S02]  /*363f0*/  STL [R1+0x300c], R8 ;  /* 0x00300c0801007387 */ /* 0x000fe40000100800 */
[----:B------:R2:W-:Y:S02]  /*36400*/  STL [R1+0x3008], R9 ;  /* 0x0030080901007387 */ /* 0x0005e40000100800 */
[----:B--2---:R-:W-:Y:S07]  /*36410*/  HMMA.16816.F32.BF16 R8, R16, R6, R24 ;  /* 0x000000061008723c */ /* 0x004fee0000041818 */
[----:B------:R-:W-:-:S02]  /*36420*/  IMAD.MOV.U32 R25, RZ, RZ, R6 ;  /* 0x000000ffff197224 */ /* 0x000fc400078e0006 */
[----:B------:R-:W-:Y:S11]  /*36430*/  IMAD.MOV.U32 R24, RZ, RZ, R7 ;  /* 0x000000ffff187224 */ /* 0x000ff600078e0007 */
[----:B------:R-:W-:Y:S03]  /*36440*/  @!UPT UIADD3 URZ, URZ, URZ, URZ ;  /* 0x0000003f3f3ff290 */ /* 0x000fe6000fffe03f */
[----:B------:R-:W-:Y:S01]  /*36450*/  STL.64 [R1+0xc40], R8 ;  /* 0x000c400801007387 */ /* 0x000fe20000100a00 */
[----:B------:R-:W-:Y:S01]  /*36460*/  STL.64 [R1+0xc48], R10 ;  /* 0x000c480a01007387 */ /* 0x000fe20000100a00 */
[C---:B----4-:R-:W-:Y:S01]  /*36470*/  HMMA.16816.F32.BF16 R4, R16.reuse, R14, R20 ;  /* 0x0000000e1004723c */ /* 0x050fe20000041814 */
[----:B------:R-:W-:Y:S02]  /*36480*/  IMAD.MOV.U32 R27, RZ, RZ, R14 ;  /* 0x000000ffff1b7224 */ /* 0x000fe400078e000e */
[----:B------:R-:W-:Y:S11]  /*36490*/  IMAD.MOV.U32 R26, RZ, RZ, R15 ;  /* 0x000000ffff1a7224 */ /* 0x000ff600078e000f */
[----:B------:R-:W-:Y:S09]  /*364a0*/  @!UPT UIADD3 URZ, URZ, URZ, URZ ;  /* 0x0000003f3f3ff290 */ /* 0x000ff2000fffe03f */
[----:B------:R-:W-:Y:S01]  /*364b0*/  STL.64 [R1+0xc30], R4 ;  /* 0x000c300401007387 */ /* 0x000fe20000100a00 */
[----:B------:R-:W-:Y:S02]  /*364c0*/  STL.64 [R1+0xc38], R6 ;  /* 0x000c380601007387 */ /* 0x000fe40000100a00 */
[----:B------:R-:W-:Y:S02]  /*364d0*/  STL.64 [R1+0x3018], R26 ;  /* 0x0030181a01007387 */ /* 0x000fe40000100a00 */
[----:B------:R0:W-:Y:S02]  /*364e0*/  STL.64 [R1+0x3010], R24 ;  /* 0x0030101801007387 */ /* 0x0001e40000100a00 */
        /* <DEDUP_REMOVED lines=8> */
[----:B------:R-:W2:Y:S01]  /*36570*/  LDL.LU R8, [R1+0x790] ;  /* 0x0007900001087983 */ /* 0x000ea20000300800 */
[----:B------:R-:W2:Y:S02]  /*36580*/  LDL.LU R9, [R1+0x794] ;  /* 0x0007940001097983 */ /* 0x000ea40000300800 */
[----:B------:R-:W2:Y:S02]  /*36590*/  LDL.LU R10, [R1+0x798] ;  /* 0x00079800010a7983 */ /* 0x000ea40000300800 */
[----:B------:R-:W2:Y:S01]  /*365a0*/  LDL.LU R11, [R1+0x79c] ;  /* 0x00079c00010b7983 */ /* 0x000ea20000300800 */
[----:B------:R-:W3:Y:S04]  /*365b0*/  LDL.64 R22, [R1+0x68] ;  /* 0x0000680001167983 */ /* 0x000ee80000100a00 */
[----:B--2---:R0:W-:Y:S01]  /*365c0*/  STL.64 [R1+0x3078], R10 ;  /* 0x0030780a01007387 */ /* 0x0041e20000100a00 */
[----:B------:R1:W-:Y:S03]  /*365d0*/  STL.64 [R1+0x3070], R8 ;  /* 0x0030700801007387 */ /* 0x0003e60000100a00 */
[----:B0-----:R-:W2:Y:S04]  /*365e0*/  LDL.64 R10, [R1+0x58] ;  /* 0x00005800010a7983 */ /* 0x001ea80000100a00 */
[----:B--2---:R0:W-:Y:S01]  /*365f0*/  STL.64 [R1+0x3088], R10 ;  /* 0x0030880a01007387 */ /* 0x0041e20000100a00 */
[----:B-1----:R-:W2:Y:S02]  /*36600*/  LDL.LU R8, [R1+0x450] ;  /* 0x0004500001087983 */ /* 0x002ea40000300800 */
[----:B------:R-:W2:Y:S01]  /*36610*/  LDL.LU R9, [R1+0x454] ;  /* 0x0004540001097983 */ /* 0x000ea20000300800 */
[----:B0-----:R-:W2:Y:S01]  /*36620*/  LDL.LU R10, [R1+0x458] ;  /* 0x00045800010a7983 */ /* 0x001ea20000300800 */
[----:B------:R-:W2:Y:S02]  /*36630*/  LDL.LU R11, [R1+0x45c] ;  /* 0x00045c00010b7983 */ /* 0x000ea40000300800 */
[----:B------:R0:W-:Y:S02]  /*36640*/  STL.64 [R1+0x3058], R14 ;  /* 0x0030580e01007387 */ /* 0x0001e40000100a00 */
[----:B----4-:R-:W-:Y:S01]  /*36650*/  STL.64 [R1+0x3050], R12 ;  /* 0x0030500c01007387 */ /* 0x010fe20000100a00 */
[----:B0-----:R-:W4:Y:S04]  /*36660*/  LDL.64 R14, [R1+0x38] ;  /* 0x00003800010e7983 */ /* 0x001f280000100a00 */
[----:B----4-:R0:W-:Y:S04]  /*36670*/  STL.64 [R1+0x3068], R14 ;  /* 0x0030680e01007387 */ /* 0x0101e80000100a00 */
[----:B0-----:R-:W4:Y:S04]  /*36680*/  LDL.64 R14, [R1+0x48] ;  /* 0x00004800010e7983 */ /* 0x001f280000100a00 */
[----:B----4-:R0:W-:Y:S01]  /*36690*/  STL.64 [R1+0x3080], R14 ;  /* 0x0030800e01007387 */ /* 0x0101e20000100a00 */
[----:B------:R-:W4:Y:S02]  /*366a0*/  LDL.LU R12, [R1+0x7a0] ;  /* 0x0007a000010c7983 */ /* 0x000f240000300800 */
[----:B------:R-:W4:Y:S01]  /*366b0*/  LDL.LU R13, [R1+0x7a4] ;  /* 0x0007a400010d7983 */ /* 0x000f220000300800 */
[----:B0-----:R-:W4:Y:S01]  /*366c0*/  LDL.LU R14, [R1+0x7a8] ;  /* 0x0007a800010e7983 */ /* 0x001f220000300800 */
[----:B------:R-:W4:Y:S02]  /*366d0*/  LDL.LU R15, [R1+0x7ac] ;  /* 0x0007ac00010f7983 */ /* 0x000f240000300800 */
[----:B---3--:R0:W-:Y:S02]  /*366e0*/  STL.64 [R1+0x3028], R26 ;  /* 0x0030281a01007387 */ /* 0x0081e40000100a00 */
[----:B------:R-:W-:Y:S01]  /*366f0*/  STL.64 [R1+0x3020], R24 ;  /* 0x0030201801007387 */ /* 0x000fe20000100a00 */
[----:B0-----:R-:W3:Y:S04]  /*36700*/  LDL.64 R26, [R1+0x18] ;  /* 0x00001800011a7983 */ /* 0x001ee80000100a00 */
[----:B---3--:R0:W-:Y:S04]  /*36710*/  STL.64 [R1+0x3040], R26 ;  /* 0x0030401a01007387 */ /* 0x0081e80000100a00 */
[----:B0-----:R-:W3:Y:S01]  /*36720*/  LDL.64 R26, [R1+0x28] ;  /* 0x00002800011a7983 */ /* 0x001ee20000100a00 */
[----:B--2---:R-:W-:Y:S01]  /*36730*/  HMMA.16816.F32.BF16 R8, R16, R22, R8 ;  /* 0x000000161008723c */ /* 0x004fe20000041808 */
[----:B------:R-:W-:-:S02]  /*36740*/  IMAD.MOV.U32 R29, RZ, RZ, R22 ;  /* 0x000000ffff1d7224 */ /* 0x000fc400078e0016 */
[----:B------:R-:W-:Y:S02]  /*36750*/  IMAD.MOV.U32 R28, RZ, RZ, R23 ;  /* 0x000000ffff1c7224 */ /* 0x000fe400078e0017 */
[----:B------:R-:W0:Y:S04]  /*36760*/  LDSM.16.MT88.4 R20, [R2+0x11000] ;  /* 0x011000000214783b */ /* 0x000e280000004200 */
[----:B---3--:R1:W-:Y:S01]  /*36770*/  STL.64 [R1+0x3060], R26 ;  /* 0x0030601a01007387 */ /* 0x0083e20000100a00 */
[----:B------:R-:W2:Y:S02]  /*36780*/  LDL.LU R24, [R1+0x780] ;  /* 0x0007800001187983 */ /* 0x000ea40000300800 */
[----:B------:R-:W2:Y:S01]  /*36790*/  LDL.LU R25, [R1+0x784] ;  /* 0x0007840001197983 */ /* 0x000ea20000300800 */
[----:B-1----:R-:W2:Y:S01]  /*367a0*/  LDL.LU R26, [R1+0x788] ;  /* 0x00078800011a7983 */ /* 0x002ea20000300800 */
[----:B------:R-:W2:Y:S02]  /*367b0*/  LDL.LU R27, [R1+0x78c] ;  /* 0x00078c00011b7983 */ /* 0x000ea40000300800 */
[----:B------:R-:W3:Y:S02]  /*367c0*/  LDL.LU R4, [R1+0x740] ;  /* 0x0007400001047983 */ /* 0x000ee40000300800 */
[----:B------:R-:W3:Y:S01]  /*367d0*/  LDL.LU R5, [R1+0x744] ;  /* 0x0007440001057983 */ /* 0x000ee20000300800 */
[----:B------:R-:W2:Y:S01]  /*367e0*/  LDL.LU R6, [R1+0x748] ;  /* 0x0007480001067983 */ /* 0x000ea20000300800 */
[----:B------:R-:W2:Y:S03]  /*367f0*/  LDL.LU R7, [R1+0x74c] ;  /* 0x00074c0001077983 */ /* 0x000ea60000300800 */
[----:B--2---:R-:W-:Y:S01]  /*36800*/  STL.64 [R1+0x3038], R6 ;  /* 0x0030380601007387 */ /* 0x004fe20000100a00 */
[----:B---3--:R1:W-:Y:S03]  /*36810*/  STL.64 [R1+0x3030], R4 ;  /* 0x0030300401007387 */ /* 0x0083e60000100a00 */
[----:B-1----:R-:W2:Y:S01]  /*36820*/  LDL.LU R4, [R1+0x760] ;  /* 0x0007600001047983 */ /* 0x002ea20000300800 */
[----:B------:R-:W2:Y:S02]  /*36830*/  LDL.LU R5, [R1+0x764] ;  /* 0x0007640001057983 */ /* 0x000ea40000300800 */
[----:B------:R-:W2:Y:S02]  /*36840*/  LDL.LU R6, [R1+0x768] ;  /* 0x0007680001067983 */ /* 0x000ea40000300800 */
[----:B------:R-:W2:Y:S01]  /*36850*/  LDL.LU R7, [R1+0x76c] ;  /* 0x00076c0001077983 */ /* 0x000ea20000300800 */
[----:B------:R-:W-:Y:S01]  /*36860*/  STL.64 [R1+0xc20], R8 ;  /* 0x000c200801007387 */ /* 0x000fe20000100a00 */
[----:B------:R1:W-:Y:S03]  /*36870*/  STL.64 [R1+0xc28], R10 ;  /* 0x000c280a01007387 */ /* 0x0003e60000100a00 */
[----:B-1----:R-:W4:Y:S01]  /*36880*/  LDL.LU.64 R10, [R1+0x3088] ;  /* 0x00308800010a7983 */ /* 0x002f220000300a00 */
[----:B0-----:R-:W-:Y:S02]  /*36890*/  STL.64 [R1+0x2e88], R22 ;  /* 0x002e881601007387 */ /* 0x001fe40000100a00 */
[----:B------:R0:W-:Y:S02]  /*368a0*/  STL.64 [R1+0x2e80], R20 ;  /* 0x002e801401007387 */ /* 0x0001e40000100a00 */
[----:B0-----:R-:W3:Y:S01]  /*368b0*/  LDL.LU R20, [R1+0x5b0] ;  /* 0x0005b00001147983 */ /* 0x001ee20000300800 */
[----:B------:R-:W3:Y:S02]  /*368c0*/  LDL.LU R21, [R1+0x5b4] ;  /* 0x0005b40001157983 */ /* 0x000ee40000300800 */
[----:B------:R-:W2:Y:S02]  /*368d0*/  LDL.LU R22, [R1+0x5b8] ;  /* 0x0005b80001167983 */ /* 0x000ea40000300800 */
[----:B------:R-:W2:Y:S01]  /*368e0*/  LDL.LU R23, [R1+0x5bc] ;  /* 0x0005bc0001177983 */ /* 0x000ea20000300800 */
[C---:B----4-:R-:W-:Y:S01]  /*368f0*/  HMMA.16816.F32.BF16 R12, R16.reuse, R10, R12 ;  /* 0x0000000a100c723c */ /* 0x050fe2000004180c */
[----:B--2---:R0:W-:Y:S01]  /*36900*/  STL.64 [R1+0x2e98], R22 ;  /* 0x002e981601007387 */ /* 0x0041e20000100a00 */
[----:B---3--:R1:W-:Y:S03]  /*36910*/  STL.64 [R1+0x2e90], R20 ;  /* 0x002e901401007387 */ /* 0x0083e60000100a00 */
[----:B0-----:R-:W2:Y:S04]  /*36920*/  LDL R22, [R1+0x8] ;  /* 0x0000080001167983 */ /* 0x001ea80000100800 */
[----:B------:R-:W2:Y:S11]  /*36930*/  LDL R23, [R1+0xc] ;  /* 0x00000c0001177983 */ /* 0x000eb60000100800 */
[----:B------:R-:W-:Y:S03]  /*36940*/  @!UPT UIADD3 URZ, URZ, URZ, URZ ;  /* 0x0000003f3f3ff290 */ /* 0x000fe6000fffe03f */
[----:B------:R-:W-:Y:S02]  /*36950*/  STL.64 [R1+0x7a0], R12 ;  /* 0x0007a00c01007387 */ /* 0x000fe40000100a00 */
[----:B------:R0:W-:Y:S02]  /*36960*/  STL.64 [R1+0x7a8], R14 ;  /* 0x0007a80e01007387 */ /* 0x0001e40000100a00 */
[----:B-1----:R-:W-:Y:S02]  /*36970*/  IMAD.MOV.U32 R21, RZ, RZ, R10 ;  /* 0x000000ffff157224 */ /* 0x002fe400078e000a */
[----:B------:R-:W-:Y:S01]  /*36980*/  IMAD.MOV.U32 R20, RZ, RZ, R11 ;  /* 0x000000ffff147224 */ /* 0x000fe200078e000b */
[----:B0-----:R-:W3:Y:S01]  /*36990*/  LDL.LU.64 R14, [R1+0x3080] ;  /* 0x00308000010e7983 */ /* 0x001ee20000300a00 */
[----:B------:R-:W3:Y:S02]  /*369a0*/  LDL.LU.64 R10, [R1+0x3078] ;  /* 0x00307800010a7983 */ /* 0x000ee40000300a00 */
[----:B------:R-:W3:Y:S02]  /*369b0*/  LDL.LU.64 R8, [R1+0x3070] ;  /* 0x0030700001087983 */ /* 0x000ee40000300a00 */
[C---:B---3--:R-:W-:Y:S11]  /*369c0*/  HMMA.16816.F32.BF16 R8, R16.reuse, R14, R8 ;  /* 0x0000000e1008723c */ /* 0x048ff60000041808 */
[----:B------:R-:W-:Y:S11]  /*369d0*/  @!UPT UIADD3 URZ, URZ, URZ, URZ ;  /* 0x0000003f3f3ff290 */ /* 0x000ff6000fffe03f */
[----:B------:R-:W-:Y:S01]  /*369e0*/  @!UPT UIADD3 URZ, URZ, URZ, URZ ;  /* 0x0000003f3f3ff290 */ /* 0x000fe2000fffe03f */
[----:B------:R-:W-:Y:S01]  /*369f0*/  STL.64 [R1+0x790], R8 ;  /* 0x0007900801007387 */ /* 0x000fe20000100a00 */
[----:B------:R0:W-:Y:S02]  /*36a00*/  STL.64 [R1+0x798], R10 ;  /* 0x0007980a01007387 */ /* 0x0001e40000100a00 */
[----:B0-----:R-:W-:Y:S02]  /*36a10*/  IMAD.MOV.U32 R10, RZ, RZ, R14 ;  /* 0x000000ffff0a7224 */ /* 0x001fe400078e000e */
[----:B------:R-:W-:Y:S02]  /*36a20*/  IMAD.MOV.U32 R11, RZ, RZ, R15 ;  /* 0x000000ffff0b7224 */ /* 0x000fe400078e000f */
[----:B------:R-:W3:Y:S02]  /*36a30*/  LDL.LU.64 R14, [R1+0x3068] ;  /* 0x00306800010e7983 */ /* 0x000ee40000300a00 */
[----:B---3--:R-:W-:Y:S01]  /*36a40*/  HMMA.16816.F32.BF16 R24, R16, R14, R24 ;  /* 0x0000000e1018723c */ /* 0x008fe20000041818 */
[----:B------:R-:W-:-:S02]  /*36a50*/  IMAD.MOV.U32 R0, RZ, RZ, R14 ;  /* 0x000000ffff007224 */ /* 0x000fc400078e000e */
[----:B------:R-:W-:Y:S11]  /*36a60*/  IMAD.MOV.U32 R3, RZ, RZ, R15 ;  /* 0x000000ffff037224 */ /* 0x000ff600078e000f */
[----:B------:R-:W-:Y:S09]  /*36a70*/  @!UPT UIADD3 URZ, URZ, URZ, URZ ;  /* 0x0000003f3f3ff290 */ /* 0x000ff2000fffe03f */
        /* <DEDUP_REMOVED lines=14> */
[----:B----4-:R-:W-:Y:S01]  /*36b60*/  HMMA.16816.F32.BF16 R4, R16, R26, R4 ;  /* 0x0000001a1004723c */ /* 0x010fe20000041804 */
[----:B------:R-:W-:-:S02]  /*36b70*/  IMAD.MOV.U32 R8, RZ, RZ, R26 ;  /* 0x000000ffff087224 */ /* 0x000fc400078e001a */
[----:B------:R-:W-:Y:S11]  /*36b80*/  IMAD.MOV.U32 R9, RZ, RZ, R27 ;  /* 0x000000ffff097224 */ /* 0x000ff600078e001b */
[----:B------:R-:W-:Y:S09]  /*36b90*/  @!UPT UIADD3 URZ, URZ, URZ, URZ ;  /* 0x0000003f3f3ff290 */ /* 0x000ff2000fffe03f */
[----:B------:R-:W-:Y:S01]  /*36ba0*/  STL.64 [R1+0x760], R4 ;  /* 0x0007600401007387 */ /* 0x000fe20000100a00 */
[----:B------:R0:W-:Y:S03]  /*36bb0*/  STL.64 [R1+0x768], R6 ;  /* 0x0007680601007387 */ /* 0x0001e60000100a00 */
[----:B0-----:R-:W3:Y:S01]  /*36bc0*/  LDL.LU.64 R6, [R1+0x3038] ;  /* 0x0030380001067983 */ /* 0x001ee20000300a00 */
[----:B------:R-:W3:Y:S02]  /*36bd0*/  LDL.LU.64 R4, [R1+0x3030] ;  /* 0x0030300001047983 */ /* 0x000ee40000300a00 */
[----:B------:R-:W2:Y:S02]  /*36be0*/  LDL.LU.64 R26, [R1+0x3028] ;  /* 0x00302800011a7983 */ /* 0x000ea40000300a00 */
[----:B------:R-:W2:Y:S02]  /*36bf0*/  LDL.LU.64 R24, [R1+0x3020] ;  /* 0x0030200001187983 */ /* 0x000ea40000300a00 */
[C---:B--2---:R-:W-:Y:S08]  /*36c00*/  HMMA.16816.F32.BF16 R24, R16.reuse, R22, R24 ;  /* 0x000000161018723c */ /* 0x044ff00000041818 */
[----:B---3--:R-:W-:Y:S11]  /*36c10*/  HMMA.16816.F32.BF16 R4, R16, R14, R4 ;  /* 0x0000000e1004723c */ /* 0x008ff60000041804 */
[----:B------:R-:W-:Y:S04]  /*36c20*/  @!UPT UIADD3 URZ, URZ, URZ, URZ ;  /* 0x0000003f3f3ff290 */ /* 0x000fe8000fffe03f */
[----:B------:R-:W-:Y:S01]  /*36c30*/  STL.64 [R1+0x750], R24 ;  /* 0x0007501801007387 */ /* 0x000fe20000100a00 */
[----:B------:R0:W-:Y:S03]  /*36c40*/  STL.64 [R1+0x758], R26 ;  /* 0x0007581a01007387 */ /* 0x0001e60000100a00 */
[----:B0-----:R-:W2:Y:S01]  /*36c50*/  LDL.LU.64 R26, [R1+0x3018] ;  /* 0x00301800011a7983 */ /* 0x001ea20000300a00 */
[----:B------:R-:W3:Y:S02]  /*36c60*/  LDL.LU.64 R24, [R1+0x3010] ;  /* 0x0030100001187983 */ /* 0x000ee40000300a00 */
[----:B------:R0:W-:Y:S02]  /*36c70*/  STL.64 [R1+0x2ea8], R22 ;  /* 0x002ea81601007387 */ /* 0x0001e40000100a00 */
[----:B0-----:R-:W-:Y:S02]  /*36c80*/  IMAD.MOV.U32 R22, RZ, RZ, R8 ;  /* 0x000000ffff167224 */ /* 0x001fe400078e0008 */
[----:B------:R-:W-:Y:S01]  /*36c90*/  IMAD.MOV.U32 R23, RZ, RZ, R9 ;  /* 0x000000ffff177224 */ /* 0x000fe200078e0009 */
[----:B------:R-:W4:Y:S01]  /*36ca0*/  LDL.LU R8, [R1+0x300c] ;  /* 0x00300c0001087983 */ /* 0x000f220000300800 */
[----:B------:R-:W2:Y:S03]  /*36cb0*/  LDL.LU R9, [R1+0x3008] ;  /* 0x0030080001097983 */ /* 0x000ea60000300800 */
[----:B------:R0:W-:Y:S01]  /*36cc0*/  STL.64 [R1+0x2ec0], R22 ;  /* 0x002ec01601007387 */ /* 0x0001e20000100a00 */
[----:B------:R-:W-:Y:S02]  /*36cd0*/  STL.64 [R1+0x740], R4 ;  /* 0x0007400401007387 */ /* 0x000fe40000100a00 */
[----:B------:R1:W-:Y:S02]  /*36ce0*/  STL.64 [R1+0x748], R6 ;  /* 0x0007480601007387 */ /* 0x0003e40000100a00 */
[----:B0-----:R-:W-:-:S02]  /*36cf0*/  IMAD.MOV.U32 R22, RZ, RZ, R13 ;  /* 0x000000ffff167224 */ /* 0x001fc400078e000d */
[----:B------:R-:W-:Y:S01]  /*36d00*/  IMAD.MOV.U32 R23, RZ, RZ, R12 ;  /* 0x000000ffff177224 */ /* 0x000fe200078e000c */
[----:B-1----:R-:W2:Y:S01]  /*36d10*/  LDL.LU.64 R6, [R1+0x3000] ;  /* 0x0030000001067983 */ /* 0x002ea20000300a00 */
[----:B------:R-:W2:Y:S03]  /*36d20*/  LDL.LU.64 R4, [R1+0x2ff8] ;  /* 0x002ff80001047983 */ /* 0x000ea60000300a00 */
[----:B------:R-:W-:Y:S01]  /*36d30*/  STL.64 [R1+0x2ed8], R22 ;  /* 0x002ed81601007387 */ /* 0x000fe20000100a00 */
[----:B------:R0:W-:Y:S02]  /*36d40*/  STL.64 [R1+0x2ea0], R14 ;  /* 0x002ea00e01007387 */ /* 0x0001e40000100a00 */
[----:B------:R-:W2:Y:S02]  /*36d50*/  LDL.LU R12, [R1+0x5c0] ;  /* 0x0005c000010c7983 */ /* 0x000ea40000300800 */
[----:B------:R-:W2:Y:S01]  /*36d60*/  LDL.LU R13, [R1+0x5c4] ;  /* 0x0005c400010d7983 */ /* 0x000ea20000300800 */
[----:B0-----:R-:W2:Y:S01]  /*36d70*/  LDL.LU R14, [R1+0x5c8] ;  /* 0x0005c800010e7983 */ /* 0x001ea20000300800 */
[----:B------:R-:W2:Y:S02]  /*36d80*/  LDL.LU R15, [R1+0x5cc] ;  /* 0x0005cc00010f7983 */ /* 0x000ea40000300800 */
[----:B------:R-:W-:-:S02]  /*36d90*/  IMAD.MOV.U32 R22, RZ, RZ, R0 ;  /* 0x000000ffff167224 */ /* 0x000fc400078e0000 */
[----:B------:R-:W-:Y:S01]  /*36da0*/  IMAD.MOV.U32 R23, RZ, RZ, R3 ;  /* 0x000000ffff177224 */ /* 0x000fe200078e0003 */
[----:B------:R-:W3:Y:S01]  /*36db0*/  LDL.LU R0, [R1+0x2ff4] ;  /* 0x002ff40001007983 */ /* 0x000ee20000300800 */
[----:B------:R-:W3:Y:S03]  /*36dc0*/  LDL.LU R3, [R1+0x2ff0] ;  /* 0x002ff00001037983 */ /* 0x000ee60000300800 */
[----:B------:R0:W-:Y:S02]  /*36dd0*/  STL.64 [R1+0x2ef0], R22 ;  /* 0x002ef01601007387 */ /* 0x0001e40000100a00 */
        /* <DEDUP_REMOVED lines=11> */
[----:B------:R-:W-:-:S02]  /*36e90*/  IMAD.MOV.U32 R22, RZ, RZ, R21 ;  /* 0x000000ffff167224 */ /* 0x000fc400078e0015 */
[----:B------:R-:W-:-:S05]  /*36ea0*/  IMAD.MOV.U32 R23, RZ, RZ, R20 ;  /* 0x000000ffff177224 */ /* 0x000fca00078e0014 */
        /* <DEDUP_REMOVED lines=26> */
[----:B------:R-:W-:-:S05]  /*37050*/  IMAD.MOV.U32 R23, RZ, RZ, R24 ;  /* 0x000000ffff177224 */ /* 0x000fca00078e0018 */
[----:B------:R-:W-:Y:S04]  /*37060*/  STL.64 [R1+0x2f68], R22 ;  /* 0x002f681601007387 */ /* 0x000fe80000100a00 */
[----:B--2---:R-:W-:Y:S01]  /*37070*/  STL.64 [R1+0x2f18], R14 ;  /* 0x002f180e01007387 */ /* 0x004fe20000100a00 */
[----:B------:R0:W-:Y:S03]  /*37080*/  STL.64 [R1+0x2f10], R12 ;  /* 0x002f100c01007387 */ /* 0x0001e60000100a00 */
[----:B0-----:R-:W2:Y:S01]  /*37090*/  LDL.LU R12, [R1+0x610] ;  /* 0x00061000010c7983 */ /* 0x001ea20000300800 */
[----:B------:R-:W2:Y:S02]  /*370a0*/  LDL.LU R13, [R1+0x614] ;  /* 0x00061400010d7983 */ /* 0x000ea40000300800 */
[----:B------:R-:W3:Y:S02]  /*370b0*/  LDL.LU R14, [R1+0x618] ;  /* 0x00061800010e7983 */ /* 0x000ee40000300800 */
[----:B------:R-:W3:Y:S02]  /*370c0*/  LDL.LU R15, [R1+0x61c] ;  /* 0x00061c00010f7983 */ /* 0x000ee40000300800 */
[----:B------:R-:W-:-:S02]  /*370d0*/  IMAD.MOV.U32 R22, RZ, RZ, R9 ;  /* 0x000000ffff167224 */ /* 0x000fc400078e0009 */
[----:B----4-:R-:W-:-:S05]  /*370e0*/  IMAD.MOV.U32 R23, RZ, RZ, R8 ;  /* 0x000000ffff177224 */ /* 0x010fca00078e0008 */
        /* <DEDUP_REMOVED lines=45> */
[----:B----4-:R-:W-:Y:S01]  /*373c0*/  HMMA.16816.F32.BF16 R4, R16, R10, R4 ;  /* 0x0000000a1004723c */ /* 0x010fe20000041804 */
        /* <DEDUP_REMOVED lines=15> */
[----:B------:R-:W4:Y:S02]  /*374c0*/  LDL.LU.64 R4, [R1+0x2fd8] ;  /* 0x002fd80001047983 */ /* 0x000f240000300a00 */
[----:B------:R-:W-:-:S02]  /*374d0*/  IMAD.MOV.U32 R22, RZ, RZ, R3 ;  /* 0x000000ffff167224 */ /* 0x000fc400078e0003 */
[----:B------:R-:W-:Y:S01]  /*374e0*/  IMAD.MOV.U32 R23, RZ, RZ, R0 ;  /* 0x000000ffff177224 */ /* 0x000fe200078e0000 */
[----:B---3--:R-:W-:Y:S01]  /*374f0*/  HMMA.16816.F32.BF16 R16, R16, R6, R24 ;  /* 0x000000061010723c */ /* 0x008fe20000041818 */
[----:B------:R-:W2:Y:S01]  /*37500*/  LDL.LU.64 R26, [R1+0x2fd0] ;  /* 0x002fd000011a7983 */ /* 0x000ea20000300a00 */
[----:B------:R-:W2:Y:S11]  /*37510*/  LDL.LU.64 R24, [R1+0x2fc8] ;  /* 0x002fc80001187983 */ /* 0x000eb60000300a00 */
[----:B------:R-:W-:Y:S10]  /*37520*/  @!UPT UIADD3 URZ, URZ, URZ, URZ ;  /* 0x0000003f3f3ff290 */ /* 0x000ff4000fffe03f */
[----:B------:R-:W-:Y:S01]  /*37530*/  STL.64 [R1+0xb00], R16 ;  /* 0x000b001001007387 */ /* 0x000fe20000100a00 */
[----:B------:R-:W-:Y:S02]  /*37540*/  STL.64 [R1+0xb08], R18 ;  /* 0x000b081201007387 */ /* 0x000fe40000100a00 */
[----:B------:R-:W0:Y:S02]  /*37550*/  LDSM.16.MT88.4 R16, [R2+0x11080] ;  /* 0x011080000210783b */ /* 0x000e240000004200 */
[----:B0-----:R-:W-:Y:S02]  /*37560*/  STL.64 [R1+0x2d20], R18 ;  /* 0x002d201201007387 */ /* 0x001fe40000100a00 */
[----:B------:R0:W-:Y:S02]  /*37570*/  STL.64 [R1+0x2d18], R16 ;  /* 0x002d181001007387 */ /* 0x0001e40000100a00 */
        /* <DEDUP_REMOVED lines=102> */
[----:B------:R0:W-:Y:S02]  /*37be0*/  STL.64 [R1+0x2de8], R14 ;  /* 0x002de80e01007387 */ /* 0x0001e40000100a00 */
[----:B------:R-:W2:Y:S01]  /*37bf0*/  LDL.LU R12, [R1+0x5a0] ;  /* 0x0005a000010c7983 */ /* 0x000ea20000300800 */
[----:B------:R-:W2:Y:S04]  /*37c00*/  LDL.LU R13, [R1+0x5a4] ;  /* 0x0005a400010d7983 */ /* 0x000ea80000300800 */
[----:B0-----:R-:W2:Y:S01]  /*37c10*/  LDL.LU R14, [R1+0x5a8] ;  /* 0x0005a800010e7983 */ /* 0x001ea20000300800 */
[----:B------:R-:W2:Y:S02]  /*37c20*/  LDL.LU R15, [R1+0x5ac] ;  /* 0x0005ac00010f7983 */ /* 0x000ea40000300800 */
[----:B------:R0:W-:Y:S02]  /*37c30*/  STL [R1+0x2d84], R10 ;  /* 0x002d840a01007387 */ /* 0x0001e40000100800 */
[----:B------:R1:W-:Y:S01]  /*37c40*/  STL [R1+0x2d80], R11 ;  /* 0x002d800b01007387 */ /* 0x0003e20000100800 */
[C---:B--2---:R-:W-:Y:S11]  /*37c50*/  HMMA.16816.F32.BF16 R12, R24.reuse, R10, R12 ;  /* 0x0000000a180c723c */ /* 0x044ff6000004180c */
[----:B------:R-:W-:Y:S11]  /*37c60*/  @!UPT UIADD3 URZ, URZ, URZ, URZ ;  /* 0x0000003f3f3ff290 */ /* 0x000ff6000fffe03f */
[----:B------:R-:W-:Y:S01]  /*37c70*/  @!UPT UIADD3 URZ, URZ, URZ, URZ ;  /* 0x0000003f3f3ff290 */ /* 0x000fe2000fffe03f */
[----:B------:R-:W-:Y:S01]  /*37c80*/  STL.64 [R1+0x5a0], R12 ;  /* 0x0005a00c01007387 */ /* 0x000fe20000100a00 */
[----:B------:R-:W-:Y:S02]  /*37c90*/  STL.64 [R1+0x5a8], R14 ;  /* 0x0005a80e01007387 */ /* 0x000fe40000100a00 */
[----:B------:R-:W2:Y:S02]  /*37ca0*/  LDL.LU R8, [R1+0x3d0] ;  /* 0x0003d00001087983 */ /* 0x000ea40000300800 */
[----:B------:R-:W2:Y:S01]  /*37cb0*/  LDL.LU R9, [R1+0x3d4] ;  /* 0x0003d40001097983 */ /* 0x000ea20000300800 */
[----:B0-----:R-:W2:Y:S01]  /*37cc0*/  LDL.LU R10, [R1+0x3d8] ;  /* 0x0003d800010a7983 */ /* 0x001ea20000300800 */
[----:B-1----:R-:W2:Y:S01]  /*37cd0*/  LDL.LU R11, [R1+0x3dc] ;  /* 0x0003dc00010b7983 */ /* 0x002ea20000300800 */
[----:B---3--:R-:W-:Y:S02]  /*37ce0*/  HMMA.16816.F32.BF16 R24, R24, R6, R16 ;  /* 0x000000061818723c */ /* 0x008fe40000041810 */
        /* <DEDUP_REMOVED lines=8> */
[----:B------:R-:W2:Y:S02]  /*37d70*/  LDL.LU R18, [R1+0x418] ;  /* 0x0004180001127983 */ /* 0x000ea40000300800 */
[----:B------:R-:W2:Y:S02]  /*37d80*/  LDL.LU R19, [R1+0x41c] ;  /* 0x00041c0001137983 */ /* 0x000ea40000300800 */
[----:B--2---:R0:W-:Y:S01]  /*37d90*/  STL.64 [R1+0x2e70], R18 ;  /* 0x002e701201007387 */ /* 0x0041e20000100a00 */
[----:B------:R-:W-:Y:S03]  /*37da0*/  STL.64 [R1+0x2e68], R16 ;  /* 0x002e681001007387 */ /* 0x000fe60000100a00 */
[----:B0-----:R-:W2:Y:S04]  /*37db0*/  LDL.LU.64 R18, [R1+0xb8] ;  /* 0x0000b80001127983 */ /* 0x001ea80000300a00 */
[----:B--2---:R0:W-:Y:S04]  /*37dc0*/  STL.64 [R1+0x2e78], R18 ;  /* 0x002e781201007387 */ /* 0x0041e80000100a00 */
[----:B0-----:R-:W2:Y:S01]  /*37dd0*/  LDL.LU.64 R18, [R1+0xc8] ;  /* 0x0000c80001127983 */ /* 0x001ea20000300a00 */
[----:B---3--:R0:W-:Y:S02]  /*37de0*/  STL.64 [R1+0x2e38], R10 ;  /* 0x002e380a01007387 */ /* 0x0081e40000100a00 */
[----:B------:R-:W-:Y:S01]  /*37df0*/  STL.64 [R1+0x2e30], R8 ;  /* 0x002e300801007387 */ /* 0x000fe20000100a00 */
[----:B0-----:R-:W3:Y:S04]  /*37e00*/  LDL.LU.64 R10, [R1+0x88] ;  /* 0x00008800010a7983 */ /* 0x001ee80000300a00 */
[----:B---3--:R0:W-:Y:S04]  /*37e10*/  STL.64 [R1+0x2e48], R10 ;  /* 0x002e480a01007387 */ /* 0x0081e80000100a00 */
[----:B0-----:R-:W3:Y:S04]  /*37e20*/  LDL.LU.64 R10, [R1+0x98] ;  /* 0x00009800010a7983 */ /* 0x001ee80000300a00 */
[----:B---3--:R0:W-:Y:S04]  /*37e30*/  STL.64 [R1+0x2e60], R10 ;  /* 0x002e600a01007387 */ /* 0x0081e80000100a00 */
[----:B0-----:R-:W3:Y:S01]  /*37e40*/  LDL.LU.64 R10, [R1+0xa8] ;  /* 0x0000a800010a7983 */ /* 0x001ee20000300a00 */
[----:B------:R-:W2:Y:S03]  /*37e50*/  LDL.LU.64 R14, [R1+0x58] ;  /* 0x00005800010e7983 */ /* 0x000ea60000300a00 */
[----:B--2---:R0:W-:Y:S01]  /*37e60*/  STL.64 [R1+0x2e40], R14 ;  /* 0x002e400e01007387 */ /* 0x0041e20000100a00 */
[----:B------:R-:W2:Y:S02]  /*37e70*/  LDL.LU R12, [R1+0x3f0] ;  /* 0x0003f000010c7983 */ /* 0x000ea40000300800 */
[----:B------:R-:W2:Y:S01]  /*37e80*/  LDL.LU R13, [R1+0x3f4] ;  /* 0x0003f400010d7983 */ /* 0x000ea20000300800 */
[----:B0-----:R-:W2:Y:S01]  /*37e90*/  LDL.LU R14, [R1+0x3f8] ;  /* 0x0003f800010e7983 */ /* 0x001ea20000300800 */
[----:B------:R-:W2:Y:S03]  /*37ea0*/  LDL.LU R15, [R1+0x3fc] ;  /* 0x0003fc00010f7983 */ /* 0x000ea60000300800 */
[----:B--2---:R-:W-:Y:S01]  /*37eb0*/  STL.64 [R1+0x2e58], R14 ;  /* 0x002e580e01007387 */ /* 0x004fe20000100a00 */
[----:B------:R0:W-:Y:S03]  /*37ec0*/  STL.64 [R1+0x2e50], R12 ;  /* 0x002e500c01007387 */ /* 0x0001e60000100a00 */
[----:B0-----:R-:W2:Y:S01]  /*37ed0*/  LDL.LU R12, [R1+0x400] ;  /* 0x00040000010c7983 */ /* 0x001ea20000300800 */
[----:B------:R-:W2:Y:S02]  /*37ee0*/  LDL.LU R13, [R1+0x404] ;  /* 0x00040400010d7983 */ /* 0x000ea40000300800 */
[----:B------:R-:W2:Y:S02]  /*37ef0*/  LDL.LU R14, [R1+0x408] ;  /* 0x00040800010e7983 */ /* 0x000ea40000300800 */
[----:B------:R-:W2:Y:S01]  /*37f00*/  LDL.LU R15, [R1+0x40c] ;  /* 0x00040c00010f7983 */ /* 0x000ea20000300800 */
[----:B------:R-:W-:Y:S01]  /*37f10*/  STL.64 [R1+0x2d30], R6 ;  /* 0x002d300601007387 */ /* 0x000fe20000100a00 */
[----:B----4-:R0:W-:Y:S03]  /*37f20*/  STL.64 [R1+0x2d28], R4 ;  /* 0x002d280401007387 */ /* 0x0101e60000100a00 */
[----:B0-----:R-:W4:Y:S01]  /*37f30*/  LDL.LU R4, [R1+0x430] ;  /* 0x0004300001047983 */ /* 0x001f220000300800 */
[----:B------:R-:W4:Y:S02]  /*37f40*/  LDL.LU R5, [R1+0x434] ;  /* 0x0004340001057983 */ /* 0x000f240000300800 */
[----:B------:R-:W4:Y:S02]  /*37f50*/  LDL.LU R6, [R1+0x438] ;  /* 0x0004380001067983 */ /* 0x000f240000300800 */
[----:B------:R-:W4:Y:S01]  /*37f60*/  LDL.LU R7, [R1+0x43c] ;  /* 0x00043c0001077983 */ /* 0x000f220000300800 */
[----:B------:R-:W-:Y:S01]  /*37f70*/  STL.64 [R1+0x24d0], R26 ;  /* 0x0024d01a01007387 */ /* 0x000fe20000100a00 */
[----:B------:R0:W-:Y:S02]  /*37f80*/  STL.64 [R1+0x24c8], R24 ;  /* 0x0024c81801007387 */ /* 0x0001e40000100a00 */
[----:B------:R-:W-:Y:S01]  /*37f90*/  IMAD.MOV.U32 R3, RZ, RZ, R19 ;  /* 0x000000ffff037224 */ /* 0x000fe200078e0013 */
[----:B0-----:R-:W2:Y:S01]  /*37fa0*/  LDL.LU R24, [R1+0x3c0] ;  /* 0x0003c00001187983 */ /* 0x001ea20000300800 */
[----:B------:R-:W2:Y:S02]  /*37fb0*/  LDL.LU R25, [R1+0x3c4] ;  /* 0x0003c40001197983 */ /* 0x000ea40000300800 */
[----:B------:R-:W2:Y:S02]  /*37fc0*/  LDL.LU R26, [R1+0x3c8] ;  /* 0x0003c800011a7983 */ /* 0x000ea40000300800 */
[----:B------:R-:W2:Y:S01]  /*37fd0*/  LDL.LU R27, [R1+0x3cc] ;  /* 0x0003cc00011b7983 */ /* 0x000ea20000300800 */
[C---:B----4-:R-:W-:Y:S11]  /*37fe0*/  HMMA.16816.F32.BF16 R4, R20.reuse, R18, R4 ;  /* 0x000000121404723c */ /* 0x050ff60000041804 */
[----:B------:R-:W-:Y:S11]  /*37ff0*/  @!UPT UIADD3 URZ, URZ, URZ, URZ ;  /* 0x0000003f3f3ff290 */ /* 0x000ff6000fffe03f */
[----:B------:R-:W-:Y:S01]  /*38000*/  @!UPT UIADD3 URZ, URZ, URZ, URZ ;  /* 0x0000003f3f3ff290 */ /* 0x000fe2000fffe03f */
[----:B------:R0:W-:Y:S01]  /*38010*/  STL.64 [R1+0xc10], R4 ;  /* 0x000c100401007387 */ /* 0x0001e20000100a00 */
[----:B------:R-:W-:Y:S02]  /*38020*/  STL.64 [R1+0xc18], R6 ;  /* 0x000c180601007387 */ /* 0x000fe40000100a00 */
[----:B0-----:R-:W-:Y:S02]  /*38030*/  IMAD.MOV.U32 R4, RZ, RZ, R18 ;  /* 0x000000ffff047224 */ /* 0x001fe400078e0012 */
[----:B------:R-:W4:Y:S01]  /*38040*/  LDL.LU.64 R18, [R1+0x2e78] ;  /* 0x002e780001127983 */ /* 0x000f220000300a00 */
[----:B------:R-:W-:Y:S02]  /*38050*/  STL [R1+0x2da8], R3 ;  /* 0x002da80301007387 */ /* 0x000fe40000100800 */
[----:B------:R0:W-:Y:S02]  /*38060*/  STL [R1+0x2d88], R4 ;  /* 0x002d880401007387 */ /* 0x0001e40000100800 */
        /* <DEDUP_REMOVED lines=8> */
[----:B------:R1:W-:Y:S02]  /*380f0*/  STL.64 [R1+0xc08], R6 ;  /* 0x000c080601007387 */ /* 0x0003e40000100a00 */
[----:B0-----:R-:W-:Y:S02]  /*38100*/  IMAD.MOV.U32 R5, RZ, RZ, R19 ;  /* 0x000000ffff057224 */ /* 0x001fe400078e0013 */
[----:B-1----:R-:W-:Y:S02]  /*38110*/  IMAD.MOV.U32 R6, RZ, RZ, R18 ;  /* 0x000000ffff067224 */ /* 0x002fe400078e0012 */
[----:B------:R-:W4:Y:S01]  /*38120*/  LDL.LU.64 R18, [R1+0x2e70] ;  /* 0x002e700001127983 */ /* 0x000f220000300a00 */
[----:B------:R-:W4:Y:S02]  /*38130*/  LDL.LU.64 R16, [R1+0x2e68] ;  /* 0x002e680001107983 */ /* 0x000f240000300a00 */
[----:B------:R-:W-:Y:S02]  /*38140*/  STL [R1+0x2dac], R6 ;  /* 0x002dac0601007387 */ /* 0x000fe40000100800 */
[----:B---3--:R-:W-:Y:S01]  /*38150*/  IMAD.MOV.U32 R7, RZ, RZ, R11 ;  /* 0x000000ffff077224 */ /* 0x008fe200078e000b */
[C---:B----4-:R-:W-:Y:S11]  /*38160*/  HMMA.16816.F32.BF16 R16, R20.reuse, R10, R16 ;  /* 0x0000000a1410723c */ /* 0x050ff60000041810 */
[----:B------:R-:W-:Y:S11]  /*38170*/  @!UPT UIADD3 URZ, URZ, URZ, URZ ;  /* 0x0000003f3f3ff290 */ /* 0x000ff6000fffe03f */
[----:B------:R-:W-:Y:S01]  /*38180*/  @!UPT UIADD3 URZ, URZ, URZ, URZ ;  /* 0x0000003f3f3ff290 */ /* 0x000fe2000fffe03f */
[----:B------:R0:W-:Y:S01]  /*38190*/  STL.64 [R1+0xbf0], R16 ;  /* 0x000bf01001007387 */ /* 0x0001e20000100a00 */
[----:B------:R-:W-:Y:S02]  /*381a0*/  STL.64 [R1+0xbf8], R18 ;  /* 0x000bf81201007387 */ /* 0x000fe40000100a00 */
[----:B0-----:R-:W-:Y:S02]  /*381b0*/  IMAD.MOV.U32 R16, RZ, RZ, R10 ;  /* 0x000000ffff107224 */ /* 0x001fe400078e000a */
[----:B------:R-:W2:Y:S01]  /*381c0*/  LDL.LU.64 R10, [R1+0x2e60] ;  /* 0x002e6000010a7983 */ /* 0x000ea20000300a00 */
[----:B------:R0:W-:Y:S02]  /*381d0*/  STL [R1+0x2e00], R7 ;  /* 0x002e000701007387 */ /* 0x0001e40000100800 */
[----:B------:R-:W-:Y:S01]  /*381e0*/  STL [R1+0x2dfc], R5 ;  /* 0x002dfc0501007387 */ /* 0x000fe20000100800 */
[----:B0-----:R-:W3:Y:S01]  /*381f0*/  LDL.LU.64 R6, [R1+0x68] ;  /* 0x0000680001067983 */ /* 0x001ee20000300a00 */
        /* <DEDUP_REMOVED lines=16> */
[----:B------:R-:W4:Y:S02]  /*38300*/  LDL.LU.64 R10, [R1+0x2e38] ;  /* 0x002e3800010a7983 */ /* 0x000f240000300a00 */
[----:B------:R-:W4:Y:S02]  /*38310*/  LDL.LU.64 R8, [R1+0x2e30] ;  /* 0x002e300001087983 */ /* 0x000f240000300a00 */
[----:B------:R0:W-:Y:S01]  /*38320*/  STL.64 [R1+0x2d98], R18 ;  /* 0x002d981201007387 */ /* 0x0001e20000100a00 */
[----:B------:R-:W-:Y:S04]  /*38330*/  STL.64 [R1+0x2d90], R16 ;  /* 0x002d901001007387 */ /* 0x000fe80000100a00 */
[----:B0-----:R-:W4:Y:S02]  /*38340*/  LDL.LU.64 R18, [R1+0x78] ;  /* 0x0000780001127983 */ /* 0x001f240000300a00 */
[C---:B----4-:R-:W-:Y:S11]  /*38350*/  HMMA.16816.F32.BF16 R8, R20.reuse, R18, R8 ;  /* 0x000000121408723c */ /* 0x050ff60000041808 */
[----:B------:R-:W-:Y:S11]  /*38360*/  @!UPT UIADD3 URZ, URZ, URZ, URZ ;  /* 0x0000003f3f3ff290 */ /* 0x000ff6000fffe03f */
[----:B------:R-:W-:Y:S01]  /*38370*/  @!UPT UIADD3 URZ, URZ, URZ, URZ ;  /* 0x0000003f3f3ff290 */ /* 0x000fe2000fffe03f */
[----:B------:R-:W-:Y:S01]  /*38380*/  STL.64 [R1+0xbc0], R8 ;  /* 0x000bc00801007387 */ /* 0x000fe20000100a00 */
[----:B------:R0:W-:Y:S03]  /*38390*/  STL.64 [R1+0xbc8], R10 ;  /* 0x000bc80a01007387 */ /* 0x0001e60000100a00 */
[----:B0-----:R-:W4:Y:S01]  /*383a0*/  LDL.LU.64 R10, [R1+0x2e28] ;  /* 0x002e2800010a7983 */ /* 0x001f220000300a00 */
[----:B------:R-:W4:Y:S02]  /*383b0*/  LDL.LU.64 R8, [R1+0x2e20] ;  /* 0x002e200001087983 */ /* 0x000f240000300a00 */
[----:B------:R-:W-:Y:S02]  /*383c0*/  IMAD.MOV.U32 R2, RZ, RZ, R18 ;  /* 0x000000ffff027224 */ /* 0x000fe400078e0012 */
[----:B------:R-:W-:Y:S02]  /*383d0*/  IMAD.MOV.U32 R28, RZ, RZ, R19 ;  /* 0x000000ffff1c7224 */ /* 0x000fe400078e0013 */
[----:B---3--:R-:W-:Y:S01]  /*383e0*/  IMAD.MOV.U32 R29, RZ, RZ, R7 ;  /* 0x000000ffff1d7224 */ /* 0x008fe200078e0007 */
[----:B----4-:R-:W-:Y:S07]  /*383f0*/  HMMA.16816.F32.BF16 R16, R20, R6, R8 ;  /* 0x000000061410723c */ /* 0x010fee0000041808 */
[----:B------:R-:W-:-:S02]  /*38400*/  IMAD.MOV.U32 R8, RZ, RZ, R6 ;  /* 0x000000ffff087224 */ /* 0x000fc400078e0006 */
[----:B--2---:R-:W-:Y:S01]  /*38410*/  HMMA.16816.F32.BF16 R4, R20, R14, R24 ;  /* 0x0000000e1404723c */ /* 0x004fe20000041818 */
[----:B------:R-:W-:Y:S02]  /*38420*/  IMAD.MOV.U32 R11, RZ, RZ, R14 ;  /* 0x000000ffff0b7224 */ /* 0x000fe400078e000e */
[----:B------:R-:W-:-:S11]  /*38430*/  IMAD.MOV.U32 R9, RZ, RZ, R15 ;  /* 0x000000ffff097224 */ /* 0x000fd600078e000f */
[----:B------:R0:W-:Y:S01]  /*38440*/  STL.64 [R1+0xbb0], R16 ;  /* 0x000bb01001007387 */ /* 0x0001e20000100a00 */
[----:B------:R1:W-:Y:S08]  /*38450*/  STL.64 [R1+0xbb8], R18 ;  /* 0x000bb81201007387 */ /* 0x0003f00000100a00 */
[----:B------:R-:W-:Y:S01]  /*38460*/  STL.64 [R1+0xba0], R4 ;  /* 0x000ba00401007387 */ /* 0x000fe20000100a00 */
[----:B------:R-:W-:Y:S02]  /*38470*/  STL.64 [R1+0xba8], R6 ;  /* 0x000ba80601007387 */ /* 0x000fe40000100a00 */
[----:B------:R-:W-:Y:S02]  /*38480*/  STL [R1+0x2df8], R11 ;  /* 0x002df80b01007387 */ /* 0x000fe40000100800 */
[----:B------:R-:W-:Y:S01]  /*38490*/  STL.64 [R1+0x2df0], R8 ;  /* 0x002df00801007387 */ /* 0x000fe20000100a00 */
[----:B0-----:R-:W2:Y:S01]  /*384a0*/  LDL.LU R16, [R1+0x360] ;  /* 0x0003600001107983 */ /* 0x001ea20000300800 */
[----:B------:R-:W2:Y:S02]  /*384b0*/  LDL.LU R17, [R1+0x364] ;  /* 0x0003640001117983 */ /* 0x000ea40000300800 */
[----:B-1----:R-:W3:Y:S02]  /*384c0*/  LDL.LU R18, [R1+0x368] ;  /* 0x0003680001127983 */ /* 0x002ee40000300800 */
[----:B------:R-:W3:Y:S02]  /*384d0*/  LDL.LU R19, [R1+0x36c] ;  /* 0x00036c0001137983 */ /* 0x000ee40000300800 */
        /* <DEDUP_REMOVED lines=8> */
[----:B------:R-:W2:Y:S02]  /*38560*/  LDL.LU R6, [R1+0x3a8] ;  /* 0x0003a80001067983 */ /* 0x000ea40000300800 */
[----:B------:R-:W2:Y:S02]  /*38570*/  LDL.LU R7, [R1+0x3ac] ;  /* 0x0003ac0001077983 */ /* 0x000ea40000300800 */
[----:B--2---:R0:W-:Y:S01]  /*38580*/  STL.64 [R1+0x2e10], R6 ;  /* 0x002e100601007387 */ /* 0x0041e20000100a00 */
[----:B----4-:R-:W-:Y:S03]  /*38590*/  STL.64 [R1+0x2e08], R4 ;  /* 0x002e080401007387 */ /* 0x010fe60000100a00 */
[----:B0-----:R-:W2:Y:S01]  /*385a0*/  LDL.LU.64 R6, [R1+0x48] ;  /* 0x0000480001067983 */ /* 0x001ea20000300a00 */
[----:B------:R-:W4:Y:S03]  /*385b0*/  LDL.LU.64 R10, [R1+0x38] ;  /* 0x00003800010a7983 */ /* 0x000f260000300a00 */
[----:B----4-:R0:W-:Y:S01]  /*385c0*/  STL.64 [R1+0x2e18], R10 ;  /* 0x002e180a01007387 */ /* 0x0101e20000100a00 */
[----:B------:R-:W2:Y:S02]  /*385d0*/  LDL.LU R8, [R1+0x3b0] ;  /* 0x0003b00001087983 */ /* 0x000ea40000300800 */
[----:B------:R-:W2:Y:S01]  /*385e0*/  LDL.LU R9, [R1+0x3b4] ;  /* 0x0003b40001097983 */ /* 0x000ea20000300800 */
[----:B0-----:R-:W2:Y:S01]  /*385f0*/  LDL.LU R10, [R1+0x3b8] ;  /* 0x0003b800010a7983 */ /* 0x001ea20000300800 */
[----:B------:R-:W2:Y:S02]  /*38600*/  LDL.LU R11, [R1+0x3bc] ;  /* 0x0003bc00010b7983 */ /* 0x000ea40000300800 */
[----:B------:R-:W4:Y:S02]  /*38610*/  LDL.LU R12, [R1+0x390] ;  /* 0x00039000010c7983 */ /* 0x000f240000300800 */
[----:B------:R-:W4:Y:S01]  /*38620*/  LDL.LU R13, [R1+0x394] ;  /* 0x00039400010d7983 */ /* 0x000f220000300800 */
[----:B------:R-:W4:Y:S01]  /*38630*/  LDL.LU R14, [R1+0x398] ;  /* 0x00039800010e7983 */ /* 0x000f220000300800 */
[----:B------:R-:W4:Y:S02]  /*38640*/  LDL.LU R15, [R1+0x39c] ;  /* 0x00039c00010f7983 */ /* 0x000f240000300800 */
[----:B---3--:R0:W-:Y:S02]  /*38650*/  STL.64 [R1+0x2dc8], R18 ;  /* 0x002dc81201007387 */ /* 0x0081e40000100a00 */
[----:B------:R-:W-:Y:S01]  /*38660*/  STL.64 [R1+0x2dc0], R16 ;  /* 0x002dc01001007387 */ /* 0x000fe20000100a00 */
[----:B0-----:R-:W3:Y:S04]  /*38670*/  LDL.LU.64 R18, [R1+0x18] ;  /* 0x0000180001127983 */ /* 0x001ee80000300a00 */
[----:B---3--:R0:W-:Y:S04]  /*38680*/  STL.64 [R1+0x2de0], R18 ;  /* 0x002de01201007387 */ /* 0x0081e80000100a00 */
[----:B0-----:R-:W4:Y:S01]  /*38690*/  LDL.LU.64 R18, [R1+0x28] ;  /* 0x0000280001127983 */ /* 0x001f220000300a00 */
[----:B------:R-:W3:Y:S02]  /*386a0*/  LDL.LU R24, [R1+0xd0] ;  /* 0x0000d00001187983 */ /* 0x000ee40000300800 */
[----:B------:R-:W3:Y:S02]  /*386b0*/  LDL.LU R25, [R1+0xd4] ;  /* 0x0000d40001197983 */ /* 0x000ee40000300800 */
[----:B------:R-:W3:Y:S01]  /*386c0*/  LDL.LU R26, [R1+0xd8] ;  /* 0x0000d800011a7983 */ /* 0x000ee20000300800 */
[----:B------:R-:W3:Y:S01]  /*386d0*/  LDL.LU R27, [R1+0xdc] ;  /* 0x0000dc00011b7983 */ /* 0x000ee20000300800 */
[----:B--2---:R-:W-:Y:S03]  /*386e0*/  HMMA.16816.F32.BF16 R8, R20, R6, R8 ;  /* 0x000000061408723c */ /* 0x004fe60000041808 */
[----:B---3--:R-:W-:Y:S01]  /*386f0*/  STL.64 [R1+0x2bd0], R26 ;  /* 0x002bd01a01007387 */ /* 0x008fe20000100a00 */
[----:B------:R0:W-:Y:S03]  /*38700*/  STL.64 [R1+0x2bc8], R24 ;  /* 0x002bc81801007387 */ /* 0x0001e60000100a00 */
[----:B0-----:R-:W2:Y:S01]  /*38710*/  LDL.LU R24, [R1+0xf0] ;  /* 0x0000f00001187983 */ /* 0x001ea20000300800 */
[----:B------:R-:W2:Y:S02]  /*38720*/  LDL.LU R25, [R1+0xf4] ;  /* 0x0000f40001197983 */ /* 0x000ea40000300800 */
[----:B------:R-:W3:Y:S02]  /*38730*/  LDL.LU R26, [R1+0xf8] ;  /* 0x0000f800011a7983 */ /* 0x000ee40000300800 */
[----:B------:R-:W3:Y:S02]  /*38740*/  LDL.LU R27, [R1+0xfc] ;  /* 0x0000fc00011b7983 */ /* 0x000ee40000300800 */
[----:B---3--:R0:W-:Y:S01]  /*38750*/  STL.64 [R1+0x2be0], R26 ;  /* 0x002be01a01007387 */ /* 0x0081e20000100a00 */
[----:B--2---:R1:W-:Y:S03]  /*38760*/  STL.64 [R1+0x2bd8], R24 ;  /* 0x002bd81801007387 */ /* 0x0043e60000100a00 */
[----:B0-----:R-:W2:Y:S01]  /*38770*/  LDL.LU R26, [R1+0x8] ;  /* 0x00000800011a7983 */ /* 0x001ea20000300800 */
[----:B------:R-:W2:Y:S04]  /*38780*/  LDL.LU R27, [R1+0xc] ;  /* 0x00000c00011b7983 */ /* 0x000ea80000300800 */
[----:B------:R-:W-:Y:S02]  /*38790*/  STL.64 [R1+0xb90], R8 ;  /* 0x000b900801007387 */ /* 0x000fe40000100a00 */
[----:B------:R0:W-:Y:S02]  /*387a0*/  STL.64 [R1+0xb98], R10 ;  /* 0x000b980a01007387 */ /* 0x0001e40000100a00 */
[----:B-1----:R-:W-:-:S02]  /*387b0*/  IMAD.MOV.U32 R25, RZ, RZ, R6 ;  /* 0x000000ffff197224 */ /* 0x002fc400078e0006 */
[----:B------:R-:W-:Y:S01]  /*387c0*/  IMAD.MOV.U32 R24, RZ, RZ, R7 ;  /* 0x000000ffff187224 */ /* 0x000fe200078e0007 */
[----:B0-----:R-:W3:Y:S01]  /*387d0*/  LDL.LU.64 R10, [R1+0x2e18] ;  /* 0x002e1800010a7983 */ /* 0x001ee20000300a00 */
[----:B------:R-:W3:Y:S02]  /*387e0*/  LDL.LU.64 R6, [R1+0x2e10] ;  /* 0x002e100001067983 */ /* 0x000ee40000300a00 */
[----:B------:R-:W3:Y:S01]  /*387f0*/  LDL.LU.64 R4, [R1+0x2e08] ;  /* 0x002e080001047983 */ /* 0x000ee20000300a00 */
[C---:B----4-:R-:W-:Y:S08]  /*38800*/  HMMA.16816.F32.BF16 R12, R20.reuse, R18, R12 ;  /* 0x00000012140c723c */ /* 0x050ff0000004180c */
[----:B---3--:R-:W-:Y:S01]  /*38810*/  HMMA.16816.F32.BF16 R4, R20, R10, R4 ;  /* 0x0000000a1404723c */ /* 0x008fe20000041804 */
[----:B--2---:R-:W-:Y:S01]  /*38820*/  STL.64 [R1+0x2dd8], R26 ;  /* 0x002dd81a01007387 */ /* 0x004fe20000100a00 */
[----:B------:R0:W-:Y:S03]  /*38830*/  STL.64 [R1+0x2dd0], R24 ;  /* 0x002dd01801007387 */ /* 0x0001e60000100a00 */
[----:B0-----:R-:W2:Y:S01]  /*38840*/  LDL.LU R24, [R1+0x380] ;  /* 0x0003800001187983 */ /* 0x001ea20000300800 */
[----:B------:R-:W2:Y:S02]  /*38850*/  LDL.LU R25, [R1+0x384] ;  /* 0x0003840001197983 */ /* 0x000ea40000300800 */
[----:B------:R-:W2:Y:S02]  /*38860*/  LDL.LU R26, [R1+0x388] ;  /* 0x00038800011a7983 */ /* 0x000ea40000300800 */
[----:B------:R-:W2:Y:S11]  /*38870*/  LDL.LU R27, [R1+0x38c] ;  /* 0x00038c00011b7983 */ /* 0x000eb60000300800 */
[----:B------:R-:W-:Y:S02]  /*38880*/  @!UPT UIADD3 URZ, URZ, URZ, URZ ;  /* 0x0000003f3f3ff290 */ /* 0x000fe4000fffe03f */
[----:B------:R0:W-:Y:S01]  /*38890*/  STL.64 [R1+0xb80], R4 ;  /* 0x000b800401007387 */ /* 0x0001e20000100a00 */
[----:B------:R1:W-:Y:S02]  /*388a0*/  STL.64 [R1+0xb88], R6 ;  /* 0x000b880601007387 */ /* 0x0003e40000100a00 */
[----:B0-----:R-:W-:Y:S01]  /*388b0*/  IMAD.MOV.U32 R4, RZ, RZ, R10 ;  /* 0x000000ffff047224 */ /* 0x001fe200078e000a */
[----:B-1----:R-:W3:Y:S01]  /*388c0*/  LDL.LU R7, [R1+0x2e00] ;  /* 0x002e000001077983 */ /* 0x002ee20000300800 */
[----:B------:R-:W4:Y:S02]  /*388d0*/  LDL.LU R5, [R1+0x2dfc] ;  /* 0x002dfc0001057983 */ /* 0x000f240000300800 */
[----:B------:R-:W-:Y:S02]  /*388e0*/  IMAD.MOV.U32 R10, RZ, RZ, R11 ;  /* 0x000000ffff0a7224 */ /* 0x000fe400078e000b */
[----:B------:R-:W2:Y:S01]  /*388f0*/  LDL.LU R11, [R1+0x2df8] ;  /* 0x002df800010b7983 */ /* 0x000ea20000300800 */
[----:B------:R-:W2:Y:S02]  /*38900*/  LDL.LU.64 R8, [R1+0x2df0] ;  /* 0x002df00001087983 */ /* 0x000ea40000300a00 */
[----:B------:R0:W-:Y:S02]  /*38910*/  STL.64 [R1+0xb70], R12 ;  /* 0x000b700c01007387 */ /* 0x0001e40000100a00 */
[----:B------:R1:W-:Y:S02]  /*38920*/  STL.64 [R1+0xb78], R14 ;  /* 0x000b780e01007387 */ /* 0x0003e40000100a00 */
[----:B0-----:R-:W-:Y:S01]  /*38930*/  IMAD.MOV.U32 R13, RZ, RZ, R18 ;  /* 0x000000ffff0d7224 */ /* 0x001fe200078e0012 */
[----:B-1----:R-:W2:Y:S01]  /*38940*/  LDL.LU.64 R14, [R1+0x2de8] ;  /* 0x002de800010e7983 */ /* 0x002ea20000300a00 */
[----:B------:R-:W-:-:S02]  /*38950*/  IMAD.MOV.U32 R12, RZ, RZ, R19 ;  /* 0x000000ffff0c7224 */ /* 0x000fc400078e0013 */
[----:B------:R-:W2:Y:S02]  /*38960*/  LDL.LU.64 R18, [R1+0x2de0] ;  /* 0x002de00001127983 */ /* 0x000ea40000300a00 */
        /* <DEDUP_REMOVED lines=9> */
[----:B------:R-:W2:Y:S02]  /*38a00*/  LDL.LU.64 R16, [R1+0x2dc0] ;  /* 0x002dc00001107983 */ /* 0x000ea40000300a00 */
[----:B--2---:R-:W-:Y:S11]  /*38a10*/  HMMA.16816.F32.BF16 R16, R20, R26, R16 ;  /* 0x0000001a1410723c */ /* 0x004ff60000041810 */
[----:B------:R-:W-:Y:S11]  /*38a20*/  @!UPT UIADD3 URZ, URZ, URZ, URZ ;  /* 0x0000003f3f3ff290 */ /* 0x000ff6000fffe03f */
[----:B------:R-:W-:Y:S01]  /*38a30*/  @!UPT UIADD3 URZ, URZ, URZ, URZ ;  /* 0x0000003f3f3ff290 */ /* 0x000fe2000fffe03f */
[----:B------:R-:W-:Y:S01]  /*38a40*/  STL.64 [R1+0xb50], R16 ;  /* 0x000b501001007387 */ /* 0x000fe20000100a00 */
[----:B------:R0:W-:Y:S03]  /*38a50*/  STL.64 [R1+0xb58], R18 ;  /* 0x000b581201007387 */ /* 0x0001e60000100a00 */
[----:B0-----:R-:W2:Y:S01]  /*38a60*/  LDL.LU.64 R18, [R1+0x2db8] ;  /* 0x002db80001127983 */ /* 0x001ea20000300a00 */
[----:B------:R-:W2:Y:S02]  /*38a70*/  LDL.LU.64 R16, [R1+0x2db0] ;  /* 0x002db00001107983 */ /* 0x000ea40000300a00 */
[----:B------:R0:W-:Y:S02]  /*38a80*/  STL.64 [R1+0x2bf8], R26 ;  /* 0x002bf81a01007387 */ /* 0x0001e40000100a00 */
[----:B0-----:R-:W-:Y:S02]  /*38a90*/  IMAD.MOV.U32 R26, RZ, RZ, R6 ;  /* 0x000000ffff1a7224 */ /* 0x001fe400078e0006 */
[----:B------:R-:W-:Y:S01]  /*38aa0*/  IMAD.MOV.U32 R27, RZ, RZ, R3 ;  /* 0x000000ffff1b7224 */ /* 0x000fe200078e0003 */
[----:B------:R-:W3:Y:S01]  /*38ab0*/  LDL.LU R6, [R1+0x2dac] ;  /* 0x002dac0001067983 */ /* 0x000ee20000300800 */
[----:B------:R-:W3:Y:S03]  /*38ac0*/  LDL.LU R3, [R1+0x2da8] ;  /* 0x002da80001037983 */ /* 0x000ee60000300800 */
[----:B------:R0:W-:Y:S02]  /*38ad0*/  STL.64 [R1+0x2c10], R26 ;  /* 0x002c101a01007387 */ /* 0x0001e40000100a00 */
[----:B0-----:R-:W-:-:S02]  /*38ae0*/  IMAD.MOV.U32 R26, RZ, RZ, R13 ;  /* 0x000000ffff1a7224 */ /* 0x001fc400078e000d */
[----:B------:R-:W-:Y:S01]  /*38af0*/  IMAD.MOV.U32 R27, RZ, RZ, R12 ;  /* 0x000000ffff1b7224 */ /* 0x000fe200078e000c */
[----:B------:R-:W3:Y:S01]  /*38b00*/  LDL.LU R13, [R1+0x2da4] ;  /* 0x002da400010d7983 */ /* 0x000ee20000300800 */
[----:B------:R-:W3:Y:S03]  /*38b10*/  LDL.LU R12, [R1+0x2da0] ;  /* 0x002da000010c7983 */ /* 0x000ee60000300800 */
[----:B------:R0:W-:Y:S02]  /*38b20*/  STL.64 [R1+0x2c28], R26 ;  /* 0x002c281a01007387 */ /* 0x0001e40000100a00 */
[----:B0-----:R-:W-:Y:S02]  /*38b30*/  IMAD.MOV.U32 R26, RZ, RZ, R4 ;  /* 0x000000ffff1a7224 */ /* 0x001fe400078e0004 */
[----:B------:R-:W-:Y:S01]  /*38b40*/  IMAD.MOV.U32 R27, RZ, RZ, R10 ;  /* 0x000000ffff1b7224 */ /* 0x000fe200078e000a */
[----:B--2---:R-:W-:Y:S11]  /*38b50*/  HMMA.16816.F32.BF16 R16, R20, R14, R16 ;  /* 0x0000000e1410723c */ /* 0x004ff60000041810 */
[----:B------:R-:W-:Y:S11]  /*38b60*/  @!UPT UIADD3 URZ, URZ, URZ, URZ ;  /* 0x0000003f3f3ff290 */ /* 0x000ff6000fffe03f */
[----:B------:R-:W-:Y:S01]  /*38b70*/  @!UPT UIADD3 URZ, URZ, URZ, URZ ;  /* 0x0000003f3f3ff290 */ /* 0x000fe2000fffe03f */
[----:B------:R-:W-:Y:S01]  /*38b80*/  STL.64 [R1+0xb40], R16 ;  /* 0x000b401001007387 */ /* 0x000fe20000100a00 */
[----:B------:R0:W-:Y:S03]  /*38b90*/  STL.64 [R1+0xb48], R18 ;  /* 0x000b481201007387 */ /* 0x0001e60000100a00 */
[----:B0-----:R-:W2:Y:S01]  /*38ba0*/  LDL.LU.64 R18, [R1+0x2d98] ;  /* 0x002d980001127983 */ /* 0x001ea20000300a00 */
[----:B------:R-:W2:Y:S02]  /*38bb0*/  LDL.LU.64 R16, [R1+0x2d90] ;  /* 0x002d900001107983 */ /* 0x000ea40000300a00 */
[----:B------:R-:W2:Y:S02]  /*38bc0*/  LDL.LU R4, [R1+0x2d88] ;  /* 0x002d880001047983 */ /* 0x000ea40000300800 */
[----:B------:R-:W2:Y:S01]  /*38bd0*/  LDL.LU R10, [R1+0x2d84] ;  /* 0x002d8400010a7983 */ /* 0x000ea20000300800 */
[----:B------:R0:W-:Y:S02]  /*38be0*/  STL.64 [R1+0x2c40], R26 ;  /* 0x002c401a01007387 */ /* 0x0001e40000100a00 */
[----:B0-----:R-:W-:-:S02]  /*38bf0*/  IMAD.MOV.U32 R26, RZ, RZ, R25 ;  /* 0x000000ffff1a7224 */ /* 0x001fc400078e0019 */
[----:B------:R-:W-:-:S05]  /*38c00*/  IMAD.MOV.U32 R27, RZ, RZ, R24 ;  /* 0x000000ffff1b7224 */ /* 0x000fca00078e0018 */
[----:B------:R-:W-:Y:S01]  /*38c10*/  STL.64 [R1+0x2c58], R26 ;  /* 0x002c581a01007387 */ /* 0x000fe20000100a00 */
[----:B------:R-:W-:Y:S02]  /*38c20*/  STL.64 [R1+0x2bf0], R14 ;  /* 0x002bf00e01007387 */ /* 0x000fe40000100a00 */
[----:B---3--:R0:W-:Y:S02]  /*38c30*/  STL.64 [R1+0x2be8], R12 ;  /* 0x002be80c01007387 */ /* 0x0081e40000100a00 */
[----:B0-----:R-:W3:Y:S01]  /*38c40*/  LDL.LU R12, [R1+0x100] ;  /* 0x00010000010c7983 */ /* 0x001ee20000300800 */
[----:B------:R-:W3:Y:S02]  /*38c50*/  LDL.LU R13, [R1+0x104] ;  /* 0x00010400010d7983 */ /* 0x000ee40000300800 */
[----:B------:R-:W2:Y:S02]  /*38c60*/  LDL.LU R14, [R1+0x108] ;  /* 0x00010800010e7983 */ /* 0x000ea40000300800 */
[----:B------:R-:W2:Y:S02]  /*38c70*/  LDL.LU R15, [R1+0x10c] ;  /* 0x00010c00010f7983 */ /* 0x000ea40000300800 */
[----:B------:R-:W-:-:S02]  /*38c80*/  IMAD.MOV.U32 R26, RZ, RZ, R11 ;  /* 0x000000ffff1a7224 */ /* 0x000fc400078e000b */
[----:B------:R-:W-:Y:S01]  /*38c90*/  IMAD.MOV.U32 R27, RZ, RZ, R9 ;  /* 0x000000ffff1b7224 */ /* 0x000fe200078e0009 */
[----:B------:R-:W4:Y:S01]  /*38ca0*/  LDL.LU R11, [R1+0x2d80] ;  /* 0x002d8000010b7983 */ /* 0x000f220000300800 */
[----:B------:R-:W4:Y:S03]  /*38cb0*/  LDL.LU R9, [R1+0x2d7c] ;  /* 0x002d7c0001097983 */ /* 0x000f260000300800 */
        /* <DEDUP_REMOVED lines=9> */
[----:B------:R-:W4:Y:S01]  /*38d50*/  LDL.LU R8, [R1+0x2d78] ;  /* 0x002d780001087983 */ /* 0x000f220000300800 */
[----:B------:R-:W4:Y:S03]  /*38d60*/  LDL.LU R29, [R1+0x2d74] ;  /* 0x002d7400011d7983 */ /* 0x000f260000300800 */
        /* <DEDUP_REMOVED lines=19> */
[----:B------:R-:W4:Y:S01]  /*38ea0*/  LDL.LU R0, [R1+0x2d68] ;  /* 0x002d680001007983 */ /* 0x000f220000300800 */
[----:B------:R-:W-:-:S05]  /*38eb0*/  IMAD.MOV.U32 R27, RZ, RZ, R19 ;  /* 0x000000ffff1b7224 */ /* 0x000fca00078e0013 */
[----:B------:R-:W-:Y:S04]  /*38ec0*/  STL.64 [R1+0x2cb8], R26 ;  /* 0x002cb81a01007387 */ /* 0x000fe80000100a00 */
[----:B---3--:R-:W-:Y:S01]  /*38ed0*/  STL.64 [R1+0x2c50], R14 ;  /* 0x002c500e01007387 */ /* 0x008fe20000100a00 */
[----:B--2---:R0:W-:Y:S03]  /*38ee0*/  STL.64 [R1+0x2c48], R12 ;  /* 0x002c480c01007387 */ /* 0x0041e60000100a00 */
[----:B0-----:R-:W2:Y:S01]  /*38ef0*/  LDL.LU R12, [R1+0x140] ;  /* 0x00014000010c7983 */ /* 0x001ea20000300800 */
[----:B------:R-:W-:Y:S02]  /*38f00*/  IMAD.MOV.U32 R26, RZ, RZ, R18 ;  /* 0x000000ffff1a7224 */ /* 0x000fe400078e0012 */
[----:B------:R-:W-:-:S02]  /*38f10*/  IMAD.MOV.U32 R27, RZ, RZ, R17 ;  /* 0x000000ffff1b7224 */ /* 0x000fc400078e0011 */
[----:B----4-:R-:W-:Y:S02]  /*38f20*/  IMAD.MOV.U32 R13, RZ, RZ, R28 ;  /* 0x000000ffff0d7224 */ /* 0x010fe400078e001c */
[----:B------:R-:W-:Y:S01]  /*38f30*/  IMAD.MOV.U32 R14, RZ, RZ, R2 ;  /* 0x000000ffff0e7224 */ /* 0x000fe200078e0002 */
[----:B------:R-:W3:Y:S01]  /*38f40*/  LDL.LU R28, [R1+0x2d64] ;  /* 0x002d6400011c7983 */ /* 0x000ee20000300800 */
[----:B------:R-:W4:Y:S02]  /*38f50*/  LDL.LU R2, [R1+0x2d60] ;  /* 0x002d600001027983 */ /* 0x000f240000300800 */
[----:B------:R-:W-:Y:S02]  /*38f60*/  IMAD.MOV.U32 R15, RZ, RZ, R0 ;  /* 0x000000ffff0f7224 */ /* 0x000fe400078e0000 */
[----:B------:R-:W3:Y:S01]  /*38f70*/  LDL.LU R0, [R1+0x2d5c] ;  /* 0x002d5c0001007983 */ /* 0x000ee20000300800 */
[----:B------:R0:W-:Y:S02]  /*38f80*/  STL.64 [R1+0x2cd0], R26 ;  /* 0x002cd01a01007387 */ /* 0x0001e40000100a00 */
[----:B0-----:R-:W-:-:S02]  /*38f90*/  IMAD.MOV.U32 R26, RZ, RZ, R16 ;  /* 0x000000ffff1a7224 */ /* 0x001fc400078e0010 */
[----:B------:R-:W-:-:S05]  /*38fa0*/  IMAD.MOV.U32 R27, RZ, RZ, R7 ;  /* 0x000000ffff1b7224 */ /* 0x000fca00078e0007 */
[----:B------:R-:W-:Y:S01]  /*38fb0*/  STL.64 [R1+0x2ce8], R26 ;  /* 0x002ce81a01007387 */ /* 0x000fe20000100a00 */
[----:B------:R-:W-:Y:S03]  /*38fc0*/  STL.64 [R1+0x2c68], R14 ;  /* 0x002c680e01007387 */ /* 0x000fe60000100a00 */
[----:B--2---:R0:W-:Y:S04]  /*38fd0*/  STL.64 [R1+0x2c60], R12 ;  /* 0x002c600c01007387 */ /* 0x0041e80000100a00 */
        /* <DEDUP_REMOVED lines=10> */
[----:B----4-:R-:W-:Y:S02]  /*39080*/  IMAD.MOV.U32 R14, RZ, RZ, R2 ;  /* 0x000000ffff0e7224 */ /* 0x010fe400078e0002 */
[----:B---3--:R-:W-:-:S02]  /*39090*/  IMAD.MOV.U32 R15, RZ, RZ, R28 ;  /* 0x000000ffff0f7224 */ /* 0x008fc400078e001c */
[----:B------:R-:W-:Y:S02]  /*390a0*/  IMAD.MOV.U32 R13, RZ, RZ, R0 ;  /* 0x000000ffff0d7224 */ /* 0x000fe400078e0000 */
[----:B------:R-:W3:Y:S01]  /*390b0*/  LDL.LU R0, [R1+0x2d58] ;  /* 0x002d580001007983 */ /* 0x000ee20000300800 */
[----:B------:R-:W4:Y:S02]  /*390c0*/  LDL.LU R2, [R1+0x2d54] ;  /* 0x002d540001027983 */ /* 0x000f240000300800 */
[----:B------:R-:W3:Y:S02]  /*390d0*/  LDL.LU R28, [R1+0x2d50] ;  /* 0x002d5000011c7983 */ /* 0x000ee40000300800 */
[----:B------:R-:W-:Y:S01]  /*390e0*/  STL.64 [R1+0x2c98], R14 ;  /* 0x002c980e01007387 */ /* 0x000fe20000100a00 */
[----:B--2---:R0:W-:Y:S04]  /*390f0*/  STL.64 [R1+0x2c90], R12 ;  /* 0x002c900c01007387 */ /* 0x0041e80000100a00 */
[----:B0-----:R-:W2:Y:S01]  /*39100*/  LDL.LU R12, [R1+0x170] ;  /* 0x00017000010c7983 */ /* 0x001ea20000300800 */
[----:B------:R-:W2:Y:S02]  /*39110*/  LDL.LU R13, [R1+0x174] ;  /* 0x00017400010d7983 */ /* 0x000ea40000300800 */
[----:B------:R-:W2:Y:S02]  /*39120*/  LDL.LU R14, [R1+0x178] ;  /* 0x00017800010e7983 */ /* 0x000ea40000300800 */
[----:B------:R-:W2:Y:S01]  /*39130*/  LDL.LU R15, [R1+0x17c] ;  /* 0x00017c00010f7983 */ /* 0x000ea20000300800 */
[----:B------:R-:W3:Y:S01]  /*39140*/  LDL.LU R16, [R1+0x1d0] ;  /* 0x0001d00001107983 */ /* 0x000ee20000300800 */
[----:B------:R-:W3:Y:S02]  /*39150*/  LDL.LU R17, [R1+0x1d4] ;  /* 0x0001d40001117983 */ /* 0x000ee40000300800 */
[----:B------:R-:W3:Y:S02]  /*39160*/  LDL.LU R18, [R1+0x1d8] ;  /* 0x0001d80001127983 */ /* 0x000ee40000300800 */
[----:B------:R-:W-:Y:S01]  /*39170*/  IMAD.MOV.U32 R26, RZ, RZ, R4 ;  /* 0x000000ffff1a7224 */ /* 0x000fe200078e0004 */
[----:B------:R-:W3:Y:S01]  /*39180*/  LDL.LU R19, [R1+0x1dc] ;  /* 0x0001dc0001137983 */ /* 0x000ee20000300800 */
[----:B------:R-:W3:Y:S02]  /*39190*/  LDL.LU R4, [R1+0x350] ;  /* 0x0003500001047983 */ /* 0x000ee40000300800 */
[----:B------:R-:W3:Y:S02]  /*391a0*/  LDL.LU R5, [R1+0x354] ;  /* 0x0003540001057983 */ /* 0x000ee40000300800 */
[----:B------:R-:W3:Y:S01]  /*391b0*/  LDL.LU R6, [R1+0x358] ;  /* 0x0003580001067983 */ /* 0x000ee20000300800 */
[----:B------:R-:W3:Y:S04]  /*391c0*/  LDL.LU R7, [R1+0x35c] ;  /* 0x00035c0001077983 */ /* 0x000ee80000300800 */
[----:B--2---:R-:W-:Y:S01]  /*391d0*/  STL.64 [R1+0x2cb0], R14 ;  /* 0x002cb00e01007387 */ /* 0x004fe20000100a00 */
[----:B------:R0:W-:Y:S03]  /*391e0*/  STL.64 [R1+0x2ca8], R12 ;  /* 0x002ca80c01007387 */ /* 0x0001e60000100a00 */
[----:B0-----:R-:W2:Y:S01]  /*391f0*/  LDL.LU R12, [R1+0x180] ;  /* 0x00018000010c7983 */ /* 0x001ea20000300800 */
[----:B----4-:R-:W-:-:S02]  /*39200*/  IMAD.MOV.U32 R14, RZ, RZ, R2 ;  /* 0x000000ffff0e7224 */ /* 0x010fc400078e0002 */
[----:B---3--:R-:W-:Y:S02]  /*39210*/  IMAD.MOV.U32 R15, RZ, RZ, R0 ;  /* 0x000000ffff0f7224 */ /* 0x008fe400078e0000 */
        /* <DEDUP_REMOVED lines=9> */
[----:B------:R-:W2:Y:S02]  /*392b0*/  LDL.LU R15, [R1+0x19c] ;  /* 0x00019c00010f7983 */ /* 0x000ea40000300800 */
        /* <DEDUP_REMOVED lines=10> */
[----:B------:R-:W-:Y:S01]  /*39360*/  HMMA.16816.F32.BF16 R4, R20, R10, R4 ;  /* 0x0000000a1404723c */ /* 0x000fe20000041804 */
[----:B--2---:R0:W-:Y:S04]  /*39370*/  STL.64 [R1+0x2cf0], R12 ;  /* 0x002cf00c01007387 */ /* 0x0041e80000100a00 */
[----:B0-----:R-:W2:Y:S01]  /*39380*/  LDL.LU R12, [R1+0x1b0] ;  /* 0x0001b000010c7983 */ /* 0x001ea20000300800 */
[----:B------:R-:W2:Y:S02]  /*39390*/  LDL.LU R13, [R1+0x1b4] ;  /* 0x0001b400010d7983 */ /* 0x000ea40000300800 */
[----:B------:R-:W2:Y:S02]  /*393a0*/  LDL.LU R14, [R1+0x1b8] ;  /* 0x0001b800010e7983 */ /* 0x000ea40000300800 */
[----:B------:R-:W2:Y:S02]  /*393b0*/  LDL.LU R15, [R1+0x1bc] ;  /* 0x0001bc00010f7983 */ /* 0x000ea40000300800 */
[----:B--2---:R-:W-:Y:S01]  /*393c0*/  STL.64 [R1+0x2d10], R14 ;  /* 0x002d100e01007387 */ /* 0x004fe20000100a00 */
[----:B------:R0:W-:Y:S03]  /*393d0*/  STL.64 [R1+0x2d08], R12 ;  /* 0x002d080c01007387 */ /* 0x0001e60000100a00 */
[----:B0-----:R-:W2:Y:S07]  /*393e0*/  LDL.LU R12, [R1+0x1c0] ;  /* 0x0001c000010c7983 */ /* 0x001eae0000300800 */
[----:B------:R-:W-:Y:S02]  /*393f0*/  STL.64 [R1+0xb30], R4 ;  /* 0x000b300401007387 */ /* 0x000fe40000100a00 */
[----:B------:R0:W-:Y:S02]  /*39400*/  STL.64 [R1+0xb38], R6 ;  /* 0x000b380601007387 */ /* 0x0001e40000100a00 */
[----:B0-----:R-:W2:Y:S01]  /*39410*/  LDL.LU.64 R6, [R1+0x2d30] ;  /* 0x002d300001067983 */ /* 0x001ea20000300a00 */
[----:B------:R-:W2:Y:S02]  /*39420*/  LDL.LU.64 R4, [R1+0x2d28] ;  /* 0x002d280001047983 */ /* 0x000ea40000300a00 */
[----:B------:R-:W-:-:S02]  /*39430*/  IMAD.MOV.U32 R27, RZ, RZ, R3 ;  /* 0x000000ffff1b7224 */ /* 0x000fc400078e0003 */
[----:B---3--:R-:W-:Y:S02]  /*39440*/  IMAD.MOV.U32 R13, RZ, RZ, R28 ;  /* 0x000000ffff0d7224 */ /* 0x008fe400078e001c */
[----:B----4-:R-:W-:Y:S02]  /*39450*/  IMAD.MOV.U32 R14, RZ, RZ, R2 ;  /* 0x000000ffff0e7224 */ /* 0x010fe400078e0002 */
[----:B------:R-:W-:Y:S01]  /*39460*/  IMAD.MOV.U32 R15, RZ, RZ, R0 ;  /* 0x000000ffff0f7224 */ /* 0x000fe200078e0000 */
[----:B--2---:R-:W-:Y:S01]  /*39470*/  HMMA.16816.F32.BF16 R20, R20, R6, R16 ;  /* 0x000000061414723c */ /* 0x004fe20000041810 */
[----:B------:R-:W2:Y:S01]  /*39480*/  LDL.LU.64 R18, [R1+0x2d20] ;  /* 0x002d200001127983 */ /* 0x000ea20000300a00 */
[----:B------:R-:W2:Y:S11]  /*39490*/  LDL.LU.64 R16, [R1+0x2d18] ;  /* 0x002d180001107983 */ /* 0x000eb60000300a00 */
[----:B------:R-:W-:Y:S10]  /*394a0*/  @!UPT UIADD3 URZ, URZ, URZ, URZ ;  /* 0x0000003f3f3ff290 */ /* 0x000ff4000fffe03f */
[----:B------:R-:W-:Y:S01]  /*394b0*/  STL.64 [R1+0xaf0], R20 ;  /* 0x000af01401007387 */ /* 0x000fe20000100a00 */
[----:B------:R0:W-:Y:S03]  /*394c0*/  STL.64 [R1+0xaf8], R22 ;  /* 0x000af81601007387 */ /* 0x0001e60000100a00 */
[----:B0-----:R-:W3:Y:S01]  /*394d0*/  LDL R23, [R1+0xd50] ;  /* 0x000d500001177983 */ /* 0x001ee20000100800 */
[C---:B--2---:R-:W-:Y:S03]  /*394e0*/  HMMA.16816.F32.BF16 R24, R16.reuse, R26, R12 ;  /* 0x0000001a1018723c */ /* 0x044fe6000004180c */
[----:B------:R-:W2:Y:S01]  /*394f0*/  LDL.LU.64 R14, [R1+0x2d10] ;  /* 0x002d1000010e7983 */ /* 0x000ea20000300a00 */
[----:B------:R-:W2:Y:S11]  /*39500*/  LDL.LU.64 R12, [R1+0x2d08] ;  /* 0x002d0800010c7983 */ /* 0x000eb60000300a00 */
[----:B------:R-:W-:Y:S08]  /*39510*/  @!UPT UIADD3 URZ, URZ, URZ, URZ ;  /* 0x0000003f3f3ff290 */ /* 0x000ff0000fffe03f */
        /* <DEDUP_REMOVED lines=82> */
[----:B------:R-:W4:Y:S11]  /*39a40*/  LDL.LU.64 R12, [R1+0x2be8] ;  /* 0x002be800010c7983 */ /* 0x000f360000300a00 */
[----:B------:R-:W-:Y:S09]  /*39a50*/  @!UPT UIADD3 URZ, URZ, URZ, URZ ;  /* 0x0000003f3f3ff290 */ /* 0x000ff2000fffe03f */
[----:B------:R-:W-:Y:S01]  /*39a60*/  STL.64 [R1+0x8d0], R24 ;  /* 0x0008d01801007387 */ /* 0x000fe20000100a00 */
[----:B------:R0:W-:Y:S03]  /*39a70*/  STL.64 [R1+0x8d8], R26 ;  /* 0x0008d81a01007387 */ /* 0x0001e60000100a00 */
[----:B0-----:R-:W2:Y:S01]  /*39a80*/  LDL.LU.64 R26, [R1+0x2be0] ;  /* 0x002be000011a7983 */ /* 0x001ea20000300a00 */
[----:B------:R-:W2:Y:S02]  /*39a90*/  LDL.LU.64 R24, [R1+0x2bd8] ;  /* 0x002bd80001187983 */ /* 0x000ea40000300a00 */
[C---:B--2---:R-:W-:Y:S07]  /*39aa0*/  HMMA.16816.F32.BF16 R24, R16.reuse, R14, R24 ;  /* 0x0000000e1018723c */ /* 0x044fee0000041818 */
[----:B------:R-:W-:Y:S11]  /*39ab0*/  IMAD.MOV.U32 R14, RZ, RZ, R29 ;  /* 0x000000ffff0e7224 */ /* 0x000ff600078e001d */
[----:B------:R-:W-:Y:S05]  /*39ac0*/  @!UPT UIADD3 URZ, URZ, URZ, URZ ;  /* 0x0000003f3f3ff290 */ /* 0x000fea000fffe03f */
[----:B------:R0:W-:Y:S01]  /*39ad0*/  STL [R1+0x1c0], R24 ;  /* 0x0001c01801007387 */ /* 0x0001e20000100800 */
[----:B------:R-:W-:Y:S02]  /*39ae0*/  IMAD.MOV.U32 R2, RZ, RZ, R26 ;  /* 0x000000ffff027224 */ /* 0x000fe400078e001a */
[----:B------:R-:W-:Y:S02]  /*39af0*/  IMAD.MOV.U32 R0, RZ, RZ, R27 ;  /* 0x000000ffff007224 */ /* 0x000fe400078e001b */
[----:B------:R-:W-:Y:S01]  /*39b00*/  IMAD.MOV.U32 R28, RZ, RZ, R25 ;  /* 0x000000ffff1c7224 */ /* 0x000fe200078e0019 */
[----:B------:R-:W2:Y:S04]  /*39b10*/  LDL.LU.64 R26, [R1+0x2bd0] ;  /* 0x002bd000011a7983 */ /* 0x000ea80000300a00 */
[----:B0-----:R-:W2:Y:S01]  /*39b20*/  LDL.LU.64 R24, [R1+0x2bc8] ;  /* 0x002bc80001187983 */ /* 0x001ea20000300a00 */
[----:B------:R-:W2:Y:S02]  /*39b30*/  LDL.LU R29, [R1+0x2bc0] ;  /* 0x002bc000011d7983 */ /* 0x000ea40000300800 */
[----:B------:R-:W4:Y:S02]  /*39b40*/  LDL.LU R15, [R1+0xec] ;  /* 0x0000ec00010f7983 */ /* 0x000f240000300800 */
[----:B------:R-:W-:Y:S01]  /*39b50*/  STL [R1+0x23c8], R0 ;  /* 0x0023c80001007387 */ /* 0x000fe20000100800 */
[----:B------:R-:W-:Y:S01]  /*39b60*/  STL [R1+0x23c4], R2 ;  /* 0x0023c40201007387 */ /* 0x000fe20000100800 */
[----:B------:R-:W-:Y:S01]  /*39b70*/  STL [R1+0x23c0], R28 ;  /* 0x0023c01c01007387 */ /* 0x000fe20000100800 */
[C---:B----4-:R-:W-:Y:S08]  /*39b80*/  HMMA.16816.F32.BF16 R12, R16.reuse, R10, R12 ;  /* 0x0000000a100c723c */ /* 0x050ff0000004180c */
[----:B--2---:R-:W-:Y:S01]  /*39b90*/  HMMA.16816.F32.BF16 R24, R16, R6, R24 ;  /* 0x000000061018723c */ /* 0x004fe20000041818 */
[----:B---3--:R-:W-:Y:S02]  /*39ba0*/  LDSM.16.MT88.4 R16, [R23+0x12000] ;  /* 0x012000001710783b */ /* 0x008fe40000004200 */
[----:B------:R-:W-:Y:S11]  /*39bb0*/  LDSM.16.MT88.4 R20, [R23+0x12080] ;  /* 0x012080001714783b */ /* 0x000ff60000004200 */
[----:B------:R-:W-:Y:S01]  /*39bc0*/  @!UPT UIADD3 URZ, URZ, URZ, URZ ;  /* 0x0000003f3f3ff290 */ /* 0x000fe2000fffe03f */
[----:B------:R-:W-:Y:S01]  /*39bd0*/  STL.64 [R1+0x590], R12 ;  /* 0x0005900c01007387 */ /* 0x000fe20000100a00 */
[----:B------:R-:W-:Y:S02]  /*39be0*/  STL.64 [R1+0x598], R14 ;  /* 0x0005980e01007387 */ /* 0x000fe40000100a00 */
[----:B------:R-:W0:Y:S05]  /*39bf0*/  LDSM.16.M88.4 R12, [R29] ;  /* 0x000000001d0c783b */ /* 0x000e2a0000000200 */
[----:B------:R-:W-:Y:S01]  /*39c00*/  STL.64 [R1+0x1b0], R24 ;  /* 0x0001b01801007387 */ /* 0x000fe20000100a00 */
[----:B------:R-:W-:Y:S02]  /*39c10*/  STL.64 [R1+0x1b8], R26 ;  /* 0x0001b81a01007387 */ /* 0x000fe40000100a00 */
[----:B------:R-:W1:Y:S02]  /*39c20*/  LDSM.16.M88.4 R24, [R29+0x1000] ;  /* 0x001000001d18783b */ /* 0x000e640000000200 */
[----:B0-----:R-:W-:Y:S02]  /*39c30*/  STL.64 [R1+0xc0], R12 ;  /* 0x0000c00c01007387 */ /* 0x001fe40000100a00 */
[----:B------:R-:W-:-:S02]  /*39c40*/  IMAD.MOV.U32 R7, RZ, RZ, R12 ;  /* 0x000000ffff077224 */ /* 0x000fc400078e000c */
[----:B------:R-:W-:Y:S02]  /*39c50*/  STL.64 [R1+0xc8], R14 ;  /* 0x0000c80e01007387 */ /* 0x000fe40000100a00 */
[----:B------:R-:W-:Y:S02]  /*39c60*/  IMAD.MOV.U32 R6, RZ, RZ, R13 ;  /* 0x000000ffff067224 */ /* 0x000fe400078e000d */
[----:B------:R-:W0:Y:S04]  /*39c70*/  LDSM.16.M88.4 R12, [R29+0x2000] ;  /* 0x002000001d0c783b */ /* 0x000e280000000200 */
[----:B-1----:R-:W-:Y:S01]  /*39c80*/  STL.64 [R1+0xb0], R24 ;  /* 0x0000b01801007387 */ /* 0x002fe20000100a00 */
[----:B------:R-:W-:Y:S02]  /*39c90*/  STL.64 [R1+0xb8], R26 ;  /* 0x0000b81a01007387 */ /* 0x000fe40000100a00 */
[----:B------:R-:W1:Y:S01]  /*39ca0*/  LDSM.16.M88.4 R24, [R29+0x3000] ;  /* 0x003000001d18783b */ /* 0x000e620000000200 */
[----:B0-----:R-:W-:Y:S03]  /*39cb0*/  STL.64 [R1+0xa0], R12 ;  /* 0x0000a00c01007387 */ /* 0x001fe60000100a00 */
[----:B------:R-:W-:Y:S02]  /*39cc0*/  STL.64 [R1+0xa8], R14 ;  /* 0x0000a80e01007387 */ /* 0x000fe40000100a00 */
[----:B------:R-:W0:Y:S04]  /*39cd0*/  LDSM.16.M88.4 R12, [R29+0x4000] ;  /* 0x004000001d0c783b */ /* 0x000e280000000200 */
[----:B-1----:R-:W-:Y:S01]  /*39ce0*/  STL.64 [R1+0x90], R24 ;  /* 0x0000901801007387 */ /* 0x002fe20000100a00 */
[----:B------:R-:W-:Y:S02]  /*39cf0*/  STL.64 [R1+0x98], R26 ;  /* 0x0000981a01007387 */ /* 0x000fe40000100a00 */
[----:B------:R-:W-:Y:S02]  /*39d00*/  LDSM.16.M88.4 R24, [R29+0x5000] ;  /* 0x005000001d18783b */ /* 0x000fe40000000200 */
[----:B0-----:R-:W-:Y:S02]  /*39d10*/  STL.64 [R1+0x80], R12 ;  /* 0x0000800c01007387 */ /* 0x001fe40000100a00 */
[----:B------:R-:W-:Y:S02]  /*39d20*/  STL.64 [R1+0x88], R14 ;  /* 0x0000880e01007387 */ /* 0x000fe40000100a00 */
[----:B------:R-:W0:Y:S02]  /*39d30*/  LDSM.16.M88.4 R12, [R29+0x6000] ;  /* 0x006000001d0c783b */ /* 0x000e240000000200 */
[----:B0-----:R-:W-:Y:S02]  /*39d40*/  STL.64 [R1+0x60], R12 ;  /* 0x0000600c01007387 */ /* 0x001fe40000100a00 */
[----:B------:R-:W-:Y:S02]  /*39d50*/  STL.64 [R1+0x68], R14 ;  /* 0x0000680e01007387 */ /* 0x000fe40000100a00 */
[----:B------:R-:W0:Y:S02]  /*39d60*/  LDSM.16.M88.4 R12, [R29+0x7000] ;  /* 0x007000001d0c783b */ /* 0x000e240000000200 */
[----:B0-----:R-:W-:Y:S02]  /*39d70*/  STL.64 [R1+0x50], R12 ;  /* 0x0000500c01007387 */ /* 0x001fe40000100a00 */
[----:B------:R-:W-:Y:S02]  /*39d80*/  STL.64 [R1+0x58], R14 ;  /* 0x0000580e01007387 */ /* 0x000fe40000100a00 */
[----:B------:R-:W0:Y:S04]  /*39d90*/  LDSM.16.M88.4 R12, [R29+0x8000] ;  /* 0x008000001d0c783b */ /* 0x000e280000000200 */
[----:B------:R-:W-:Y:S01]  /*39da0*/  STL.64 [R1+0x70], R24 ;  /* 0x0000701801007387 */ /* 0x000fe20000100a00 */
[----:B------:R-:W-:Y:S04]  /*39db0*/  STL.64 [R1+0x78], R26 ;  /* 0x0000781a01007387 */ /* 0x000fe80000100a00 */
[----:B0-----:R-:W-:Y:S01]  /*39dc0*/  STL.64 [R1+0x40], R12 ;  /* 0x0000400c01007387 */ /* 0x001fe20000100a00 */
[----:B------:R-:W-:Y:S02]  /*39dd0*/  STL.64 [R1+0x48], R14 ;  /* 0x0000480e01007387 */ /* 0x000fe40000100a00 */
[----:B------:R-:W0:Y:S02]  /*39de0*/  LDSM.16.M88.4 R12, [R29+0x9000] ;  /* 0x009000001d0c783b */ /* 0x000e240000000200 */
[----:B0-----:R-:W-:Y:S02]  /*39df0*/  STL.64 [R1+0x30], R12 ;  /* 0x0000300c01007387 */ /* 0x001fe40000100a00 */
[----:B------:R-:W-:-:S02]  /*39e00*/  IMAD.MOV.U32 R2, RZ, RZ, R12 ;  /* 0x000000ffff027224 */ /* 0x000fc400078e000c */
[----:B------:R-:W-:Y:S02]  /*39e10*/  STL.64 [R1+0x38], R14 ;  /* 0x0000380e01007387 */ /* 0x000fe40000100a00 */
[----:B------:R-:W-:Y:S02]  /*39e20*/  IMAD.MOV.U32 R0, RZ, RZ, R13 ;  /* 0x000000ffff007224 */ /* 0x000fe400078e000d */
[----:B------:R-:W0:Y:S04]  /*39e30*/  LDSM.16.M88.4 R12, [R29+0xa000] ;  /* 0x00a000001d0c783b */ /* 0x000e280000000200 */
[----:B0-----:R-:W-:Y:S01]  /*39e40*/  STL.64 [R1+0x20], R12 ;  /* 0x0000200c01007387 */ /* 0x001fe20000100a00 */
[----:B------:R-:W-:Y:S02]  /*39e50*/  STL.64 [R1+0x28], R14 ;  /* 0x0000280e01007387 */ /* 0x000fe40000100a00 */
[----:B------:R-:W0:Y:S02]  /*39e60*/  LDSM.16.M88.4 R12, [R29+0xb000] ;  /* 0x00b000001d0c783b */ /* 0x000e240000000200 */
[----:B0-----:R-:W-:Y:S02]  /*39e70*/  STL.64 [R1+0x10], R12 ;  /* 0x0000100c01007387 */ /* 0x001fe40000100a00 */
[----:B------:R-:W-:Y:S02]  /*39e80*/  STL.64 [R1+0x18], R14 ;  /* 0x0000180e01007387 */ /* 0x000fe40000100a00 */
[----:B------:R-:W0:Y:S04]  /*39e90*/  LDSM.16.M88.4 R12, [R29+0xc000] ;  /* 0x00c000001d0c783b */ /* 0x000e280000000200 */
[----:B0-----:R-:W-:Y:S01]  /*39ea0*/  IMAD.MOV.U32 R26, RZ, RZ, R13 ;  /* 0x000000ffff1a7224 */ /* 0x001fe200078e000d */
[----:B------:R-:W-:Y:S01]  /*39eb0*/  STL.64 [R1], R12 ;  /* 0x0000000c01007387 */ /* 0x000fe20000100a00 */
[----:B------:R-:W-:Y:S03]  /*39ec0*/  STL.64 [R1+0x8], R14 ;  /* 0x0000080e01007387 */ /* 0x000fe60000100a00 */
[----:B------:R-:W-:Y:S01]  /*39ed0*/  STL [R1+0x2b68], R26 ;  /* 0x002b681a01007387 */ /* 0x000fe20000100800 */
[----:B------:R0:W-:Y:S03]  /*39ee0*/  STL.64 [R1+0x2b60], R24 ;  /* 0x002b601801007387 */ /* 0x0001e60000100a00 */
[----:B0-----:R-:W2:Y:S01]  /*39ef0*/  LDL.64 R24, [R1+0xa0] ;  /* 0x0000a00001187983 */ /* 0x001ea20000100a00 */
[----:B------:R-:W-:-:S02]  /*39f00*/  IMAD.MOV.U32 R3, RZ, RZ, R12 ;  /* 0x000000ffff037224 */ /* 0x000fc400078e000c */
[----:B------:R-:W0:Y:S01]  /*39f10*/  LDSM.16.M88.4 R12, [R29+0xd000] ;  /* 0x00d000001d0c783b */ /* 0x000e220000000200 */
[----:B--2---:R1:W-:Y:S04]  /*39f20*/  STL.64 [R1+0x2b80], R24 ;  /* 0x002b801801007387 */ /* 0x0043e80000100a00 */
[----:B-1----:R-:W2:Y:S04]  /*39f30*/  LDL.64 R24, [R1+0xb0] ;  /* 0x0000b00001187983 */ /* 0x002ea80000100a00 */
[----:B--2---:R-:W-:Y:S01]  /*39f40*/  STL.64 [R1+0x2b98], R24 ;  /* 0x002b981801007387 */ /* 0x004fe20000100a00 */
[----:B0-----:R-:W-:Y:S02]  /*39f50*/  STL [R1+0x2654], R14 ;  /* 0x0026540e01007387 */ /* 0x001fe40000100800 */
[----:B------:R-:W-:Y:S02]  /*39f60*/  STL [R1+0x2650], R15 ;  /* 0x0026500f01007387 */ /* 0x000fe40000100800 */
[----:B------:R0:W-:Y:S02]  /*39f70*/  STL.64 [R1+0x2af0], R12 ;  /* 0x002af00c01007387 */ /* 0x0001e40000100a00 */
[----:B0-----:R-:W2:Y:S01]  /*39f80*/  LDL.LU R12, [R1+0xd10] ;  /* 0x000d1000010c7983 */ /* 0x001ea20000300800 */
[----:B------:R-:W2:Y:S02]  /*39f90*/  LDL.LU R13, [R1+0xd14] ;  /* 0x000d1400010d7983 */ /* 0x000ea40000300800 */
[----:B------:R-:W3:Y:S02]  /*39fa0*/  LDL.LU R14, [R1+0xd18] ;  /* 0x000d1800010e7983 */ /* 0x000ee40000300800 */
[----:B------:R-:W3:Y:S02]  /*39fb0*/  LDL.LU R15, [R1+0xd1c] ;  /* 0x000d1c00010f7983 */ /* 0x000ee40000300800 */
[----:B---3--:R0:W-:Y:S01]  /*39fc0*/  STL.64 [R1+0x2b78], R14 ;  /* 0x002b780e01007387 */ /* 0x0081e20000100a00 */
[----:B--2---:R1:W-:Y:S02]  /*39fd0*/  STL.64 [R1+0x2b70], R12 ;  /* 0x002b700c01007387 */ /* 0x0043e40000100a00 */
[----:B0-----:R-:W-:-:S02]  /*39fe0*/  IMAD.MOV.U32 R14, RZ, RZ, R8 ;  /* 0x000000ffff0e7224 */ /* 0x001fc400078e0008 */
[----:B-1----:R-:W-:Y:S02]  /*39ff0*/  IMAD.MOV.U32 R12, RZ, RZ, R4 ;  /* 0x000000ffff0c7224 */ /* 0x002fe400078e0004 */
[----:B------:R-:W-:Y:S01]  /*3a000*/  IMAD.MOV.U32 R15, RZ, RZ, R9 ;  /* 0x000000ffff0f7224 */ /* 0x000fe200078e0009 */
[----:B------:R-:W2:Y:S01]  /*3a010*/  LDL.LU R4, [R1+0x2bbc] ;  /* 0x002bbc0001047983 */ /* 0x000ea20000300800 */
[----:B------:R-:W-:Y:S02]  /*3a020*/  IMAD.MOV.U32 R13, RZ, RZ, R5 ;  /* 0x000000ffff0d7224 */ /* 0x000fe400078e0005 */
[----:B------:R-:W3:Y:S02]  /*3a030*/  LDL.LU R5, [R1+0x2bb8] ;  /* 0x002bb80001057983 */ /* 0x000ee40000300800 */
[----:B------:R-:W4:Y:S01]  /*3a040*/  LDL.LU R8, [R1+0x2bb4] ;  /* 0x002bb40001087983 */ /* 0x000f220000300800 */
[----:B------:R-:W2:Y:S01]  /*3a050*/  LDL.LU R9, [R1+0x2bb0] ;  /* 0x002bb00001097983 */ /* 0x000ea20000300800 */
[----:B------:R-:W-:Y:S02]  /*3a060*/  STL.64 [R1+0x2b90], R14 ;  /* 0x002b900e01007387 */ /* 0x000fe40000100a00 */
[----:B------:R0:W-:Y:S02]  /*3a070*/  STL.64 [R1+0x2b88], R12 ;  /* 0x002b880c01007387 */ /* 0x0001e40000100a00 */
[----:B0-----:R-:W2:Y:S01]  /*3a080*/  LDL.LU R12, [R1+0xd30] ;  /* 0x000d3000010c7983 */ /* 0x001ea20000300800 */
[----:B------:R-:W2:Y:S02]  /*3a090*/  LDL.LU R13, [R1+0xd34] ;  /* 0x000d3400010d7983 */ /* 0x000ea40000300800 */
[----:B------:R-:W2:Y:S02]  /*3a0a0*/  LDL.LU R14, [R1+0xd38] ;  /* 0x000d3800010e7983 */ /* 0x000ea40000300800 */
[----:B------:R-:W2:Y:S02]  /*3a0b0*/  LDL.LU R15, [R1+0xd3c] ;  /* 0x000d3c00010f7983 */ /* 0x000ea40000300800 */
[----:B------:R-:W-:-:S02]  /*3a0c0*/  IMAD.MOV.U32 R24, RZ, RZ, R7 ;  /* 0x000000ffff187224 */ /* 0x000fc400078e0007 */
[----:B------:R-:W-:Y:S01]  /*3a0d0*/  IMAD.MOV.U32 R25, RZ, RZ, R6 ;  /* 0x000000ffff197224 */ /* 0x000fe200078e0006 */
[----:B--2---:R-:W-:Y:S01]  /*3a0e0*/  STL.64 [R1+0x2ba8], R14 ;  /* 0x002ba80e01007387 */ /* 0x004fe20000100a00 */
[----:B------:R0:W-:Y:S02]  /*3a0f0*/  STL.64 [R1+0x2ba0], R12 ;  /* 0x002ba00c01007387 */ /* 0x0001e40000100a00 */
[----:B0-----:R-:W-:Y:S02]  /*3a100*/  IMAD.MOV.U32 R12, RZ, RZ, R9 ;  /* 0x000000ffff0c7224 */ /* 0x001fe400078e0009 */
[----:B----4-:R-:W-:Y:S02]  /*3a110*/  IMAD.MOV.U32 R13, RZ, RZ, R8 ;  /* 0x000000ffff0d7224 */ /* 0x010fe400078e0008 */
[----:B---3--:R-:W-:Y:S01]  /*3a120*/  IMAD.MOV.U32 R14, RZ, RZ, R5 ;  /* 0x000000ffff0e7224 */ /* 0x008fe200078e0005 */
[----:B------:R-:W0:Y:S01]  /*3a130*/  LDSM.16.M88.4 R8, [R29+0xe000] ;  /* 0x00e000001d08783b */ /* 0x000e220000000200 */
[----:B------:R-:W-:-:S02]  /*3a140*/  IMAD.MOV.U32 R15, RZ, RZ, R4 ;  /* 0x000000ffff0f7224 */ /* 0x000fc400078e0004 */
[----:B------:R-:W1:Y:S05]  /*3a150*/  LDSM.16.M88.4 R4, [R29+0xf000] ;  /* 0x00f000001d04783b */ /* 0x000e6a0000000200 */
[C---:B------:R-:W-:Y:S01]  /*3a160*/  HMMA.16816.F32.BF16 R24, R16.reuse, R24, R12 ;  /* 0x000000181018723c */ /* 0x040fe2000004180c */
[----:B0-----:R-:W-:Y:S01]  /*3a170*/  STL [R1+0x2154], R10 ;  /* 0x0021540a01007387 */ /* 0x001fe20000100800 */
[----:B------:R-:W-:Y:S02]  /*3a180*/  STL [R1+0x2150], R11 ;  /* 0x0021500b01007387 */ /* 0x000fe40000100800 */
[----:B-1----:R-:W-:Y:S02]  /*3a190*/  STL [R1+0x227c], R6 ;  /* 0x00227c0601007387 */ /* 0x002fe40000100800 */
[----:B------:R-:W-:Y:S01]  /*3a1a0*/  STL [R1+0x2278], R7 ;  /* 0x0022780701007387 */ /* 0x000fe20000100800 */
[----:B------:R-:W-:Y:S01]  /*3a1b0*/  STL [R1+0x17b8], R29 ;  /* 0x0017b81d01007387 */ /* 0x000fe20000100800 */
[----:B------:R-:W-:Y:S02]  /*3a1c0*/  STL.64 [R1+0x2a60], R22 ;  /* 0x002a601601007387 */ /* 0x000fe40000100a00 */
[----:B------:R0:W-:Y:S02]  /*3a1d0*/  STL.64 [R1+0x2a58], R20 ;  /* 0x002a581401007387 */ /* 0x0001e40000100a00 */
[----:B0-----:R-:W2:Y:S01]  /*3a1e0*/  LDL.64 R20, [R1+0x90] ;  /* 0x0000900001147983 */ /* 0x001ea20000100a00 */
[----:B------:R-:W3:Y:S02]  /*3a1f0*/  LDL.LU.64 R14, [R1+0x2ba8] ;  /* 0x002ba800010e7983 */ /* 0x000ee40000300a00 */
[----:B------:R-:W3:Y:S08]  /*3a200*/  LDL.LU.64 R12, [R1+0x2ba0] ;  /* 0x002ba000010c7983 */ /* 0x000ef00000300a00 */
[----:B------:R0:W-:Y:S01]  /*3a210*/  STL.64 [R1+0x580], R24 ;  /* 0x0005801801007387 */ /* 0x0001e20000100a00 */
[----:B------:R-:W-:Y:S04]  /*3a220*/  STL.64 [R1+0x588], R26 ;  /* 0x0005881a01007387 */ /* 0x000fe80000100a00 */
[----:B0-----:R-:W3:Y:S02]  /*3a230*/  LDL.LU.64 R24, [R1+0x2b98] ;  /* 0x002b980001187983 */ /* 0x001ee40000300a00 */
        /* <DEDUP_REMOVED lines=9> */
[----:B------:R-:W-:Y:S01]  /*3a2d0*/  STL [R1+0x2a4c], R11 ;  /* 0x002a4c0b01007387 */ /* 0x000fe20000100800 */
[----:B------:R-:W-:Y:S01]  /*3a2e0*/  STL [R1+0x2a48], R10 ;  /* 0x002a480a01007387 */ /* 0x000fe20000100800 */
[----:B---3--:R-:W-:Y:S11]  /*3a2f0*/  HMMA.16816.F32.BF16 R12, R16, R24, R12 ;  /* 0x00000018100c723c */ /* 0x008ff6000004180c */
[----:B------:R-:W-:Y:S11]  /*3a300*/  @!UPT UIADD3 URZ, URZ, URZ, URZ ;  /* 0x0000003f3f3ff290 */ /* 0x000ff6000fffe03f */
[----:B------:R-:W-:Y:S01]  /*3a310*/  @!UPT UIADD3 URZ, URZ, URZ, URZ ;  /* 0x0000003f3f3ff290 */ /* 0x000fe2000fffe03f */
[----:B------:R-:W-:Y:S01]  /*3a320*/  STL.64 [R1+0x560], R12 ;  /* 0x0005600c01007387 */ /* 0x000fe20000100a00 */
[----:B------:R0:W-:Y:S03]  /*3a330*/  STL.64 [R1+0x568], R14 ;  /* 0x0005680e01007387 */ /* 0x0001e60000100a00 */
[----:B0-----:R-:W3:Y:S01]  /*3a340*/  LDL.LU.64 R14, [R1+0x2b78] ;  /* 0x002b7800010e7983 */ /* 0x001ee20000300a00 */
[----:B------:R-:W3:Y:S02]  /*3a350*/  LDL.LU.64 R12, [R1+0x2b70] ;  /* 0x002b7000010c7983 */ /* 0x000ee40000300a00 */
[----:B------:R-:W-:Y:S02]  /*3a360*/  IMAD.MOV.U32 R28, RZ, RZ, R24 ;  /* 0x000000ffff1c7224 */ /* 0x000fe400078e0018 */
[----:B------:R-:W-:Y:S01]  /*3a370*/  IMAD.MOV.U32 R27, RZ, RZ, R25 ;  /* 0x000000ffff1b7224 */ /* 0x000fe200078e0019 */
[----:B------:R-:W4:Y:S01]  /*3a380*/  LDL.LU R26, [R1+0x2b68] ;  /* 0x002b6800011a7983 */ /* 0x000f220000300800 */
[----:B------:R-:W4:Y:S02]  /*3a390*/  LDL.LU.64 R24, [R1+0x2b60] ;  /* 0x002b600001187983 */ /* 0x000f240000300a00 */
[----:B--2---:R-:W-:-:S02]  /*3a3a0*/  IMAD.MOV.U32 R11, RZ, RZ, R20 ;  /* 0x000000ffff0b7224 */ /* 0x004fc400078e0014 */
[----:B------:R-:W-:Y:S01]  /*3a3b0*/  IMAD.MOV.U32 R10, RZ, RZ, R21 ;  /* 0x000000ffff0a7224 */ /* 0x000fe200078e0015 */
[----:B------:R-:W-:Y:S01]  /*3a3c0*/  STL [R1+0x2a54], R27 ;  /* 0x002a541b01007387 */ /* 0x000fe20000100800 */
[----:B---3--:R-:W-:Y:S03]  /*3a3d0*/  HMMA.16816.F32.BF16 R12, R16, R20, R12 ;  /* 0x00000014100c723c */ /* 0x008fe6000004180c */
[----:B----4-:R-:W-:Y:S01]  /*3a3e0*/  STL.64 [R1+0x2b48], R24 ;  /* 0x002b481801007387 */ /* 0x010fe20000100a00 */
[----:B------:R-:W-:Y:S11]  /*3a3f0*/  STL [R1+0x2a50], R28 ;  /* 0x002a501c01007387 */ /* 0x000ff60000100800 */
[----:B------:R-:W-:Y:S08]  /*3a400*/  @!UPT UIADD3 URZ, URZ, URZ, URZ ;  /* 0x0000003f3f3ff290 */ /* 0x000ff0000fffe03f */
[----:B------:R-:W-:Y:S01]  /*3a410*/  STL.64 [R1+0x550], R12 ;  /* 0x0005500c01007387 */ /* 0x000fe20000100a00 */
[----:B------:R-:W-:Y:S02]  /*3a420*/  STL.64 [R1+0x2a80], R10 ;  /* 0x002a800a01007387 */ /* 0x000fe40000100a00 */
[----:B------:R0:W-:Y:S02]  /*3a430*/  STL.64 [R1+0x2a78], R8 ;  /* 0x002a780801007387 */ /* 0x0001e40000100a00 */
[----:B------:R-:W2:Y:S01]  /*3a440*/  LDL.LU R20, [R1+0xb20] ;  /* 0x000b200001147983 */ /* 0x000ea20000300800 */
[----:B------:R-:W2:Y:S01]  /*3a450*/  LDL.LU R21, [R1+0xb24] ;  /* 0x000b240001157983 */ /* 0x000ea20000300800 */
[----:B------:R-:W3:Y:S02]  /*3a460*/  LDL.LU R22, [R1+0xb28] ;  /* 0x000b280001167983 */ /* 0x000ee40000300800 */
[----:B------:R-:W3:Y:S01]  /*3a470*/  LDL.LU R23, [R1+0xb2c] ;  /* 0x000b2c0001177983 */ /* 0x000ee20000300800 */
[----:B0-----:R-:W4:Y:S01]  /*3a480*/  LDL.LU R8, [R1+0x850] ;  /* 0x0008500001087983 */ /* 0x001f220000300800 */
[----:B------:R-:W4:Y:S02]  /*3a490*/  LDL.LU R9, [R1+0x854] ;  /* 0x0008540001097983 */ /* 0x000f240000300800 */
[----:B------:R-:W2:Y:S02]  /*3a4a0*/  LDL.LU R10, [R1+0x858] ;  /* 0x00085800010a7983 */ /* 0x000ea40000300800 */
[----:B------:R-:W2:Y:S02]  /*3a4b0*/  LDL.LU R11, [R1+0x85c] ;  /* 0x00085c00010b7983 */ /* 0x000ea40000300800 */
[----:B--2---:R-:W-:Y:S01]  /*3a4c0*/  STL.64 [R1+0x2a90], R10 ;  /* 0x002a900a01007387 */ /* 0x004fe20000100a00 */
[----:B----4-:R0:W-:Y:S02]  /*3a4d0*/  STL.64 [R1+0x2a88], R8 ;  /* 0x002a880801007387 */ /* 0x0101e40000100a00 */
[----:B0-----:R-:W-:-:S02]  /*3a4e0*/  IMAD.MOV.U32 R8, RZ, RZ, R3 ;  /* 0x000000ffff087224 */ /* 0x001fc400078e0003 */
[----:B------:R-:W-:Y:S01]  /*3a4f0*/  IMAD.MOV.U32 R9, RZ, RZ, R26 ;  /* 0x000000ffff097224 */ /* 0x000fe200078e001a */
[----:B------:R-:W2:Y:S04]  /*3a500*/  LDL.LU R3, [R1+0x2b58] ;  /* 0x002b580001037983 */ /* 0x000ea80000300800 */
[----:B------:R0:W-:Y:S04]  /*3a510*/  STL.64 [R1+0x2aa8], R8 ;  /* 0x002aa80801007387 */ /* 0x0001e80000100a00 */
[----:B0-----:R-:W4:Y:S04]  /*3a520*/  LDL.64 R8, [R1+0x10] ;  /* 0x0000100001087983 */ /* 0x001f280000100a00 */
[----:B----4-:R-:W-:Y:S01]  /*3a530*/  STL.64 [R1+0x2ac0], R8 ;  /* 0x002ac00801007387 */ /* 0x010fe20000100a00 */
[----:B---3--:R-:W-:Y:S02]  /*3a540*/  STL.64 [R1+0x2a70], R22 ;  /* 0x002a701601007387 */ /* 0x008fe40000100a00 */
[----:B------:R0:W-:Y:S02]  /*3a550*/  STL.64 [R1+0x2a68], R20 ;  /* 0x002a681401007387 */ /* 0x0001e40000100a00 */
[----:B0-----:R-:W3:Y:S01]  /*3a560*/  LDL.LU R20, [R1+0x840] ;  /* 0x0008400001147983 */ /* 0x001ee20000300800 */
[----:B------:R-:W3:Y:S02]  /*3a570*/  LDL.LU R21, [R1+0x844] ;  /* 0x0008440001157983 */ /* 0x000ee40000300800 */
[----:B------:R-:W4:Y:S02]  /*3a580*/  LDL.LU R22, [R1+0x848] ;  /* 0x0008480001167983 */ /* 0x000f240000300800 */
[----:B--2---:R-:W-:-:S02]  /*3a590*/  IMAD.MOV.U32 R23, RZ, RZ, R3 ;  /* 0x000000ffff177224 */ /* 0x004fc400078e0003 */
[----:B------:R-:W2:Y:S01]  /*3a5a0*/  LDL.LU R3, [R1+0x2b54] ;  /* 0x002b540001037983 */ /* 0x000ea20000300800 */
[----:B------:R-:W2:Y:S03]  /*3a5b0*/  LDL.64 R8, [R1+0x20] ;  /* 0x0000200001087983 */ /* 0x000ea60000100a00 */
[----:B--2---:R0:W-:Y:S02]  /*3a5c0*/  STL.64 [R1+0x2ad8], R8 ;  /* 0x002ad80801007387 */ /* 0x0041e40000100a00 */
[----:B0-----:R-:W-:Y:S02]  /*3a5d0*/  IMAD.MOV.U32 R8, RZ, RZ, R2 ;  /* 0x000000ffff087224 */ /* 0x001fe400078e0002 */
[----:B------:R-:W-:-:S05]  /*3a5e0*/  IMAD.MOV.U32 R9, RZ, RZ, R0 ;  /* 0x000000ffff097224 */ /* 0x000fca00078e0000 */
[----:B------:R-:W-:Y:S01]  /*3a5f0*/  STL.64 [R1+0x2af8], R8 ;  /* 0x002af80801007387 */ /* 0x000fe20000100a00 */
[----:B----4-:R-:W-:Y:S02]  /*3a600*/  STL.64 [R1+0x2aa0], R22 ;  /* 0x002aa01601007387 */ /* 0x010fe40000100a00 */
[----:B---3--:R0:W-:Y:S02]  /*3a610*/  STL.64 [R1+0x2a98], R20 ;  /* 0x002a981401007387 */ /* 0x0081e40000100a00 */
        /* <DEDUP_REMOVED lines=8> */
[----:B--2---:R-:W-:Y:S01]  /*3a6a0*/  STL.64 [R1+0x2b08], R10 ;  /* 0x002b080a01007387 */ /* 0x004fe20000100a00 */
[----:B----4-:R0:W-:Y:S03]  /*3a6b0*/  STL.64 [R1+0x2b00], R8 ;  /* 0x002b000801007387 */ /* 0x0101e60000100a00 */
[----:B0-----:R-:W2:Y:S04]  /*3a6c0*/  LDL.64 R8, [R1+0x50] ;  /* 0x0000500001087983 */ /* 0x001ea80000100a00 */
[----:B--2---:R0:W-:Y:S04]  /*3a6d0*/  STL.64 [R1+0x2b18], R8 ;  /* 0x002b180801007387 */ /* 0x0041e80000100a00 */
[----:B0-----:R-:W2:Y:S04]  /*3a6e0*/  LDL.64 R8, [R1+0x60] ;  /* 0x0000600001087983 */ /* 0x001ea80000100a00 */
[----:B--2---:R0:W-:Y:S04]  /*3a6f0*/  STL.64 [R1+0x2b30], R8 ;  /* 0x002b300801007387 */ /* 0x0041e80000100a00 */
[----:B0-----:R-:W2:Y:S01]  /*3a700*/  LDL.LU R8, [R1+0xcf0] ;  /* 0x000cf00001087983 */ /* 0x001ea20000300800 */
[----:B------:R-:W2:Y:S02]  /*3a710*/  LDL.LU R9, [R1+0xcf4] ;  /* 0x000cf40001097983 */ /* 0x000ea40000300800 */
[----:B------:R-:W4:Y:S02]  /*3a720*/  LDL.LU R10, [R1+0xcf8] ;  /* 0x000cf800010a7983 */ /* 0x000f240000300800 */
[----:B------:R-:W4:Y:S01]  /*3a730*/  LDL.LU R11, [R1+0xcfc] ;  /* 0x000cfc00010b7983 */ /* 0x000f220000300800 */
[----:B------:R-:W2:Y:S01]  /*3a740*/  LDL.LU R24, [R1+0xd00] ;  /* 0x000d000001187983 */ /* 0x000ea20000300800 */
[----:B------:R-:W3:Y:S02]  /*3a750*/  LDL.LU R25, [R1+0xd04] ;  /* 0x000d040001197983 */ /* 0x000ee40000300800 */
[----:B------:R-:W3:Y:S02]  /*3a760*/  LDL.LU R26, [R1+0xd08] ;  /* 0x000d0800011a7983 */ /* 0x000ee40000300800 */
[----:B------:R-:W3:Y:S01]  /*3a770*/  LDL.LU R27, [R1+0xd0c] ;  /* 0x000d0c00011b7983 */ /* 0x000ee20000300800 */
[----:B----4-:R-:W-:Y:S01]  /*3a780*/  STL.64 [R1+0x2b40], R10 ;  /* 0x002b400a01007387 */ /* 0x010fe20000100a00 */
[----:B--2---:R0:W-:Y:S02]  /*3a790*/  STL.64 [R1+0x2b38], R8 ;  /* 0x002b380801007387 */ /* 0x0041e40000100a00 */
[----:B------:R-:W2:Y:S02]  /*3a7a0*/  LDL.64 R12, [R1+0x40] ;  /* 0x00004000010c7983 */ /* 0x000ea40000100a00 */
[----:B------:R-:W-:-:S02]  /*3a7b0*/  IMAD.MOV.U32 R6, RZ, RZ, R14 ;  /* 0x000000ffff067224 */ /* 0x000fc400078e000e */
[----:B------:R-:W-:Y:S01]  /*3a7c0*/  IMAD.MOV.U32 R7, RZ, RZ, R15 ;  /* 0x000000ffff077224 */ /* 0x000fe200078e000f */
[----:B0-----:R-:W4:Y:S04]  /*3a7d0*/  LDL.64 R8, [R1+0x80] ;  /* 0x0000800001087983 */ /* 0x001f280000100a00 */
        /* <DEDUP_REMOVED lines=8> */
[----:B------:R-:W2:Y:S02]  /*3a860*/  LDL.LU R13, [R1+0x8c4] ;  /* 0x0008c400010d7983 */ /* 0x000ea40000300800 */
[----:B------:R-:W2:Y:S02]  /*3a870*/  LDL.LU R14, [R1+0x8c8] ;  /* 0x0008c800010e7983 */ /* 0x000ea40000300800 */
[----:B------:R-:W2:Y:S01]  /*3a880*/  LDL.LU R15, [R1+0x8cc] ;  /* 0x0008cc00010f7983 */ /* 0x000ea20000300800 */
[----:B---3--:R-:W-:Y:S01]  /*3a890*/  STL.64 [R1+0x2ab8], R22 ;  /* 0x002ab81601007387 */ /* 0x008fe20000100a00 */
[----:B------:R0:W-:Y:S03]  /*3a8a0*/  STL.64 [R1+0x2ab0], R20 ;  /* 0x002ab01401007387 */ /* 0x0001e60000100a00 */
[----:B0-----:R-:W3:Y:S01]  /*3a8b0*/  LDL.LU R20, [R1+0x870] ;  /* 0x0008700001147983 */ /* 0x001ee20000300800 */
[----:B------:R-:W3:Y:S02]  /*3a8c0*/  LDL.LU R21, [R1+0x874] ;  /* 0x0008740001157983 */ /* 0x000ee40000300800 */
[----:B------:R-:W2:Y:S02]  /*3a8d0*/  LDL.LU R22, [R1+0x878] ;  /* 0x0008780001167983 */ /* 0x000ea40000300800 */
[----:B------:R-:W-:-:S02]  /*3a8e0*/  IMAD.MOV.U32 R23, RZ, RZ, R3 ;  /* 0x000000ffff177224 */ /* 0x000fc400078e0003 */
[----:B------:R-:W3:Y:S01]  /*3a8f0*/  LDL.LU R3, [R1+0x2b50] ;  /* 0x002b500001037983 */ /* 0x000ee20000300800 */
[----:B----4-:R-:W-:Y:S03]  /*3a900*/  HMMA.16816.F32.BF16 R24, R16, R8, R24 ;  /* 0x000000081018723c */ /* 0x010fe60000041818 */
[----:B--2---:R-:W-:Y:S01]  /*3a910*/  STL.64 [R1+0x2ad0], R22 ;  /* 0x002ad01601007387 */ /* 0x004fe20000100a00 */
[----:B---3--:R0:W-:Y:S03]  /*3a920*/  STL.64 [R1+0x2ac8], R20 ;  /* 0x002ac81401007387 */ /* 0x0081e60000100a00 */
[----:B0-----:R-:W2:Y:S01]  /*3a930*/  LDL.LU R20, [R1+0x880] ;  /* 0x0008800001147983 */ /* 0x001ea20000300800 */
[----:B------:R-:W2:Y:S02]  /*3a940*/  LDL.LU R21, [R1+0x884] ;  /* 0x0008840001157983 */ /* 0x000ea40000300800 */
[----:B------:R-:W3:Y:S02]  /*3a950*/  LDL.LU R22, [R1+0x888] ;  /* 0x0008880001167983 */ /* 0x000ee40000300800 */
[----:B------:R-:W3:Y:S02]  /*3a960*/  LDL.LU R23, [R1+0x88c] ;  /* 0x00088c0001177983 */ /* 0x000ee40000300800 */
[----:B------:R-:W-:Y:S01]  /*3a970*/  IMAD.MOV.U32 R28, RZ, RZ, R9 ;  /* 0x000000ffff1c7224 */ /* 0x000fe200078e0009 */
[----:B---3--:R-:W-:Y:S01]  /*3a980*/  STL.64 [R1+0x2ae8], R22 ;  /* 0x002ae81601007387 */ /* 0x008fe20000100a00 */
[----:B--2---:R0:W-:Y:S03]  /*3a990*/  STL.64 [R1+0x2ae0], R20 ;  /* 0x002ae01401007387 */ /* 0x0041e60000100a00 */
[----:B0-----:R-:W2:Y:S01]  /*3a9a0*/  LDL.LU R20, [R1+0x890] ;  /* 0x0008900001147983 */ /* 0x001ea20000300800 */
[----:B------:R-:W2:Y:S02]  /*3a9b0*/  LDL.LU R21, [R1+0x894] ;  /* 0x0008940001157983 */ /* 0x000ea40000300800 */
[----:B------:R-:W2:Y:S02]  /*3a9c0*/  LDL.LU R22, [R1+0x898] ;  /* 0x0008980001167983 */ /* 0x000ea40000300800 */
[----:B------:R-:W-:Y:S01]  /*3a9d0*/  STL [R1+0x23d0], R7 ;  /* 0x0023d00701007387 */ /* 0x000fe20000100800 */
[----:B------:R-:W-:Y:S01]  /*3a9e0*/  STL [R1+0x23cc], R6 ;  /* 0x0023cc0601007387 */ /* 0x000fe20000100800 */
[----:B------:R0:W-:Y:S02]  /*3a9f0*/  STL.64 [R1+0x540], R24 ;  /* 0x0005401801007387 */ /* 0x0001e40000100a00 */
[----:B------:R1:W-:Y:S01]  /*3aa00*/  STL.64 [R1+0x548], R26 ;  /* 0x0005481a01007387 */ /* 0x0003e20000100a00 */
[----:B0-----:R-:W3:Y:S01]  /*3aa10*/  LDL.LU.64 R24, [R1+0x2b48] ;  /* 0x002b480001187983 */ /* 0x001ee20000300a00 */
[----:B-1----:R-:W-:-:S02]  /*3aa20*/  IMAD.MOV.U32 R27, RZ, RZ, R8 ;  /* 0x000000ffff1b7224 */ /* 0x002fc400078e0008 */
[----:B------:R-:W3:Y:S02]  /*3aa30*/  LDL.LU.64 R10, [R1+0x2b40] ;  /* 0x002b4000010a7983 */ /* 0x000ee40000300a00 */
[----:B------:R-:W3:Y:S02]  /*3aa40*/  LDL.LU.64 R8, [R1+0x2b38] ;  /* 0x002b380001087983 */ /* 0x000ee40000300a00 */
[C---:B---3--:R-:W-:Y:S11]  /*3aa50*/  HMMA.16816.F32.BF16 R8, R16.reuse, R24, R8 ;  /* 0x000000181008723c */ /* 0x048ff60000041808 */
[----:B------:R-:W-:Y:S11]  /*3aa60*/  @!UPT UIADD3 URZ, URZ, URZ, URZ ;  /* 0x0000003f3f3ff290 */ /* 0x000ff6000fffe03f */
[----:B------:R-:W-:Y:S01]  /*3aa70*/  @!UPT UIADD3 URZ, URZ, URZ, URZ ;  /* 0x0000003f3f3ff290 */ /* 0x000fe2000fffe03f */
[----:B------:R0:W-:Y:S01]  /*3aa80*/  STL.64 [R1+0x530], R8 ;  /* 0x0005300801007387 */ /* 0x0001e20000100a00 */
[----:B------:R-:W-:Y:S03]  /*3aa90*/  STL [R1+0x538], R10 ;  /* 0x0005380a01007387 */ /* 0x000fe60000100800 */
[----:B0-----:R-:W3:Y:S01]  /*3aaa0*/  LDL.LU.64 R8, [R1+0x2b30] ;  /* 0x002b300001087983 */ /* 0x001ee20000300a00 */
[----:B------:R-:W-:Y:S02]  /*3aab0*/  IMAD.MOV.U32 R23, RZ, RZ, R3 ;  /* 0x000000ffff177224 */ /* 0x000fe400078e0003 */
[----:B------:R-:W-:Y:S02]  /*3aac0*/  IMAD.MOV.U32 R3, RZ, RZ, R11 ;  /* 0x000000ffff037224 */ /* 0x000fe400078e000b */
[----:B------:R-:W-:Y:S03]  /*3aad0*/  STL.64 [R1+0x29f0], R24 ;  /* 0x0029f01801007387 */ /* 0x000fe60000100a00 */
[----:B------:R-:W-:Y:S01]  /*3aae0*/  STL [R1+0x23d4], R3 ;  /* 0x0023d40301007387 */ /* 0x000fe20000100800 */
[C---:B---3--:R-:W-:Y:S01]  /*3aaf0*/  HMMA.16816.F32.BF16 R12, R16.reuse, R8, R12 ;  /* 0x00000008100c723c */ /* 0x048fe2000004180c */
[----:B------:R-:W-:Y:S11]  /*3ab00*/  IMAD.MOV.U32 R29, RZ, RZ, R9 ;  /* 0x000000ffff1d7224 */ /* 0x000ff600078e0009 */
[----:B------:R-:W-:Y:S11]  /*3ab10*/  @!UPT UIADD3 URZ, URZ, URZ, URZ ;  /* 0x0000003f3f3ff290 */ /* 0x000ff6000fffe03f */
[----:B------:R-:W-:Y:S01]  /*3ab20*/  STL.64 [R1+0x8c0], R12 ;  /* 0x0008c00c01007387 */ /* 0x000fe20000100a00 */
[----:B------:R0:W-:Y:S03]  /*3ab30*/  STL.64 [R1+0x8c8], R14 ;  /* 0x0008c80e01007387 */ /* 0x0001e60000100a00 */
[----:B0-----:R-:W3:Y:S01]  /*3ab40*/  LDL.LU.64 R14, [R1+0x2b28] ;  /* 0x002b2800010e7983 */ /* 0x001ee20000300a00 */
[----:B------:R-:W3:Y:S02]  /*3ab50*/  LDL.LU.64 R12, [R1+0x2b20] ;  /* 0x002b2000010c7983 */ /* 0x000ee40000300a00 */
[----:B------:R-:W3:Y:S02]  /*3ab60*/  LDL.LU.64 R8, [R1+0x2b18] ;  /* 0x002b180001087983 */ /* 0x000ee40000300a00 */
[----:B---3--:R-:W-:Y:S01]  /*3ab70*/  HMMA.16816.F32.BF16 R12, R16, R8, R12 ;  /* 0x00000008100c723c */ /* 0x008fe2000004180c */
[----:B------:R-:W-:-:S02]  /*3ab80*/  IMAD.MOV.U32 R25, RZ, RZ, R8 ;  /* 0x000000ffff197224 */ /* 0x000fc400078e0008 */
[----:B------:R-:W-:Y:S11]  /*3ab90*/  IMAD.MOV.U32 R24, RZ, RZ, R9 ;  /* 0x000000ffff187224 */ /* 0x000ff600078e0009 */
[----:B------:R-:W-:Y:S09]  /*3aba0*/  @!UPT UIADD3 URZ, URZ, URZ, URZ ;  /* 0x0000003f3f3ff290 */ /* 0x000ff2000fffe03f */
[----:B------:R0:W-:Y:S01]  /*3abb0*/  STL.64 [R1+0x8b0], R12 ;  /* 0x0008b00c01007387 */ /* 0x0001e20000100a00 */
[----:B------:R-:W-:Y:S03]  /*3abc0*/  STL.64 [R1+0x8b8], R14 ;  /* 0x0008b80e01007387 */ /* 0x000fe60000100a00 */
[----:B0-----:R-:W3:Y:S01]  /*3abd0*/  LDL.LU.64 R12, [R1+0x2b10] ;  /* 0x002b1000010c7983 */ /* 0x001ee20000300a00 */
[----:B------:R-:W3:Y:S02]  /*3abe0*/  LDL.LU.64 R10, [R1+0x2b08] ;  /* 0x002b0800010a7983 */ /* 0x000ee40000300a00 */
[----:B------:R-:W3:Y:S02]  /*3abf0*/  LDL.LU.64 R8, [R1+0x2b00] ;  /* 0x002b000001087983 */ /* 0x000ee40000300a00 */
[C---:B---3--:R-:W-:Y:S11]  /*3ac00*/  HMMA.16816.F32.BF16 R8, R16.reuse, R12, R8 ;  /* 0x0000000c1008723c */ /* 0x048ff60000041808 */
[----:B------:R-:W-:Y:S11]  /*3ac10*/  @!UPT UIADD3 URZ, URZ, URZ, URZ ;  /* 0x0000003f3f3ff290 */ /* 0x000ff6000fffe03f */
[----:B------:R-:W-:Y:S01]  /*3ac20*/  @!UPT UIADD3 URZ, URZ, URZ, URZ ;  /* 0x0000003f3f3ff290 */ /* 0x000fe2000fffe03f */
[----:B------:R0:W-:Y:S01]  /*3ac30*/  STL.64 [R1+0x8a0], R8 ;  /* 0x0008a00801007387 */ /* 0x0001e20000100a00 */
[----:B------:R2:W-:Y:S03]  /*3ac40*/  STL.64 [R1+0x8a8], R10 ;  /* 0x0008a80a01007387 */ /* 0x0005e60000100a00 */
[----:B0-----:R-:W2:Y:S01]  /*3ac50*/  LDL.LU.64 R8, [R1+0x2af8] ;  /* 0x002af80001087983 */ /* 0x001ea20000300a00 */
[----:B------:R-:W-:Y:S02]  /*3ac60*/  IMAD.MOV.U32 R26, RZ, RZ, R12 ;  /* 0x000000ffff1a7224 */ /* 0x000fe400078e000c */
[----:B------:R-:W-:Y:S02]  /*3ac70*/  IMAD.MOV.U32 R15, RZ, RZ, R13 ;  /* 0x000000ffff0f7224 */ /* 0x000fe400078e000d */
[----:B------:R-:W3:Y:S01]  /*3ac80*/  LDL.LU.64 R12, [R1+0x2af0] ;  /* 0x002af000010c7983 */ /* 0x000ee20000300a00 */
[C---:B--2---:R-:W-:Y:S03]  /*3ac90*/  HMMA.16816.F32.BF16 R8, R16.reuse, R8, R20 ;  /* 0x000000081008723c */ /* 0x044fe60000041814 */
[----:B------:R-:W2:Y:S01]  /*3aca0*/  LDL.LU.64 R22, [R1+0x2ae8] ;  /* 0x002ae80001167983 */ /* 0x000ea20000300a00 */
[----:B------:R-:W2:Y:S11]  /*3acb0*/  LDL.LU.64 R20, [R1+0x2ae0] ;  /* 0x002ae00001147983 */ /* 0x000eb60000300a00 */
[----:B------:R-:W-:Y:S08]  /*3acc0*/  @!UPT UIADD3 URZ, URZ, URZ, URZ ;  /* 0x0000003f3f3ff290 */ /* 0x000ff0000fffe03f */
        /* <DEDUP_REMOVED lines=36> */
[----:B------:R0:W-:Y:S02]  /*3af10*/  STL.64 [R1+0x2978], R12 ;  /* 0x0029780c01007387 */ /* 0x0001e40000100a00 */
[----:B------:R-:W-:Y:S01]  /*3af20*/  STL [R1+0x29b0], R14 ;  /* 0x0029b00e01007387 */ /* 0x000fe20000100800 */
[----:B------:R-:W-:Y:S04]  /*3af30*/  STL [R1+0x2a20], R15 ;  /* 0x002a200f01007387 */ /* 0x000fe80000100800 */
[----:B0-----:R-:W4:Y:S01]  /*3af40*/  LDL.64 R12, [R1+0xc0] ;  /* 0x0000c000010c7983 */ /* 0x001f220000100a00 */
[C---:B--2---:R-:W-:Y:S11]  /*3af50*/  HMMA.16816.F32.BF16 R20, R16.reuse, R8, R20 ;  /* 0x000000081014723c */ /* 0x044ff60000041814 */
[----:B------:R-:W-:Y:S11]  /*3af60*/  @!UPT UIADD3 URZ, URZ, URZ, URZ ;  /* 0x0000003f3f3ff290 */ /* 0x000ff6000fffe03f */
[----:B------:R-:W-:Y:S01]  /*3af70*/  @!UPT UIADD3 URZ, URZ, URZ, URZ ;  /* 0x0000003f3f3ff290 */ /* 0x000fe2000fffe03f */
[----:B------:R-:W-:Y:S01]  /*3af80*/  STL.64 [R1+0x840], R20 ;  /* 0x0008401401007387 */ /* 0x000fe20000100a00 */
[----:B------:R0:W-:Y:S03]  /*3af90*/  STL.64 [R1+0x848], R22 ;  /* 0x0008481601007387 */ /* 0x0001e60000100a00 */
[----:B0-----:R-:W2:Y:S01]  /*3afa0*/  LDL.LU.64 R22, [R1+0x2a70] ;  /* 0x002a700001167983 */ /* 0x001ea20000300a00 */
[----:B------:R-:W2:Y:S02]  /*3afb0*/  LDL.LU.64 R20, [R1+0x2a68] ;  /* 0x002a680001147983 */ /* 0x000ea40000300a00 */
[----:B------:R-:W-:Y:S01]  /*3afc0*/  STL.64 [R1+0x2a40], R8 ;  /* 0x002a400801007387 */ /* 0x000fe20000100a00 */
[----:B--2---:R-:W-:Y:S01]  /*3afd0*/  HMMA.16816.F32.BF16 R16, R16, R4, R20 ;  /* 0x000000041010723c */ /* 0x004fe20000041814 */
[----:B------:R-:W4:Y:S01]  /*3afe0*/  LDL.LU.64 R22, [R1+0x2a60] ;  /* 0x002a600001167983 */ /* 0x000f220000300a00 */
[----:B------:R-:W4:Y:S11]  /*3aff0*/  LDL.LU.64 R20, [R1+0x2a58] ;  /* 0x002a580001147983 */ /* 0x000f360000300a00 */
[----:B------:R-:W-:Y:S10]  /*3b000*/  @!UPT UIADD3 URZ, URZ, URZ, URZ ;  /* 0x0000003f3f3ff290 */ /* 0x000ff4000fffe03f */
[----:B------:R0:W-:Y:S01]  /*3b010*/  STL.64 [R1+0x520], R16 ;  /* 0x0005201001007387 */ /* 0x0001e20000100a00 */
[----:B------:R1:W-:Y:S03]  /*3b020*/  STL.64 [R1+0x528], R18 ;  /* 0x0005281201007387 */ /* 0x0003e60000100a00 */
[----:B0-----:R-:W4:Y:S01]  /*3b030*/  LDL.LU R16, [R1+0xae0] ;  /* 0x000ae00001107983 */ /* 0x001f220000300800 */
[----:B------:R-:W4:Y:S02]  /*3b040*/  LDL.LU R17, [R1+0xae4] ;  /* 0x000ae40001117983 */ /* 0x000f240000300800 */
[----:B-1----:R-:W4:Y:S02]  /*3b050*/  LDL.LU R18, [R1+0xae8] ;  /* 0x000ae80001127983 */ /* 0x002f240000300800 */
[----:B------:R-:W4:Y:S01]  /*3b060*/  LDL.LU R19, [R1+0xaec] ;  /* 0x000aec0001137983 */ /* 0x000f220000300800 */
[----:B------:R-:W-:Y:S01]  /*3b070*/  STL.64 [R1+0x2960], R4 ;  /* 0x0029600401007387 */ /* 0x000fe20000100a00 */
[----:B------:R4:W-:Y:S02]  /*3b080*/  STL.64 [R1+0x29c8], R6 ;  /* 0x0029c80601007387 */ /* 0x0009e40000100a00 */
[----:B----4-:R-:W-:Y:S07]  /*3b090*/  HMMA.16816.F32.BF16 R4, R20, R12, R16 ;  /* 0x0000000c1404723c */ /* 0x010fee0000041810 */
[----:B------:R-:W-:-:S02]  /*3b0a0*/  IMAD.MOV.U32 R17, RZ, RZ, R24 ;  /* 0x000000ffff117224 */ /* 0x000fc400078e0018 */
[----:B------:R-:W-:Y:S02]  /*3b0b0*/  IMAD.MOV.U32 R16, RZ, RZ, R25 ;  /* 0x000000ffff107224 */ /* 0x000fe400078e0019 */
[----:B------:R-:W-:Y:S02]  /*3b0c0*/  IMAD.MOV.U32 R24, RZ, RZ, R27 ;  /* 0x000000ffff187224 */ /* 0x000fe400078e001b */
[----:B------:R-:W-:-:S10]  /*3b0d0*/  IMAD.MOV.U32 R25, RZ, RZ, R28 ;  /* 0x000000ffff197224 */ /* 0x000fd400078e001c */
[----:B------:R-:W-:Y:S01]  /*3b0e0*/  STL.64 [R1+0x330], R4 ;  /* 0x0003300401007387 */ /* 0x000fe20000100a00 */
[----:B------:R-:W-:Y:S02]  /*3b0f0*/  STL.64 [R1+0x338], R6 ;  /* 0x0003380601007387 */ /* 0x000fe40000100a00 */
[----:B------:R-:W2:Y:S02]  /*3b100*/  LDL.LU R27, [R1+0x2a54] ;  /* 0x002a5400011b7983 */ /* 0x000ea40000300800 */
[----:B------:R-:W4:Y:S01]  /*3b110*/  LDL.LU R28, [R1+0x2a50] ;  /* 0x002a5000011c7983 */ /* 0x000f220000300800 */
[----:B------:R3:W-:Y:S02]  /*3b120*/  STL.64 [R1+0x2a08], R24 ;  /* 0x002a081801007387 */ /* 0x0007e40000100a00 */
[----:B---3--:R-:W-:Y:S02]  /*3b130*/  IMAD.MOV.U32 R24, RZ, RZ, R11 ;  /* 0x000000ffff187224 */ /* 0x008fe400078e000b */
[----:B------:R-:W-:Y:S01]  /*3b140*/  IMAD.MOV.U32 R25, RZ, RZ, R10 ;  /* 0x000000ffff197224 */ /* 0x000fe200078e000a */
[----:B------:R-:W3:Y:S01]  /*3b150*/  LDL.LU R11, [R1+0x2a4c] ;  /* 0x002a4c00010b7983 */ /* 0x000ee20000300800 */
[----:B------:R-:W3:Y:S02]  /*3b160*/  LDL.LU R10, [R1+0x2a48] ;  /* 0x002a4800010a7983 */ /* 0x000ee40000300800 */
[----:B------:R-:W-:Y:S01]  /*3b170*/  STL [R1+0x2a30], R26 ;  /* 0x002a301a01007387 */ /* 0x000fe20000100800 */
[----:B------:R-:W-:Y:S01]  /*3b180*/  STL.64 [R1+0x2a28], R24 ;  /* 0x002a281801007387 */ /* 0x000fe20000100a00 */
[----:B------:R0:W-:Y:S03]  /*3b190*/  STL.64 [R1+0x29d0], R16 ;  /* 0x0029d01001007387 */ /* 0x0001e60000100a00 */
[----:B0-----:R-:W3:Y:S01]  /*3b1a0*/  LDL R16, [R1+0x60] ;  /* 0x0000600001107983 */ /* 0x001ee20000100800 */
[----:B------:R-:W-:-:S02]  /*3b1b0*/  IMAD.MOV.U32 R2, RZ, RZ, R12 ;  /* 0x000000ffff027224 */ /* 0x000fc400078e000c */
[----:B------:R-:W-:Y:S02]  /*3b1c0*/  IMAD.MOV.U32 R0, RZ, RZ, R13 ;  /* 0x000000ffff007224 */ /* 0x000fe400078e000d */
[----:B------:R-:W-:Y:S02]  /*3b1d0*/  IMAD.MOV.U32 R17, RZ, RZ, R29 ;  /* 0x000000ffff117224 */ /* 0x000fe400078e001d */
[----:B--2---:R-:W-:Y:S02]  /*3b1e0*/  IMAD.MOV.U32 R13, RZ, RZ, R27 ;  /* 0x000000ffff0d7224 */ /* 0x004fe400078e001b */
[----:B----4-:R-:W-:-:S05]  /*3b1f0*/  IMAD.MOV.U32 R12, RZ, RZ, R28 ;  /* 0x000000ffff0c7224 */ /* 0x010fca00078e001c */
[----:B------:R3:W-:Y:S01]  /*3b200*/  STL.64 [R1+0x2a38], R12 ;  /* 0x002a380c01007387 */ /* 0x0007e20000100a00 */
[----:B------:R-:W2:Y:S02]  /*3b210*/  LDL.LU R8, [R1+0xad0] ;  /* 0x000ad00001087983 */ /* 0x000ea40000300800 */
[----:B------:R-:W2:Y:S02]  /*3b220*/  LDL.LU R9, [R1+0xad4] ;  /* 0x000ad40001097983 */ /* 0x000ea40000300800 */
[----:B---3--:R-:W-:Y:S02]  /*3b230*/  IMAD.MOV.U32 R13, RZ, RZ, R10 ;  /* 0x000000ffff0d7224 */ /* 0x008fe400078e000a */
[----:B------:R-:W-:Y:S01]  /*3b240*/  IMAD.MOV.U32 R12, RZ, RZ, R11 ;  /* 0x000000ffff0c7224 */ /* 0x000fe200078e000b */
[----:B------:R-:W2:Y:S01]  /*3b250*/  LDL.LU R10, [R1+0xad8] ;  /* 0x000ad800010a7983 */ /* 0x000ea20000300800 */
[----:B------:R-:W2:Y:S02]  /*3b260*/  LDL.LU R11, [R1+0xadc] ;  /* 0x000adc00010b7983 */ /* 0x000ea40000300800 */
[----:B------:R-:W3:Y:S02]  /*3b270*/  LDL.LU R24, [R1+0xac0] ;  /* 0x000ac00001187983 */ /* 0x000ee40000300800 */
[----:B------:R-:W3:Y:S01]  /*3b280*/  LDL.LU R25, [R1+0xac4] ;  /* 0x000ac40001197983 */ /* 0x000ee20000300800 */
[----:B------:R-:W3:Y:S01]  /*3b290*/  LDL.LU R26, [R1+0xac8] ;  /* 0x000ac800011a7983 */ /* 0x000ee20000300800 */
[----:B------:R-:W3:Y:S03]  /*3b2a0*/  LDL.LU R27, [R1+0xacc] ;  /* 0x000acc00011b7983 */ /* 0x000ee60000300800 */
[----:B------:R0:W-:Y:S04]  /*3b2b0*/  STL.64 [R1+0x29e8], R16 ;  /* 0x0029e81001007387 */ /* 0x0001e80000100a00 */
[----:B0-----:R-:W4:Y:S01]  /*3b2c0*/  LDL.LU R16, [R1+0xa90] ;  /* 0x000a900001107983 */ /* 0x001f220000300800 */
[----:B------:R-:W4:Y:S02]  /*3b2d0*/  LDL.LU R17, [R1+0xa94] ;  /* 0x000a940001117983 */ /* 0x000f240000300800 */
[----:B------:R-:W2:Y:S02]  /*3b2e0*/  LDL.LU R18, [R1+0xa98] ;  /* 0x000a980001127983 */ /* 0x000ea40000300800 */
[----:B------:R-:W2:Y:S02]  /*3b2f0*/  LDL.LU R19, [R1+0xa9c] ;  /* 0x000a9c0001137983 */ /* 0x000ea40000300800 */
[----:B--2---:R-:W-:Y:S01]  /*3b300*/  STL.64 [R1+0x2a00], R18 ;  /* 0x002a001201007387 */ /* 0x004fe20000100a00 */
[----:B----4-:R0:W-:Y:S03]  /*3b310*/  STL.64 [R1+0x29f8], R16 ;  /* 0x0029f81001007387 */ /* 0x0101e60000100a00 */
[----:B0-----:R-:W2:Y:S01]  /*3b320*/  LDL.LU R16, [R1+0xaa0] ;  /* 0x000aa00001107983 */ /* 0x001ea20000300800 */
[----:B------:R-:W2:Y:S02]  /*3b330*/  LDL.LU R17, [R1+0xaa4] ;  /* 0x000aa40001117983 */ /* 0x000ea40000300800 */
[----:B------:R-:W4:Y:S02]  /*3b340*/  LDL.LU R18, [R1+0xaa8] ;  /* 0x000aa80001127983 */ /* 0x000f240000300800 */
[----:B------:R-:W4:Y:S01]  /*3b350*/  LDL.LU R19, [R1+0xaac] ;  /* 0x000aac0001137983 */ /* 0x000f220000300800 */
[----:B------:R-:W-:Y:S01]  /*3b360*/  HMMA.16816.F32.BF16 R12, R20, R12, R8 ;  /* 0x0000000c140c723c */ /* 0x000fe20000041808 */
[----:B----4-:R-:W-:Y:S01]  /*3b370*/  STL.64 [R1+0x2a18], R18 ;  /* 0x002a181201007387 */ /* 0x010fe20000100a00 */
[----:B--2---:R0:W-:Y:S03]  /*3b380*/  STL.64 [R1+0x2a10], R16 ;  /* 0x002a101001007387 */ /* 0x0041e60000100a00 */
[----:B0-----:R-:W2:Y:S01]  /*3b390*/  LDL.LU R16, [R1+0xab0] ;  /* 0x000ab00001107983 */ /* 0x001ea20000300800 */
[----:B------:R-:W2:Y:S02]  /*3b3a0*/  LDL.LU R17, [R1+0xab4] ;  /* 0x000ab40001117983 */ /* 0x000ea40000300800 */
[----:B------:R-:W2:Y:S02]  /*3b3b0*/  LDL.LU R18, [R1+0xab8] ;  /* 0x000ab80001127983 */ /* 0x000ea40000300800 */
[----:B------:R-:W2:Y:S01]  /*3b3c0*/  LDL.LU R19, [R1+0xabc] ;  /* 0x000abc0001137983 */ /* 0x000ea20000300800 */
[----:B------:R-:W4:Y:S01]  /*3b3d0*/  LDL.LU R4, [R1+0x710] ;  /* 0x0007100001047983 */ /* 0x000f220000300800 */
[----:B------:R-:W4:Y:S02]  /*3b3e0*/  LDL.LU R5, [R1+0x714] ;  /* 0x0007140001057983 */ /* 0x000f240000300800 */
[----:B------:R-:W2:Y:S02]  /*3b3f0*/  LDL.LU R6, [R1+0x718] ;  /* 0x0007180001067983 */ /* 0x000ea40000300800 */
[----:B------:R-:W2:Y:S02]  /*3b400*/  LDL.LU R7, [R1+0x71c] ;  /* 0x00071c0001077983 */ /* 0x000ea40000300800 */
[----:B--2---:R-:W-:Y:S01]  /*3b410*/  STL.64 [R1+0x29e0], R6 ;  /* 0x0029e00601007387 */ /* 0x004fe20000100a00 */
[----:B----4-:R0:W-:Y:S03]  /*3b420*/  STL.64 [R1+0x29d8], R4 ;  /* 0x0029d80401007387 */ /* 0x0101e60000100a00 */
[----:B0-----:R-:W2:Y:S01]  /*3b430*/  LDL.LU R4, [R1+0x720] ;  /* 0x0007200001047983 */ /* 0x001ea20000300800 */
[----:B------:R-:W2:Y:S02]  /*3b440*/  LDL.LU R5, [R1+0x724] ;  /* 0x0007240001057983 */ /* 0x000ea40000300800 */
[----:B------:R-:W2:Y:S02]  /*3b450*/  LDL.LU R6, [R1+0x728] ;  /* 0x0007280001067983 */ /* 0x000ea40000300800 */
[----:B------:R-:W2:Y:S01]  /*3b460*/  LDL.LU R7, [R1+0x72c] ;  /* 0x00072c0001077983 */ /* 0x000ea20000300800 */
[----:B------:R-:W4:Y:S01]  /*3b470*/  LDL.LU.64 R8, [R1+0x2a40] ;  /* 0x002a400001087983 */ /* 0x000f220000300a00 */
[----:B------:R0:W-:Y:S03]  /*3b480*/  STL.64 [R1+0x320], R12 ;  /* 0x0003200c01007387 */ /* 0x0001e60000100a00 */
[----:B0-----:R-:W3:Y:S01]  /*3b490*/  LDL.LU.64 R12, [R1+0x2a38] ;  /* 0x002a3800010c7983 */ /* 0x001ee20000300a00 */
[----:B------:R-:W-:-:S02]  /*3b4a0*/  IMAD.MOV.U32 R11, RZ, RZ, R15 ;  /* 0x000000ffff0b7224 */ /* 0x000fc400078e000f */
[----:B------:R-:W-:-:S03]  /*3b4b0*/  IMAD.MOV.U32 R10, RZ, RZ, R14 ;  /* 0x000000ffff0a7224 */ /* 0x000fc600078e000e */
[----:B------:R-:W-:Y:S02]  /*3b4c0*/  STL [R1+0x215c], R11 ;  /* 0x00215c0b01007387 */ /* 0x000fe40000100800 */
[----:B------:R-:W-:Y:S01]  /*3b4d0*/  STL [R1+0x2158], R10 ;  /* 0x0021580a01007387 */ /* 0x000fe20000100800 */
[C---:B---3--:R-:W-:Y:S01]  /*3b4e0*/  HMMA.16816.F32.BF16 R12, R20.reuse, R12, R24 ;  /* 0x0000000c140c723c */ /* 0x048fe20000041818 */
[----:B------:R-:W3:Y:S01]  /*3b4f0*/  LDL.LU R26, [R1+0x2a30] ;  /* 0x002a3000011a7983 */ /* 0x000ee20000300800 */
[----:B------:R-:W2:Y:S11]  /*3b500*/  LDL.LU.64 R24, [R1+0x2a28] ;  /* 0x002a280001187983 */ /* 0x000eb60000300a00 */
[----:B------:R-:W-:Y:S10]  /*3b510*/  @!UPT UIADD3 URZ, URZ, URZ, URZ ;  /* 0x0000003f3f3ff290 */ /* 0x000ff4000fffe03f */
[----:B------:R-:W-:Y:S01]  /*3b520*/  STL.64 [R1+0x310], R12 ;  /* 0x0003100c01007387 */ /* 0x000fe20000100a00 */
[----:B------:R0:W-:Y:S03]  /*3b530*/  STL.64 [R1+0x318], R14 ;  /* 0x0003180e01007387 */ /* 0x0001e60000100a00 */
[----:B0-----:R-:W4:Y:S01]  /*3b540*/  LDL.LU R15, [R1+0x2a20] ;  /* 0x002a2000010f7983 */ /* 0x001f220000300800 */
[----:B---3--:R-:W-:Y:S02]  /*3b550*/  IMAD.MOV.U32 R12, RZ, RZ, R26 ;  /* 0x000000ffff0c7224 */ /* 0x008fe400078e001a */
[----:B--2---:R-:W-:Y:S01]  /*3b560*/  HMMA.16816.F32.BF16 R24, R20, R24, R16 ;  /* 0x000000181418723c */ /* 0x004fe20000041810 */
[----:B------:R-:W2:Y:S01]  /*3b570*/  LDL.LU.64 R18, [R1+0x2a18] ;  /* 0x002a180001127983 */ /* 0x000ea20000300a00 */
[----:B------:R-:W2:Y:S11]  /*3b580*/  LDL.LU.64 R16, [R1+0x2a10] ;  /* 0x002a100001107983 */ /* 0x000eb60000300a00 */
[----:B------:R-:W-:Y:S10]  /*3b590*/  @!UPT UIADD3 URZ, URZ, URZ, URZ ;  /* 0x0000003f3f3ff290 */ /* 0x000ff4000fffe03f */
[----:B------:R0:W-:Y:S04]  /*3b5a0*/  STL.64 [R1+0x300], R24 ;  /* 0x0003001801007387 */ /* 0x0001e80000100a00 */
[----:B0-----:R-:W2:Y:S01]  /*3b5b0*/  LDL.LU.64 R24, [R1+0x2a08] ;  /* 0x002a080001187983 */ /* 0x001ea20000300a00 */
[----:B------:R-:W-:Y:S02]  /*3b5c0*/  IMAD.MOV.U32 R11, RZ, RZ, R26 ;  /* 0x000000ffff0b7224 */ /* 0x000fe400078e001a */
[----:B------:R-:W-:-:S05]  /*3b5d0*/  IMAD.MOV.U32 R10, RZ, RZ, R27 ;  /* 0x000000ffff0a7224 */ /* 0x000fca00078e001b */
[----:B------:R-:W-:Y:S01]  /*3b5e0*/  STL [R1+0x2164], R10 ;  /* 0x0021640a01007387 */ /* 0x000fe20000100800 */
[----:B------:R-:W-:Y:S01]  /*3b5f0*/  STL [R1+0x2160], R11 ;  /* 0x0021600b01007387 */ /* 0x000fe20000100800 */
        /* <DEDUP_REMOVED lines=14> */
[----:B0-----:R-:W3:Y:S01]  /*3b6e0*/  LDL.LU R24, [R1+0x6f0] ;  /* 0x0006f00001187983 */ /* 0x001ee20000300800 */
[----:B------:R-:W3:Y:S02]  /*3b6f0*/  LDL.LU R25, [R1+0x6f4] ;  /* 0x0006f40001197983 */ /* 0x000ee40000300800 */
[----:B------:R-:W3:Y:S02]  /*3b700*/  LDL.LU R26, [R1+0x6f8] ;  /* 0x0006f800011a7983 */ /* 0x000ee40000300800 */
[----:B------:R-:W3:Y:S01]  /*3b710*/  LDL.LU R27, [R1+0x6fc] ;  /* 0x0006fc00011b7983 */ /* 0x000ee20000300800 */
[----:B--2---:R-:W-:Y:S01]  /*3b720*/  HMMA.16816.F32.BF16 R16, R20, R16, R4 ;  /* 0x000000101410723c */ /* 0x004fe20000041804 */
[----:B---3--:R-:W-:Y:S01]  /*3b730*/  STL.64 [R1+0x29c0], R26 ;  /* 0x0029c01a01007387 */ /* 0x008fe20000100a00 */
[----:B------:R0:W-:Y:S03]  /*3b740*/  STL.64 [R1+0x29b8], R24 ;  /* 0x0029b81801007387 */ /* 0x0001e60000100a00 */
[----:B0-----:R-:W2:Y:S01]  /*3b750*/  LDL.LU R24, [R1+0x700] ;  /* 0x0007000001187983 */ /* 0x001ea20000300800 */
[----:B------:R-:W2:Y:S02]  /*3b760*/  LDL.LU R25, [R1+0x704] ;  /* 0x0007040001197983 */ /* 0x000ea40000300800 */
[----:B------:R-:W2:Y:S02]  /*3b770*/  LDL.LU R26, [R1+0x708] ;  /* 0x00070800011a7983 */ /* 0x000ea40000300800 */
[----:B------:R-:W2:Y:S01]  /*3b780*/  LDL.LU R27, [R1+0x70c] ;  /* 0x00070c00011b7983 */ /* 0x000ea20000300800 */
[----:B------:R-:W3:Y:S01]  /*3b790*/  LDL.LU.64 R6, [R1+0x29e0] ;  /* 0x0029e00001067983 */ /* 0x000ee20000300a00 */
[----:B------:R-:W3:Y:S11]  /*3b7a0*/  LDL.LU.64 R4, [R1+0x29d8] ;  /* 0x0029d80001047983 */ /* 0x000ef60000300a00 */
[----:B------:R0:W-:Y:S02]  /*3b7b0*/  STL.64 [R1+0x720], R16 ;  /* 0x0007201001007387 */ /* 0x0001e40000100a00 */
[----:B0-----:R-:W3:Y:S01]  /*3b7c0*/  LDL.LU.64 R16, [R1+0x29d0] ;  /* 0x0029d00001107983 */ /* 0x001ee20000300a00 */
[----:B------:R-:W-:-:S02]  /*3b7d0*/  IMAD.MOV.U32 R11, RZ, RZ, R19 ;  /* 0x000000ffff0b7224 */ /* 0x000fc400078e0013 */
[----:B------:R-:W-:-:S03]  /*3b7e0*/  IMAD.MOV.U32 R10, RZ, RZ, R18 ;  /* 0x000000ffff0a7224 */ /* 0x000fc600078e0012 */
[----:B------:R-:W-:Y:S02]  /*3b7f0*/  STL [R1+0x216c], R11 ;  /* 0x00216c0b01007387 */ /* 0x000fe40000100800 */
[----:B------:R-:W-:Y:S01]  /*3b800*/  STL [R1+0x2168], R10 ;  /* 0x0021680a01007387 */ /* 0x000fe20000100800 */
[----:B---3--:R-:W-:Y:S01]  /*3b810*/  HMMA.16816.F32.BF16 R16, R20, R16, R4 ;  /* 0x000000101410723c */ /* 0x008fe20000041804 */
[----:B------:R-:W3:Y:S11]  /*3b820*/  LDL.LU.64 R6, [R1+0x29c8] ;  /* 0x0029c80001067983 */ /* 0x000ef60000300a00 */
[----:B------:R-:W-:Y:S11]  /*3b830*/  @!UPT UIADD3 URZ, URZ, URZ, URZ ;  /* 0x0000003f3f3ff290 */ /* 0x000ff6000fffe03f */
[----:B------:R3:W-:Y:S01]  /*3b840*/  STL.64 [R1+0x710], R16 ;  /* 0x0007101001007387 */ /* 0x0007e20000100a00 */
[----:B------:R-:W-:Y:S02]  /*3b850*/  STL.64 [R1+0x718], R18 ;  /* 0x0007181201007387 */ /* 0x000fe40000100a00 */
[----:B---3--:R-:W-:Y:S02]  /*3b860*/  IMAD.MOV.U32 R16, RZ, RZ, R7 ;  /* 0x000000ffff107224 */ /* 0x008fe400078e0007 */
[----:B------:R-:W-:-:S05]  /*3b870*/  IMAD.MOV.U32 R17, RZ, RZ, R6 ;  /* 0x000000ffff117224 */ /* 0x000fca00078e0006 */
[----:B------:R0:W-:Y:S04]  /*3b880*/  STL.64 [R1+0x2990], R16 ;  /* 0x0029901001007387 */ /* 0x0001e80000100a00 */
[----:B0-----:R-:W3:Y:S01]  /*3b890*/  LDL.LU R16, [R1+0x6e0] ;  /* 0x0006e00001107983 */ /* 0x001ee20000300800 */
[----:B------:R-:W3:Y:S02]  /*3b8a0*/  LDL.LU R17, [R1+0x6e4] ;  /* 0x0006e40001117983 */ /* 0x000ee40000300800 */
[----:B------:R-:W3:Y:S02]  /*3b8b0*/  LDL.LU R18, [R1+0x6e8] ;  /* 0x0006e80001127983 */ /* 0x000ee40000300800 */
[----:B------:R-:W3:Y:S02]  /*3b8c0*/  LDL.LU R19, [R1+0x6ec] ;  /* 0x0006ec0001137983 */ /* 0x000ee40000300800 */
[----:B----4-:R-:W-:-:S07]  /*3b8d0*/  IMAD.MOV.U32 R13, RZ, RZ, R15 ;  /* 0x000000ffff0d7224 */ /* 0x010fce00078e000f */
[----:B--2---:R-:W-:Y:S01]  /*3b8e0*/  HMMA.16816.F32.BF16 R12, R20, R12, R24 ;  /* 0x0000000c140c723c */ /* 0x004fe20000041818 */
[----:B---3--:R-:W-:Y:S01]  /*3b8f0*/  STL.64 [R1+0x29a0], R18 ;  /* 0x0029a01201007387 */ /* 0x008fe20000100a00 */
[----:B------:R0:W-:Y:S03]  /*3b900*/  STL.64 [R1+0x2998], R16 ;  /* 0x0029981001007387 */ /* 0x0001e60000100a00 */
[----:B0-----:R-:W2:Y:S01]  /*3b910*/  LDL.64 R16, [R1+0x30] ;  /* 0x0000300001107983 */ /* 0x001ea20000100a00 */
[----:B------:R-:W3:Y:S02]  /*3b920*/  LDL.LU R4, [R1+0x6d0] ;  /* 0x0006d00001047983 */ /* 0x000ee40000300800 */
[----:B------:R-:W3:Y:S02]  /*3b930*/  LDL.LU R5, [R1+0x6d4] ;  /* 0x0006d40001057983 */ /* 0x000ee40000300800 */
[----:B------:R-:W3:Y:S01]  /*3b940*/  LDL.LU R6, [R1+0x6d8] ;  /* 0x0006d80001067983 */ /* 0x000ee20000300800 */
[----:B------:R-:W3:Y:S01]  /*3b950*/  LDL.LU R7, [R1+0x6dc] ;  /* 0x0006dc0001077983 */ /* 0x000ee20000300800 */
[----:B------:R-:W2:Y:S02]  /*3b960*/  LDL.LU.64 R26, [R1+0x29c0] ;  /* 0x0029c000011a7983 */ /* 0x000ea40000300a00 */
[----:B------:R-:W2:Y:S10]  /*3b970*/  LDL.LU.64 R24, [R1+0x29b8] ;  /* 0x0029b80001187983 */ /* 0x000eb40000300a00 */
[----:B------:R-:W-:-:S02]  /*3b980*/  IMAD.MOV.U32 R10, RZ, RZ, R15 ;  /* 0x000000ffff0a7224 */ /* 0x000fc400078e000f */
[----:B------:R-:W-:Y:S01]  /*3b990*/  IMAD.MOV.U32 R11, RZ, RZ, R14 ;  /* 0x000000ffff0b7224 */ /* 0x000fe200078e000e */
[----:B------:R0:W-:Y:S01]  /*3b9a0*/  STL.64 [R1+0x700], R12 ;  /* 0x0007000c01007387 */ /* 0x0001e20000100a00 */
[----:B------:R-:W4:Y:S03]  /*3b9b0*/  LDL.LU R14, [R1+0x29b0] ;  /* 0x0029b000010e7983 */ /* 0x000f260000300800 */
[----:B0-----:R-:W3:Y:S01]  /*3b9c0*/  LDL.64 R12, [R1] ;  /* 0x00000000010c7983 */ /* 0x001ee20000100a00 */
[----:B------:R-:W-:Y:S02]  /*3b9d0*/  STL [R1+0x2174], R10 ;  /* 0x0021740a01007387 */ /* 0x000fe40000100800 */
[----:B------:R0:W-:Y:S01]  /*3b9e0*/  STL [R1+0x2170], R11 ;  /* 0x0021700b01007387 */ /* 0x0001e20000100800 */
[----:B--2---:R-:W-:Y:S01]  /*3b9f0*/  HMMA.16816.F32.BF16 R24, R20, R16, R24 ;  /* 0x000000101418723c */ /* 0x004fe20000041818 */
[----:B0-----:R-:W-:Y:S11]  /*3ba00*/  IMAD.MOV.U32 R11, RZ, RZ, R17 ;  /* 0x000000ffff0b7224 */ /* 0x001ff600078e0011 */
[----:B------:R-:W-:Y:S11]  /*3ba10*/  @!UPT UIADD3 URZ, URZ, URZ, URZ ;  /* 0x0000003f3f3ff290 */ /* 0x000ff6000fffe03f */
[----:B------:R0:W-:Y:S01]  /*3ba20*/  STL.64 [R1+0x6f0], R24 ;  /* 0x0006f01801007387 */ /* 0x0001e20000100a00 */
[----:B------:R1:W-:Y:S03]  /*3ba30*/  STL.64 [R1+0x6f8], R26 ;  /* 0x0006f81a01007387 */ /* 0x0003e60000100a00 */
[----:B0-----:R-:W2:Y:S01]  /*3ba40*/  LDL.LU.64 R24, [R1+0x29a8] ;  /* 0x0029a80001187983 */ /* 0x001ea20000300a00 */
[----:B-1----:R-:W-:Y:S02]  /*3ba50*/  IMAD.MOV.U32 R26, RZ, RZ, R16 ;  /* 0x000000ffff1a7224 */ /* 0x002fe400078e0010 */
[----:B------:R-:W3:Y:S02]  /*3ba60*/  LDL.LU.64 R18, [R1+0x29a0] ;  /* 0x0029a00001127983 */ /* 0x000ee40000300a00 */
[----:B------:R-:W3:Y:S01]  /*3ba70*/  LDL.LU.64 R16, [R1+0x2998] ;  /* 0x0029980001107983 */ /* 0x000ee20000300a00 */
[----:B------:R-:W-:Y:S04]  /*3ba80*/  STL [R1+0x2908], R26 ;  /* 0x0029081a01007387 */ /* 0x000fe80000100800 */
[----:B--2---:R4:W-:Y:S02]  /*3ba90*/  STL.64 [R1+0x2900], R24 ;  /* 0x0029001801007387 */ /* 0x0049e40000100a00 */
[----:B----4-:R-:W-:-:S02]  /*3baa0*/  IMAD.MOV.U32 R24, RZ, RZ, R14 ;  /* 0x000000ffff187224 */ /* 0x010fc400078e000e */
[----:B------:R-:W-:-:S07]  /*3bab0*/  IMAD.MOV.U32 R25, RZ, RZ, R3 ;  /* 0x000000ffff197224 */ /* 0x000fce00078e0003 */
[----:B---3--:R-:W-:Y:S01]  /*3bac0*/  HMMA.16816.F32.BF16 R24, R20, R24, R16 ;  /* 0x000000181418723c */ /* 0x008fe20000041810 */
[----:B------:R-:W2:Y:S11]  /*3bad0*/  LDL.LU.64 R16, [R1+0x2990] ;  /* 0x0029900001107983 */ /* 0x000eb60000300a00 */
[----:B------:R-:W-:Y:S11]  /*3bae0*/  @!UPT UIADD3 URZ, URZ, URZ, URZ ;  /* 0x0000003f3f3ff290 */ /* 0x000ff6000fffe03f */
[----:B------:R0:W-:Y:S01]  /*3baf0*/  STL.64 [R1+0x6e0], R24 ;  /* 0x0006e01801007387 */ /* 0x0001e20000100a00 */
[----:B------:R-:W-:Y:S03]  /*3bb00*/  STL [R1+0x6e8], R26 ;  /* 0x0006e81a01007387 */ /* 0x000fe60000100800 */
[----:B0-----:R-:W3:Y:S04]  /*3bb10*/  LDL.64 R24, [R1+0x90] ;  /* 0x0000900001187983 */ /* 0x001ee80000100a00 */
[----:B---3--:R0:W-:Y:S04]  /*3bb20*/  STL.64 [R1+0x2918], R24 ;  /* 0x0029181801007387 */ /* 0x0081e80000100a00 */
[----:B0-----:R-:W3:Y:S01]  /*3bb30*/  LDL.64 R24, [R1+0xa0] ;  /* 0x0000a00001187983 */ /* 0x001ee20000100a00 */
[----:B------:R-:W-:-:S03]  /*3bb40*/  IMAD.MOV.U32 R10, RZ, RZ, R27 ;  /* 0x000000ffff0a7224 */ /* 0x000fc600078e001b */
[----:B---3--:R0:W-:Y:S04]  /*3bb50*/  STL.64 [R1+0x2930], R24 ;  /* 0x0029301801007387 */ /* 0x0081e80000100a00 */
[----:B0-----:R-:W3:Y:S04]  /*3bb60*/  LDL.64 R24, [R1+0xb0] ;  /* 0x0000b00001187983 */ /* 0x001ee80000100a00 */
[----:B---3--:R-:W-:Y:S01]  /*3bb70*/  STL.64 [R1+0x2948], R24 ;  /* 0x0029481801007387 */ /* 0x008fe20000100a00 */
[----:B------:R-:W-:Y:S02]  /*3bb80*/  STL [R1+0x217c], R10 ;  /* 0x00217c0a01007387 */ /* 0x000fe40000100800 */
[----:B------:R-:W-:Y:S02]  /*3bb90*/  STL [R1+0x2970], R11 ;  /* 0x0029700b01007387 */ /* 0x000fe40000100800 */
[----:B------:R0:W-:Y:S02]  /*3bba0*/  STL.64 [R1+0x2968], R8 ;  /* 0x0029680801007387 */ /* 0x0001e40000100a00 */
[----:B0-----:R-:W3:Y:S01]  /*3bbb0*/  LDL.LU R8, [R1+0x6b0] ;  /* 0x0006b00001087983 */ /* 0x001ee20000300800 */
[----:B------:R-:W3:Y:S02]  /*3bbc0*/  LDL.LU R9, [R1+0x6b4] ;  /* 0x0006b40001097983 */ /* 0x000ee40000300800 */
[----:B------:R-:W4:Y:S02]  /*3bbd0*/  LDL.LU R10, [R1+0x6b8] ;  /* 0x0006b800010a7983 */ /* 0x000f240000300800 */
[----:B------:R-:W4:Y:S01]  /*3bbe0*/  LDL.LU R11, [R1+0x6bc] ;  /* 0x0006bc00010b7983 */ /* 0x000f220000300800 */
[C---:B--2---:R-:W-:Y:S01]  /*3bbf0*/  HMMA.16816.F32.BF16 R4, R20.reuse, R16, R4 ;  /* 0x000000101404723c */ /* 0x044fe20000041804 */
[----:B----4-:R-:W-:Y:S01]  /*3bc00*/  STL.64 [R1+0x2988], R10 ;  /* 0x0029880a01007387 */ /* 0x010fe20000100a00 */
[----:B---3--:R0:W-:Y:S03]  /*3bc10*/  STL.64 [R1+0x2980], R8 ;  /* 0x0029800801007387 */ /* 0x0081e60000100a00 */
[----:B0-----:R-:W2:Y:S01]  /*3bc20*/  LDL.LU R8, [R1+0x6c0] ;  /* 0x0006c00001087983 */ /* 0x001ea20000300800 */
[----:B------:R-:W2:Y:S02]  /*3bc30*/  LDL.LU R9, [R1+0x6c4] ;  /* 0x0006c40001097983 */ /* 0x000ea40000300800 */
[----:B------:R-:W2:Y:S02]  /*3bc40*/  LDL.LU R10, [R1+0x6c8] ;  /* 0x0006c800010a7983 */ /* 0x000ea40000300800 */
[----:B------:R-:W2:Y:S11]  /*3bc50*/  LDL.LU R11, [R1+0x6cc] ;  /* 0x0006cc00010b7983 */ /* 0x000eb60000300800 */
[----:B------:R-:W-:Y:S02]  /*3bc60*/  @!UPT UIADD3 URZ, URZ, URZ, URZ ;  /* 0x0000003f3f3ff290 */ /* 0x000fe4000fffe03f */
[----:B------:R0:W-:Y:S01]  /*3bc70*/  STL.64 [R1+0x6d0], R4 ;  /* 0x0006d00401007387 */ /* 0x0001e20000100a00 */
[----:B------:R1:W-:Y:S02]  /*3bc80*/  STL.64 [R1+0x6d8], R6 ;  /* 0x0006d80601007387 */ /* 0x0003e40000100a00 */
[----:B------:R-:W3:Y:S02]  /*3bc90*/  LDL.LU R16, [R1+0x9a0] ;  /* 0x0009a00001107983 */ /* 0x000ee40000300800 */
[----:B------:R-:W3:Y:S01]  /*3bca0*/  LDL.LU R17, [R1+0x9a4] ;  /* 0x0009a40001117983 */ /* 0x000ee20000300800 */
[----:B------:R-:W3:Y:S01]  /*3bcb0*/  LDL.LU R18, [R1+0x9a8] ;  /* 0x0009a80001127983 */ /* 0x000ee20000300800 */
[----:B------:R-:W3:Y:S02]  /*3bcc0*/  LDL.LU R19, [R1+0x9ac] ;  /* 0x0009ac0001137983 */ /* 0x000ee40000300800 */
[----:B------:R-:W-:Y:S01]  /*3bcd0*/  IMAD.MOV.U32 R25, RZ, RZ, R0 ;  /* 0x000000ffff197224 */ /* 0x000fe200078e0000 */
[----:B0-----:R-:W4:Y:S01]  /*3bce0*/  LDL.LU R4, [R1+0x6a0] ;  /* 0x0006a00001047983 */ /* 0x001f220000300800 */
[----:B------:R-:W4:Y:S02]  /*3bcf0*/  LDL.LU R5, [R1+0x6a4] ;  /* 0x0006a40001057983 */ /* 0x000f240000300800 */
[----:B-1----:R-:W4:Y:S02]  /*3bd00*/  LDL.LU R6, [R1+0x6a8] ;  /* 0x0006a80001067983 */ /* 0x002f240000300800 */
[----:B------:R-:W4:Y:S01]  /*3bd10*/  LDL.LU R7, [R1+0x6ac] ;  /* 0x0006ac0001077983 */ /* 0x000f220000300800 */
[----:B------:R-:W3:Y:S01]  /*3bd20*/  LDL R0, [R1+0x177c] ;  /* 0x00177c0001007983 */ /* 0x000ee20000100800 */
[----:B------:R-:W-:Y:S01]  /*3bd30*/  IMAD.MOV.U32 R15, RZ, RZ, R13 ;  /* 0x000000ffff0f7224 */ /* 0x000fe200078e000d */
[C---:B--2---:R-:W-:Y:S11]  /*3bd40*/  HMMA.16816.F32.BF16 R8, R20.reuse, R12, R8 ;  /* 0x0000000c1408723c */ /* 0x044ff60000041808 */
[----:B------:R-:W-:Y:S11]  /*3bd50*/  @!UPT UIADD3 URZ, URZ, URZ, URZ ;  /* 0x0000003f3f3ff290 */ /* 0x000ff6000fffe03f */
[----:B------:R-:W-:Y:S01]  /*3bd60*/  @!UPT UIADD3 URZ, URZ, URZ, URZ ;  /* 0x0000003f3f3ff290 */ /* 0x000fe2000fffe03f */
[----:B------:R-:W-:Y:S01]  /*3bd70*/  STL.64 [R1+0x6c0], R8 ;  /* 0x0006c00801007387 */ /* 0x000fe20000100a00 */
[----:B------:R0:W-:Y:S03]  /*3bd80*/  STL.64 [R1+0x6c8], R10 ;  /* 0x0006c80a01007387 */ /* 0x0001e60000100a00 */
[----:B0-----:R-:W2:Y:S01]  /*3bd90*/  LDL.LU.64 R10, [R1+0x2988] ;  /* 0x00298800010a7983 */ /* 0x001ea20000300a00 */
[----:B------:R-:W2:Y:S02]  /*3bda0*/  LDL.LU.64 R8, [R1+0x2980] ;  /* 0x0029800001087983 */ /* 0x000ea40000300a00 */
[----:B------:R-:W2:Y:S02]  /*3bdb0*/  LDL.LU.64 R12, [R1+0x2978] ;  /* 0x00297800010c7983 */ /* 0x000ea40000300a00 */
[C---:B--2---:R-:W-:Y:S11]  /*3bdc0*/  HMMA.16816.F32.BF16 R8, R20.reuse, R12, R8 ;  /* 0x0000000c1408723c */ /* 0x044ff60000041808 */
[----:B------:R-:W-:Y:S11]  /*3bdd0*/  @!UPT UIADD3 URZ, URZ, URZ, URZ ;  /* 0x0000003f3f3ff290 */ /* 0x000ff6000fffe03f */
[----:B------:R-:W-:Y:S01]  /*3bde0*/  @!UPT UIADD3 URZ, URZ, URZ, URZ ;  /* 0x0000003f3f3ff290 */ /* 0x000fe2000fffe03f */
[----:B------:R-:W-:Y:S01]  /*3bdf0*/  STL.64 [R1+0x6b0], R8 ;  /* 0x0006b00801007387 */ /* 0x000fe20000100a00 */
[----:B------:R0:W-:Y:S03]  /*3be00*/  STL.64 [R1+0x6b8], R10 ;  /* 0x0006b80a01007387 */ /* 0x0001e60000100a00 */
[----:B0-----:R-:W2:Y:S01]  /*3be10*/  LDL.LU R11, [R1+0x2970] ;  /* 0x00297000010b7983 */ /* 0x001ea20000300800 */
[----:B------:R-:W4:Y:S02]  /*3be20*/  LDL.LU.64 R8, [R1+0x2968] ;  /* 0x0029680001087983 */ /* 0x000f240000300a00 */
[----:B------:R-:W-:Y:S02]  /*3be30*/  STL [R1+0x28e8], R15 ;  /* 0x0028e80f01007387 */ /* 0x000fe40000100800 */
[----:B------:R0:W-:Y:S02]  /*3be40*/  STL.64 [R1+0x28e0], R12 ;  /* 0x0028e00c01007387 */ /* 0x0001e40000100a00 */
[----:B0-----:R-:W2:Y:S04]  /*3be50*/  LDL.64 R12, [R1+0x80] ;  /* 0x00008000010c7983 */ /* 0x001ea80000100a00 */
        /* <DEDUP_REMOVED lines=11> */
[C---:B----4-:R-:W-:Y:S01]  /*3bf10*/  HMMA.16816.F32.BF16 R4, R20.reuse, R8, R4 ;  /* 0x000000081404723c */ /* 0x050fe20000041804 */
[----:B--2---:R-:W-:Y:S01]  /*3bf20*/  STL.64 [R1+0x2940], R14 ;  /* 0x0029400e01007387 */ /* 0x004fe20000100a00 */
[----:B------:R0:W-:Y:S03]  /*3bf30*/  STL.64 [R1+0x2938], R12 ;  /* 0x0029380c01007387 */ /* 0x0001e60000100a00 */
[----:B0-----:R-:W2:Y:S01]  /*3bf40*/  LDL.LU R12, [R1+0xcd0] ;  /* 0x000cd000010c7983 */ /* 0x001ea20000300800 */
[----:B------:R-:W2:Y:S02]  /*3bf50*/  LDL.LU R13, [R1+0xcd4] ;  /* 0x000cd400010d7983 */ /* 0x000ea40000300800 */
[----:B------:R-:W4:Y:S02]  /*3bf60*/  LDL.LU R14, [R1+0xcd8] ;  /* 0x000cd800010e7983 */ /* 0x000f240000300800 */
[----:B------:R-:W4:Y:S02]  /*3bf70*/  LDL.LU R15, [R1+0xcdc] ;  /* 0x000cdc00010f7983 */ /* 0x000f240000300800 */
[----:B----4-:R-:W-:Y:S01]  /*3bf80*/  STL.64 [R1+0x2958], R14 ;  /* 0x0029580e01007387 */ /* 0x010fe20000100a00 */
[----:B--2---:R0:W-:Y:S03]  /*3bf90*/  STL.64 [R1+0x2950], R12 ;  /* 0x0029500c01007387 */ /* 0x0041e60000100a00 */
[----:B0-----:R-:W2:Y:S01]  /*3bfa0*/  LDL.LU R12, [R1+0xce0] ;  /* 0x000ce000010c7983 */ /* 0x001ea20000300800 */
[----:B------:R-:W2:Y:S02]  /*3bfb0*/  LDL.LU R13, [R1+0xce4] ;  /* 0x000ce400010d7983 */ /* 0x000ea40000300800 */
[----:B------:R-:W2:Y:S02]  /*3bfc0*/  LDL.LU R14, [R1+0xce8] ;  /* 0x000ce800010e7983 */ /* 0x000ea40000300800 */
[----:B------:R-:W2:Y:S02]  /*3bfd0*/  LDL.LU R15, [R1+0xcec] ;  /* 0x000cec00010f7983 */ /* 0x000ea40000300800 */
[----:B------:R0:W-:Y:S01]  /*3bfe0*/  STL.64 [R1+0x6a0], R4 ;  /* 0x0006a00401007387 */ /* 0x0001e20000100a00 */
[----:B------:R-:W-:Y:S03]  /*3bff0*/  STL.64 [R1+0x6a8], R6 ;  /* 0x0006a80601007387 */ /* 0x000fe60000100a00 */
[----:B0-----:R-:W3:Y:S01]  /*3c000*/  LDL.LU.64 R4, [R1+0x2960] ;  /* 0x0029600001047983 */ /* 0x001ee20000300a00 */
[----:B------:R-:W-:Y:S01]  /*3c010*/  IMAD.MOV.U32 R24, RZ, RZ, R2 ;  /* 0x000000ffff187224 */ /* 0x000fe200078e0002 */
[----:B---3--:R-:W-:Y:S02]  /*3c020*/  HMMA.16816.F32.BF16 R20, R20, R4, R16 ;  /* 0x000000041414723c */ /* 0x008fe40000041810 */
[----:B------:R-:W2:Y:S11]  /*3c030*/  LDSM.16.MT88.4 R16, [R0+0x12000] ;  /* 0x012000000010783b */ /* 0x000eb60000004200 */
[----:B------:R-:W-:Y:S10]  /*3c040*/  @!UPT UIADD3 URZ, URZ, URZ, URZ ;  /* 0x0000003f3f3ff290 */ /* 0x000ff4000fffe03f */
[----:B------:R-:W-:Y:S01]  /*3c050*/  STL.64 [R1+0x2d0], R20 ;  /* 0x0002d01401007387 */ /* 0x000fe20000100a00 */
[----:B------:R-:W-:Y:S02]  /*3c060*/  STL.64 [R1+0x2d8], R22 ;  /* 0x0002d81601007387 */ /* 0x000fe40000100a00 */
[----:B------:R-:W0:Y:S01]  /*3c070*/  LDSM.16.MT88.4 R20, [R0+0x12080] ;  /* 0x012080000014783b */ /* 0x000e220000004200 */
[C---:B--2---:R-:W-:Y:S01]  /*3c080*/  HMMA.16816.F32.BF16 R24, R16.reuse, R24, R12 ;  /* 0x000000181018723c */ /* 0x044fe2000004180c */
[----:B0-----:R-:W-:Y:S02]  /*3c090*/  STL [R1+0x281c], R21 ;  /* 0x00281c1501007387 */ /* 0x001fe40000100800 */
[----:B------:R-:W-:Y:S02]  /*3c0a0*/  STL [R1+0x2818], R22 ;  /* 0x0028181601007387 */ /* 0x000fe40000100800 */
[----:B------:R-:W-:Y:S02]  /*3c0b0*/  STL [R1+0x2814], R23 ;  /* 0x0028141701007387 */ /* 0x000fe40000100800 */
[----:B------:R-:W2:Y:S01]  /*3c0c0*/  LDL.LU.64 R14, [R1+0x2958] ;  /* 0x00295800010e7983 */ /* 0x000ea20000300a00 */
[----:B------:R-:W2:Y:S11]  /*3c0d0*/  LDL.LU.64 R12, [R1+0x2950] ;  /* 0x00295000010c7983 */ /* 0x000eb60000300a00 */
[----:B------:R-:W-:Y:S04]  /*3c0e0*/  @!UPT UIADD3 URZ, URZ, URZ, URZ ;  /* 0x0000003f3f3ff290 */ /* 0x000fe8000fffe03f */
[----:B------:R0:W-:Y:S02]  /*3c0f0*/  STL.64 [R1+0x510], R24 ;  /* 0x0005101801007387 */ /* 0x0001e40000100a00 */
[----:B------:R-:W-:Y:S01]  /*3c100*/  STL.64 [R1+0x518], R26 ;  /* 0x0005181a01007387 */ /* 0x000fe20000100a00 */
        /* <DEDUP_REMOVED lines=10> */
[----:B------:R-:W-:Y:S01]  /*3c1b0*/  STL [R1+0x2898], R22 ;  /* 0x0028981601007387 */ /* 0x000fe20000100800 */
[----:B------:R0:W-:Y:S04]  /*3c1c0*/  STL.64 [R1+0x2890], R20 ;  /* 0x0028901401007387 */ /* 0x0001e80000100a00 */
[----:B0-----:R-:W3:Y:S01]  /*3c1d0*/  LDL.LU R20, [R1+0xca0] ;  /* 0x000ca00001147983 */ /* 0x001ee20000300800 */
[----:B------:R-:W3:Y:S02]  /*3c1e0*/  LDL.LU R21, [R1+0xca4] ;  /* 0x000ca40001157983 */ /* 0x000ee40000300800 */
[----:B------:R-:W3:Y:S02]  /*3c1f0*/  LDL.LU R22, [R1+0xca8] ;  /* 0x000ca80001167983 */ /* 0x000ee40000300800 */
[----:B------:R-:W3:Y:S01]  /*3c200*/  LDL.LU R23, [R1+0xcac] ;  /* 0x000cac0001177983 */ /* 0x000ee20000300800 */
        /* <DEDUP_REMOVED lines=10> */
[----:B------:R-:W-:Y:S01]  /*3c2b0*/  STL [R1+0x2808], R2 ;  /* 0x0028080201007387 */ /* 0x000fe20000100800 */
[C---:B--2---:R-:W-:Y:S11]  /*3c2c0*/  HMMA.16816.F32.BF16 R12, R16.reuse, R24, R12 ;  /* 0x00000018100c723c */ /* 0x044ff6000004180c */
[----:B------:R-:W-:Y:S11]  /*3c2d0*/  @!UPT UIADD3 URZ, URZ, URZ, URZ ;  /* 0x0000003f3f3ff290 */ /* 0x000ff6000fffe03f */
[----:B------:R-:W-:Y:S01]  /*3c2e0*/  @!UPT UIADD3 URZ, URZ, URZ, URZ ;  /* 0x0000003f3f3ff290 */ /* 0x000fe2000fffe03f */
[----:B------:R0:W-:Y:S01]  /*3c2f0*/  STL.64 [R1+0x4e0], R12 ;  /* 0x0004e00c01007387 */ /* 0x0001e20000100a00 */
[----:B------:R1:W-:Y:S03]  /*3c300*/  STL.64 [R1+0x4e8], R14 ;  /* 0x0004e80e01007387 */ /* 0x0003e60000100a00 */
[----:B0-----:R-:W3:Y:S01]  /*3c310*/  LDL.LU.64 R12, [R1+0x2910] ;  /* 0x00291000010c7983 */ /* 0x001ee20000300a00 */
[----:B------:R-:W-:Y:S02]  /*3c320*/  IMAD.MOV.U32 R6, RZ, RZ, R24 ;  /* 0x000000ffff067224 */ /* 0x000fe400078e0018 */
[----:B------:R-:W-:Y:S02]  /*3c330*/  IMAD.MOV.U32 R3, RZ, RZ, R25 ;  /* 0x000000ffff037224 */ /* 0x000fe400078e0019 */
[----:B------:R-:W2:Y:S01]  /*3c340*/  LDL.LU R26, [R1+0x2908] ;  /* 0x00290800011a7983 */ /* 0x000ea20000300800 */
[----:B------:R-:W4:Y:S01]  /*3c350*/  LDL.LU.64 R24, [R1+0x2900] ;  /* 0x0029000001187983 */ /* 0x000f220000300a00 */
[----:B------:R-:W-:Y:S01]  /*3c360*/  STL [R1+0x2810], R6 ;  /* 0x0028100601007387 */ /* 0x000fe20000100800 */
[----:B---3--:R-:W-:Y:S01]  /*3c370*/  HMMA.16816.F32.BF16 R20, R16, R12, R20 ;  /* 0x0000000c1014723c */ /* 0x008fe20000041814 */
[----:B------:R-:W-:-:S02]  /*3c380*/  IMAD.MOV.U32 R10, RZ, RZ, R12 ;  /* 0x000000ffff0a7224 */ /* 0x000fc400078e000c */
[----:B------:R-:W-:Y:S11]  /*3c390*/  IMAD.MOV.U32 R7, RZ, RZ, R13 ;  /* 0x000000ffff077224 */ /* 0x000ff600078e000d */
[----:B------:R-:W-:Y:S09]  /*3c3a0*/  @!UPT UIADD3 URZ, URZ, URZ, URZ ;  /* 0x0000003f3f3ff290 */ /* 0x000ff2000fffe03f */
[----:B------:R-:W-:Y:S01]  /*3c3b0*/  STL.64 [R1+0x4d0], R20 ;  /* 0x0004d01401007387 */ /* 0x000fe20000100a00 */
[----:B------:R-:W-:Y:S02]  /*3c3c0*/  STL.64 [R1+0x4d8], R22 ;  /* 0x0004d81601007387 */ /* 0x000fe40000100a00 */
[----:B------:R-:W3:Y:S02]  /*3c3d0*/  LDL.LU R12, [R1+0x830] ;  /* 0x00083000010c7983 */ /* 0x000ee40000300800 */
[----:B------:R-:W3:Y:S01]  /*3c3e0*/  LDL.LU R13, [R1+0x834] ;  /* 0x00083400010d7983 */ /* 0x000ee20000300800 */
[----:B-1----:R-:W2:Y:S01]  /*3c3f0*/  LDL.LU R14, [R1+0x838] ;  /* 0x00083800010e7983 */ /* 0x002ea20000300800 */
[----:B------:R-:W2:Y:S03]  /*3c400*/  LDL.LU R15, [R1+0x83c] ;  /* 0x00083c00010f7983 */ /* 0x000ea60000300800 */
[----:B--2---:R-:W-:Y:S01]  /*3c410*/  STL.64 [R1+0x28f8], R14 ;  /* 0x0028f80e01007387 */ /* 0x004fe20000100a00 */
[----:B---3--:R0:W-:Y:S03]  /*3c420*/  STL.64 [R1+0x28f0], R12 ;  /* 0x0028f00c01007387 */ /* 0x0081e60000100a00 */
[----:B0-----:R-:W4:Y:S01]  /*3c430*/  LDL.LU R12, [R1+0xc90] ;  /* 0x000c9000010c7983 */ /* 0x001f220000300800 */
[----:B------:R-:W4:Y:S02]  /*3c440*/  LDL.LU R13, [R1+0xc94] ;  /* 0x000c9400010d7983 */ /* 0x000f240000300800 */
[----:B------:R-:W4:Y:S02]  /*3c450*/  LDL.LU R14, [R1+0xc98] ;  /* 0x000c9800010e7983 */ /* 0x000f240000300800 */
[----:B------:R-:W4:Y:S01]  /*3c460*/  LDL.LU R15, [R1+0xc9c] ;  /* 0x000c9c00010f7983 */ /* 0x000f220000300800 */
[----:B------:R-:W-:Y:S01]  /*3c470*/  STL [R1+0x28d8], R10 ;  /* 0x0028d80a01007387 */ /* 0x000fe20000100800 */
[----:B------:R0:W-:Y:S03]  /*3c480*/  STL.64 [R1+0x28d0], R8 ;  /* 0x0028d00801007387 */ /* 0x0001e60000100a00 */
[----:B0-----:R-:W2:Y:S01]  /*3c490*/  LDL.64 R8, [R1+0x60] ;  /* 0x0000600001087983 */ /* 0x001ea20000100a00 */
[----:B------:R-:W3:Y:S02]  /*3c4a0*/  LDL.LU R20, [R1+0x7f0] ;  /* 0x0007f00001147983 */ /* 0x000ee40000300800 */
[----:B------:R-:W3:Y:S02]  /*3c4b0*/  LDL.LU R21, [R1+0x7f4] ;  /* 0x0007f40001157983 */ /* 0x000ee40000300800 */
[----:B------:R-:W2:Y:S01]  /*3c4c0*/  LDL.LU R22, [R1+0x7f8] ;  /* 0x0007f80001167983 */ /* 0x000ea20000300800 */
[----:B------:R-:W2:Y:S04]  /*3c4d0*/  LDL.LU R23, [R1+0x7fc] ;  /* 0x0007fc0001177983 */ /* 0x000ea80000300800 */
[----:B--2---:R-:W-:Y:S01]  /*3c4e0*/  STL.64 [R1+0x28a8], R22 ;  /* 0x0028a81601007387 */ /* 0x004fe20000100a00 */
[----:B---3--:R0:W-:Y:S02]  /*3c4f0*/  STL.64 [R1+0x28a0], R20 ;  /* 0x0028a01401007387 */ /* 0x0081e40000100a00 */
[----:B0-----:R-:W-:-:S02]  /*3c500*/  IMAD.MOV.U32 R20, RZ, RZ, R26 ;  /* 0x000000ffff147224 */ /* 0x001fc400078e001a */
[----:B------:R-:W-:-:S05]  /*3c510*/  IMAD.MOV.U32 R21, RZ, RZ, R11 ;  /* 0x000000ffff157224 */ /* 0x000fca00078e000b */
[----:B------:R0:W-:Y:S04]  /*3c520*/  STL.64 [R1+0x28b8], R20 ;  /* 0x0028b81401007387 */ /* 0x0001e80000100a00 */
[----:B0-----:R-:W2:Y:S01]  /*3c530*/  LDL.64 R20, [R1+0x40] ;  /* 0x0000400001147983 */ /* 0x001ea20000100a00 */
[----:B------:R-:W-:Y:S02]  /*3c540*/  STL [R1+0x2888], R7 ;  /* 0x0028880701007387 */ /* 0x000fe40000100800 */
[----:B------:R0:W-:Y:S02]  /*3c550*/  STL.64 [R1+0x2880], R4 ;  /* 0x0028800401007387 */ /* 0x0001e40000100a00 */
[----:B0-----:R-:W3:Y:S01]  /*3c560*/  LDL.64 R4, [R1+0x20] ;  /* 0x0000200001047983 */ /* 0x001ee20000100a00 */
[C---:B----4-:R-:W-:Y:S03]  /*3c570*/  HMMA.16816.F32.BF16 R12, R16.reuse, R24, R12 ;  /* 0x00000018100c723c */ /* 0x050fe6000004180c */
[----:B---3--:R0:W-:Y:S04]  /*3c580*/  STL.64 [R1+0x28b0], R4 ;  /* 0x0028b00401007387 */ /* 0x0081e80000100a00 */
[----:B0-----:R-:W3:Y:S01]  /*3c590*/  LDL.LU R4, [R1+0x800] ;  /* 0x0008000001047983 */ /* 0x001ee20000300800 */
[----:B------:R-:W3:Y:S02]  /*3c5a0*/  LDL.LU R5, [R1+0x804] ;  /* 0x0008040001057983 */ /* 0x000ee40000300800 */
[----:B------:R-:W4:Y:S02]  /*3c5b0*/  LDL.LU R6, [R1+0x808] ;  /* 0x0008080001067983 */ /* 0x000f240000300800 */
[----:B------:R-:W4:Y:S02]  /*3c5c0*/  LDL.LU R7, [R1+0x80c] ;  /* 0x00080c0001077983 */ /* 0x000f240000300800 */
[----:B----4-:R-:W-:Y:S01]  /*3c5d0*/  STL.64 [R1+0x28c8], R6 ;  /* 0x0028c80601007387 */ /* 0x010fe20000100a00 */
[----:B---3--:R0:W-:Y:S03]  /*3c5e0*/  STL.64 [R1+0x28c0], R4 ;  /* 0x0028c00401007387 */ /* 0x0081e60000100a00 */
[----:B0-----:R-:W2:Y:S01]  /*3c5f0*/  LDL.LU R4, [R1+0x810] ;  /* 0x0008100001047983 */ /* 0x001ea20000300800 */
[----:B------:R-:W2:Y:S02]  /*3c600*/  LDL.LU R5, [R1+0x814] ;  /* 0x0008140001057983 */ /* 0x000ea40000300800 */
[----:B------:R-:W2:Y:S02]  /*3c610*/  LDL.LU R6, [R1+0x818] ;  /* 0x0008180001067983 */ /* 0x000ea40000300800 */
[----:B------:R-:W2:Y:S01]  /*3c620*/  LDL.LU R7, [R1+0x81c] ;  /* 0x00081c0001077983 */ /* 0x000ea20000300800 */
[----:B------:R-:W-:Y:S01]  /*3c630*/  STL.64 [R1+0x4c0], R12 ;  /* 0x0004c00c01007387 */ /* 0x000fe20000100a00 */
[----:B------:R0:W-:Y:S03]  /*3c640*/  STL.64 [R1+0x4c8], R14 ;  /* 0x0004c80e01007387 */ /* 0x0001e60000100a00 */
[----:B0-----:R-:W3:Y:S01]  /*3c650*/  LDL.LU.64 R14, [R1+0x28f8] ;  /* 0x0028f800010e7983 */ /* 0x001ee20000300a00 */
[----:B------:R-:W3:Y:S02]  /*3c660*/  LDL.LU.64 R12, [R1+0x28f0] ;  /* 0x0028f000010c7983 */ /* 0x000ee40000300a00 */
[----:B------:R0:W-:Y:S02]  /*3c670*/  STL.64 [R1+0x27c0], R24 ;  /* 0x0027c01801007387 */ /* 0x0001e40000100a00 */
[----:B------:R-:W-:Y:S01]  /*3c680*/  IMAD.MOV.U32 R11, RZ, RZ, R9 ;  /* 0x000000ffff0b7224 */ /* 0x000fe200078e0009 */
[----:B0-----:R-:W4:Y:S01]  /*3c690*/  LDL.64 R24, [R1+0x50] ;  /* 0x0000500001187983 */ /* 0x001f220000100a00 */
[----:B---3--:R-:W-:Y:S11]  /*3c6a0*/  HMMA.16816.F32.BF16 R12, R16, R8, R12 ;  /* 0x00000008100c723c */ /* 0x008ff6000004180c */
[----:B------:R-:W-:Y:S11]  /*3c6b0*/  @!UPT UIADD3 URZ, URZ, URZ, URZ ;  /* 0x0000003f3f3ff290 */ /* 0x000ff6000fffe03f */
[----:B------:R-:W-:Y:S01]  /*3c6c0*/  @!UPT UIADD3 URZ, URZ, URZ, URZ ;  /* 0x0000003f3f3ff290 */ /* 0x000fe2000fffe03f */
[----:B------:R-:W-:Y:S01]  /*3c6d0*/  STL.64 [R1+0x830], R12 ;  /* 0x0008300c01007387 */ /* 0x000fe20000100a00 */
[----:B------:R0:W-:Y:S03]  /*3c6e0*/  STL.64 [R1+0x838], R14 ;  /* 0x0008380e01007387 */ /* 0x0001e60000100a00 */
[----:B0-----:R-:W3:Y:S01]  /*3c6f0*/  LDL.LU R15, [R1+0x28e8] ;  /* 0x0028e800010f7983 */ /* 0x001ee20000300800 */
[----:B------:R-:W2:Y:S02]  /*3c700*/  LDL.LU.64 R12, [R1+0x28e0] ;  /* 0x0028e000010c7983 */ /* 0x000ea40000300a00 */
[----:B------:R-:W-:Y:S02]  /*3c710*/  IMAD.MOV.U32 R14, RZ, RZ, R8 ;  /* 0x000000ffff0e7224 */ /* 0x000fe400078e0008 */
[----:B------:R-:W3:Y:S01]  /*3c720*/  LDL.LU R10, [R1+0x28d8] ;  /* 0x0028d800010a7983 */ /* 0x000ee20000300800 */
[----:B------:R-:W3:Y:S02]  /*3c730*/  LDL.LU.64 R8, [R1+0x28d0] ;  /* 0x0028d00001087983 */ /* 0x000ee40000300a00 */
[----:B------:R-:W-:Y:S02]  /*3c740*/  STL [R1+0x2878], R14 ;  /* 0x0028780e01007387 */ /* 0x000fe40000100800 */
[----:B--2---:R-:W-:Y:S01]  /*3c750*/  STL.64 [R1+0x2870], R12 ;  /* 0x0028700c01007387 */ /* 0x004fe20000100a00 */
[----:B---3--:R-:W-:Y:S03]  /*3c760*/  STL.64 [R1+0x2848], R10 ;  /* 0x0028480a01007387 */ /* 0x008fe60000100a00 */
[----:B------:R0:W-:Y:S04]  /*3c770*/  STL.64 [R1+0x2840], R8 ;  /* 0x0028400801007387 */ /* 0x0001e80000100a00 */
[----:B0-----:R-:W2:Y:S01]  /*3c780*/  LDL.LU R8, [R1+0x820] ;  /* 0x0008200001087983 */ /* 0x001ea20000300800 */
[----:B------:R-:W2:Y:S02]  /*3c790*/  LDL.LU R9, [R1+0x824] ;  /* 0x0008240001097983 */ /* 0x000ea40000300800 */
[----:B------:R-:W2:Y:S02]  /*3c7a0*/  LDL.LU R10, [R1+0x828] ;  /* 0x00082800010a7983 */ /* 0x000ea40000300800 */
[----:B------:R-:W2:Y:S02]  /*3c7b0*/  LDL.LU R11, [R1+0x82c] ;  /* 0x00082c00010b7983 */ /* 0x000ea40000300800 */
[----:B----4-:R-:W-:-:S02]  /*3c7c0*/  IMAD.MOV.U32 R29, RZ, RZ, R24 ;  /* 0x000000ffff1d7224 */ /* 0x010fc400078e0018 */
[----:B------:R-:W-:Y:S01]  /*3c7d0*/  IMAD.MOV.U32 R28, RZ, RZ, R25 ;  /* 0x000000ffff1c7224 */ /* 0x000fe200078e0019 */
[C---:B--2---:R-:W-:Y:S11]  /*3c7e0*/  HMMA.16816.F32.BF16 R8, R16.reuse, R24, R8 ;  /* 0x000000181008723c */ /* 0x044ff60000041808 */
[----:B------:R-:W-:Y:S11]  /*3c7f0*/  @!UPT UIADD3 URZ, URZ, URZ, URZ ;  /* 0x0000003f3f3ff290 */ /* 0x000ff6000fffe03f */
[----:B------:R-:W-:Y:S01]  /*3c800*/  @!UPT UIADD3 URZ, URZ, URZ, URZ ;  /* 0x0000003f3f3ff290 */ /* 0x000fe2000fffe03f */
[----:B------:R0:W-:Y:S01]  /*3c810*/  STL.64 [R1+0x820], R8 ;  /* 0x0008200801007387 */ /* 0x0001e20000100a00 */
[----:B------:R1:W-:Y:S02]  /*3c820*/  STL.64 [R1+0x828], R10 ;  /* 0x0008280a01007387 */ /* 0x0003e40000100a00 */
[----:B------:R-:W2:Y:S02]  /*3c830*/  LDL.LU R24, [R1+0x7e0] ;  /* 0x0007e00001187983 */ /* 0x000ea40000300800 */
[----:B------:R-:W2:Y:S01]  /*3c840*/  LDL.LU R25, [R1+0x7e4] ;  /* 0x0007e40001197983 */ /* 0x000ea20000300800 */
[----:B------:R-:W2:Y:S01]  /*3c850*/  LDL.LU R26, [R1+0x7e8] ;  /* 0x0007e800011a7983 */ /* 0x000ea20000300800 */
[----:B------:R-:W2:Y:S02]  /*3c860*/  LDL.LU R27, [R1+0x7ec] ;  /* 0x0007ec00011b7983 */ /* 0x000ea40000300800 */
[----:B------:R-:W2:Y:S01]  /*3c870*/  LDL.64 R12, [R1+0x10] ;  /* 0x00001000010c7983 */ /* 0x000ea20000100a00 */
[----:B0-----:R-:W3:Y:S01]  /*3c880*/  LDL.LU R8, [R1+0x7c0] ;  /* 0x0007c00001087983 */ /* 0x001ee20000300800 */
[----:B------:R-:W3:Y:S02]  /*3c890*/  LDL.LU R9, [R1+0x7c4] ;  /* 0x0007c40001097983 */ /* 0x000ee40000300800 */
[----:B-1----:R-:W4:Y:S02]  /*3c8a0*/  LDL.LU R10, [R1+0x7c8] ;  /* 0x0007c800010a7983 */ /* 0x002f240000300800 */
[----:B------:R-:W4:Y:S01]  /*3c8b0*/  LDL.LU R11, [R1+0x7cc] ;  /* 0x0007cc00010b7983 */ /* 0x000f220000300800 */
[----:B------:R-:W-:Y:S01]  /*3c8c0*/  HMMA.16816.F32.BF16 R4, R16, R20, R4 ;  /* 0x000000141004723c */ /* 0x000fe20000041804 */
[----:B------:R-:W-:-:S02]  /*3c8d0*/  IMAD.MOV.U32 R0, RZ, RZ, R20 ;  /* 0x000000ffff007224 */ /* 0x000fc400078e0014 */
[----:B------:R-:W-:Y:S01]  /*3c8e0*/  IMAD.MOV.U32 R2, RZ, RZ, R21 ;  /* 0x000000ffff027224 */ /* 0x000fe200078e0015 */
[----:B----4-:R-:W-:Y:S01]  /*3c8f0*/  STL.64 [R1+0x2858], R10 ;  /* 0x0028580a01007387 */ /* 0x010fe20000100a00 */
[----:B---3--:R0:W-:Y:S03]  /*3c900*/  STL.64 [R1+0x2850], R8 ;  /* 0x0028500801007387 */ /* 0x0081e60000100a00 */
[----:B0-----:R-:W3:Y:S11]  /*3c910*/  LDL R8, [R1] ;  /* 0x0000000001087983 */ /* 0x001ef60000100800 */
[----:B------:R-:W-:Y:S04]  /*3c920*/  @!UPT UIADD3 URZ, URZ, URZ, URZ ;  /* 0x0000003f3f3ff290 */ /* 0x000fe8000fffe03f */
[----:B------:R-:W-:Y:S02]  /*3c930*/  STL.64 [R1+0x810], R4 ;  /* 0x0008100401007387 */ /* 0x000fe40000100a00 */
[----:B------:R0:W-:Y:S02]  /*3c940*/  STL.64 [R1+0x818], R6 ;  /* 0x0008180601007387 */ /* 0x0001e40000100a00 */
[----:B0-----:R-:W4:Y:S01]  /*3c950*/  LDL.LU.64 R6, [R1+0x28c8] ;  /* 0x0028c80001067983 */ /* 0x001f220000300a00 */
[----:B------:R-:W4:Y:S02]  /*3c960*/  LDL.LU.64 R4, [R1+0x28c0] ;  /* 0x0028c00001047983 */ /* 0x000f240000300a00 */
[----:B------:R-:W4:Y:S02]  /*3c970*/  LDL.LU.64 R20, [R1+0x28b8] ;  /* 0x0028b80001147983 */ /* 0x000f240000300a00 */
[C---:B----4-:R-:W-:Y:S01]  /*3c980*/  HMMA.16816.F32.BF16 R20, R16.reuse, R20, R4 ;  /* 0x000000141014723c */ /* 0x050fe20000041804 */
[----:B------:R-:W4:Y:S11]  /*3c990*/  LDL.LU.64 R4, [R1+0x28b0] ;  /* 0x0028b00001047983 */ /* 0x000f360000300a00 */
[----:B------:R-:W-:Y:S11]  /*3c9a0*/  @!UPT UIADD3 URZ, URZ, URZ, URZ ;  /* 0x0000003f3f3ff290 */ /* 0x000ff6000fffe03f */
[----:B------:R-:W-:Y:S01]  /*3c9b0*/  STL.64 [R1+0x800], R20 ;  /* 0x0008001401007387 */ /* 0x000fe20000100a00 */
[----:B------:R0:W-:Y:S03]  /*3c9c0*/  STL.64 [R1+0x808], R22 ;  /* 0x0008081601007387 */ /* 0x0001e60000100a00 */
[----:B0-----:R-:W2:Y:S01]  /*3c9d0*/  LDL.LU.64 R22, [R1+0x28a8] ;  /* 0x0028a80001167983 */ /* 0x001ea20000300a00 */
[----:B------:R-:W2:Y:S02]  /*3c9e0*/  LDL.LU.64 R20, [R1+0x28a0] ;  /* 0x0028a00001147983 */ /* 0x000ea40000300a00 */
[----:B----4-:R-:W-:Y:S01]  /*3c9f0*/  IMAD.MOV.U32 R6, RZ, RZ, R5 ;  /* 0x000000ffff067224 */ /* 0x010fe200078e0005 */
[C---:B--2---:R-:W-:Y:S11]  /*3ca00*/  HMMA.16816.F32.BF16 R20, R16.reuse, R4, R20 ;  /* 0x000000041014723c */ /* 0x044ff60000041814 */
[----:B------:R-:W-:Y:S11]  /*3ca10*/  @!UPT UIADD3 URZ, URZ, URZ, URZ ;  /* 0x0000003f3f3ff290 */ /* 0x000ff6000fffe03f */
[----:B------:R-:W-:Y:S01]  /*3ca20*/  @!UPT UIADD3 URZ, URZ, URZ, URZ ;  /* 0x0000003f3f3ff290 */ /* 0x000fe2000fffe03f */
[----:B------:R-:W-:Y:S01]  /*3ca30*/  STL.64 [R1+0x7f0], R20 ;  /* 0x0007f01401007387 */ /* 0x000fe20000100a00 */
[----:B------:R0:W-:Y:S03]  /*3ca40*/  STL.64 [R1+0x7f8], R22 ;  /* 0x0007f81601007387 */ /* 0x0001e60000100a00 */
[----:B0-----:R-:W2:Y:S01]  /*3ca50*/  LDL.LU R22, [R1+0x2898] ;  /* 0x0028980001167983 */ /* 0x001ea20000300800 */
[----:B------:R-:W4:Y:S02]  /*3ca60*/  LDL.LU.64 R20, [R1+0x2890] ;  /* 0x0028900001147983 */ /* 0x000f240000300a00 */
[----:B------:R-:W-:Y:S02]  /*3ca70*/  IMAD.MOV.U32 R23, RZ, RZ, R4 ;  /* 0x000000ffff177224 */ /* 0x000fe400078e0004 */
[----:B------:R-:W2:Y:S01]  /*3ca80*/  LDL.LU R7, [R1+0x2888] ;  /* 0x0028880001077983 */ /* 0x000ea20000300800 */
[----:B------:R-:W3:Y:S01]  /*3ca90*/  LDL.LU.64 R4, [R1+0x2880] ;  /* 0x0028800001047983 */ /* 0x000ee20000300a00 */
[----:B------:R-:W-:Y:S03]  /*3caa0*/  HMMA.16816.F32.BF16 R24, R16, R12, R24 ;  /* 0x0000000c1018723c */ /* 0x000fe60000041818 */
        /* <DEDUP_REMOVED lines=8> */
[----:B---3--:R-:W-:Y:S01]  /*3cb30*/  STL.64 [R1+0x2868], R6 ;  /* 0x0028680601007387 */ /* 0x008fe20000100a00 */
[----:B--2---:R0:W-:Y:S03]  /*3cb40*/  STL.64 [R1+0x2860], R4 ;  /* 0x0028600401007387 */ /* 0x0041e60000100a00 */
[----:B0-----:R-:W2:Y:S01]  /*3cb50*/  LDL.LU R4, [R1+0x7d0] ;  /* 0x0007d00001047983 */ /* 0x001ea20000300800 */
[----:B------:R-:W2:Y:S02]  /*3cb60*/  LDL.LU R5, [R1+0x7d4] ;  /* 0x0007d40001057983 */ /* 0x000ea40000300800 */
[----:B------:R-:W2:Y:S02]  /*3cb70*/  LDL.LU R6, [R1+0x7d8] ;  /* 0x0007d80001067983 */ /* 0x000ea40000300800 */
[----:B------:R-:W2:Y:S01]  /*3cb80*/  LDL.LU R7, [R1+0x7dc] ;  /* 0x0007dc0001077983 */ /* 0x000ea20000300800 */
[----:B------:R-:W-:Y:S01]  /*3cb90*/  STL.64 [R1+0x2828], R22 ;  /* 0x0028281601007387 */ /* 0x000fe20000100a00 */
[----:B----4-:R0:W-:Y:S03]  /*3cba0*/  STL.64 [R1+0x2820], R20 ;  /* 0x0028201401007387 */ /* 0x0101e60000100a00 */
[----:B0-----:R-:W3:Y:S01]  /*3cbb0*/  LDL.LU R20, [R1+0xb10] ;  /* 0x000b100001147983 */ /* 0x001ee20000300800 */
[----:B------:R-:W3:Y:S02]  /*3cbc0*/  LDL.LU R21, [R1+0xb14] ;  /* 0x000b140001157983 */ /* 0x000ee40000300800 */
[----:B------:R-:W3:Y:S02]  /*3cbd0*/  LDL.LU R22, [R1+0xb18] ;  /* 0x000b180001167983 */ /* 0x000ee40000300800 */
[----:B------:R-:W3:Y:S01]  /*3cbe0*/  LDL.LU R23, [R1+0xb1c] ;  /* 0x000b1c0001177983 */ /* 0x000ee20000300800 */
[----:B------:R0:W-:Y:S01]  /*3cbf0*/  STL.64 [R1+0x7e0], R24 ;  /* 0x0007e01801007387 */ /* 0x0001e20000100a00 */
[----:B------:R-:W-:Y:S02]  /*3cc00*/  STL.64 [R1+0x7e8], R26 ;  /* 0x0007e81a01007387 */ /* 0x000fe40000100a00 */
[----:B------:R-:W4:Y:S02]  /*3cc10*/  LDL.LU R14, [R1+0x2878] ;  /* 0x00287800010e7983 */ /* 0x000f240000300800 */
[----:B0-----:R-:W-:-:S02]  /*3cc20*/  IMAD.MOV.U32 R24, RZ, RZ, R12 ;  /* 0x000000ffff187224 */ /* 0x001fc400078e000c */
[----:B------:R-:W3:Y:S03]  /*3cc30*/  LDL.LU.64 R12, [R1+0x2870] ;  /* 0x00287000010c7983 */ /* 0x000ee60000300a00 */
[----:B------:R0:W-:Y:S02]  /*3cc40*/  STL [R1+0x27e8], R24 ;  /* 0x0027e81801007387 */ /* 0x0001e40000100800 */
[----:B0-----:R-:W3:Y:S01]  /*3cc50*/  LDL.LU R24, [R1+0xa70] ;  /* 0x000a700001187983 */ /* 0x001ee20000300800 */
[----:B------:R-:W3:Y:S02]  /*3cc60*/  LDL.LU R25, [R1+0xa74] ;  /* 0x000a740001197983 */ /* 0x000ee40000300800 */
[----:B------:R-:W3:Y:S02]  /*3cc70*/  LDL.LU R26, [R1+0xa78] ;  /* 0x000a7800011a7983 */ /* 0x000ee40000300800 */
[----:B------:R-:W3:Y:S01]  /*3cc80*/  LDL.LU R27, [R1+0xa7c] ;  /* 0x000a7c00011b7983 */ /* 0x000ee20000300800 */
[C---:B--2---:R-:W-:Y:S01]  /*3cc90*/  HMMA.16816.F32.BF16 R8, R16.reuse, R8, R4 ;  /* 0x000000081008723c */ /* 0x044fe20000041804 */
[----:B---3--:R-:W-:Y:S01]  /*3cca0*/  STL.64 [R1+0x27f8], R26 ;  /* 0x0027f81a01007387 */ /* 0x008fe20000100a00 */
[----:B------:R0:W-:Y:S03]  /*3ccb0*/  STL.64 [R1+0x27f0], R24 ;  /* 0x0027f01801007387 */ /* 0x0001e60000100a00 */
[----:B0-----:R-:W2:Y:S04]  /*3ccc0*/  LDL R24, [R1+0xc0] ;  /* 0x0000c00001187983 */ /* 0x001ea80000100800 */
[----:B------:R-:W2:Y:S01]  /*3ccd0*/  LDL R25, [R1+0xc4] ;  /* 0x0000c40001197983 */ /* 0x000ea20000100800 */
[----:B------:R-:W3:Y:S02]  /*3cce0*/  LDL.LU.64 R6, [R1+0x2868] ;  /* 0x0028680001067983 */ /* 0x000ee40000300a00 */
[----:B------:R-:W3:Y:S11]  /*3ccf0*/  LDL.LU.64 R4, [R1+0x2860] ;  /* 0x0028600001047983 */ /* 0x000ef60000300a00 */
[----:B------:R-:W-:Y:S01]  /*3cd00*/  STL.64 [R1+0x7d0], R8 ;  /* 0x0007d00801007387 */ /* 0x000fe20000100a00 */
[----:B------:R0:W-:Y:S04]  /*3cd10*/  STL.64 [R1+0x7d8], R10 ;  /* 0x0007d80a01007387 */ /* 0x0001e80000100a00 */
        /* <DEDUP_REMOVED lines=8> */
[----:B------:R-:W3:Y:S02]  /*3cda0*/  LDL.LU.64 R8, [R1+0x2840] ;  /* 0x0028400001087983 */ /* 0x000ee40000300a00 */
[----:B------:R0:W-:Y:S02]  /*3cdb0*/  STL.64 [R1+0x2748], R12 ;  /* 0x0027480c01007387 */ /* 0x0001e40000100a00 */
[----:B----4-:R1:W-:Y:S01]  /*3cdc0*/  STL.64 [R1+0x2800], R14 ;  /* 0x0028000e01007387 */ /* 0x0103e20000100a00 */
[----:B0-----:R-:W4:Y:S01]  /*3cdd0*/  LDL.LU R12, [R1+0xa80] ;  /* 0x000a8000010c7983 */ /* 0x001f220000300800 */
[----:B------:R-:W4:Y:S02]  /*3cde0*/  LDL.LU R13, [R1+0xa84] ;  /* 0x000a8400010d7983 */ /* 0x000f240000300800 */
[----:B-1----:R-:W4:Y:S02]  /*3cdf0*/  LDL.LU R14, [R1+0xa88] ;  /* 0x000a8800010e7983 */ /* 0x002f240000300800 */
[----:B------:R-:W4:Y:S01]  /*3ce00*/  LDL.LU R15, [R1+0xa8c] ;  /* 0x000a8c00010f7983 */ /* 0x000f220000300800 */
[C---:B---3--:R-:W-:Y:S11]  /*3ce10*/  HMMA.16816.F32.BF16 R4, R16.reuse, R8, R4 ;  /* 0x000000081004723c */ /* 0x048ff60000041804 */
[----:B------:R-:W-:Y:S11]  /*3ce20*/  @!UPT UIADD3 URZ, URZ, URZ, URZ ;  /* 0x0000003f3f3ff290 */ /* 0x000ff6000fffe03f */
[----:B------:R-:W-:Y:S01]  /*3ce30*/  @!UPT UIADD3 URZ, URZ, URZ, URZ ;  /* 0x0000003f3f3ff290 */ /* 0x000fe2000fffe03f */
[----:B------:R-:W-:Y:S01]  /*3ce40*/  STL.64 [R1+0x7b0], R4 ;  /* 0x0007b00401007387 */ /* 0x000fe20000100a00 */
[----:B------:R0:W-:Y:S03]  /*3ce50*/  STL.64 [R1+0x7b8], R6 ;  /* 0x0007b80601007387 */ /* 0x0001e60000100a00 */
[----:B0-----:R-:W3:Y:S01]  /*3ce60*/  LDL.LU.64 R6, [R1+0x2838] ;  /* 0x0028380001067983 */ /* 0x001ee20000300a00 */
[----:B------:R-:W2:Y:S02]  /*3ce70*/  LDL.LU.64 R4, [R1+0x2830] ;  /* 0x0028300001047983 */ /* 0x000ea40000300a00 */
[----:B------:R-:W-:Y:S01]  /*3ce80*/  STL.64 [R1+0x2740], R8 ;  /* 0x0027400801007387 */ /* 0x000fe20000100a00 */
[----:B--2---:R-:W-:Y:S01]  /*3ce90*/  HMMA.16816.F32.BF16 R16, R16, R4, R20 ;  /* 0x000000041010723c */ /* 0x004fe20000041814 */
[----:B------:R-:W2:Y:S01]  /*3cea0*/  LDL.LU.64 R22, [R1+0x2828] ;  /* 0x0028280001167983 */ /* 0x000ea20000300a00 */
[----:B------:R-:W3:Y:S11]  /*3ceb0*/  LDL.LU.64 R20, [R1+0x2820] ;  /* 0x0028200001147983 */ /* 0x000ef60000300a00 */
[----:B------:R-:W-:Y:S10]  /*3cec0*/  @!UPT UIADD3 URZ, URZ, URZ, URZ ;  /* 0x0000003f3f3ff290 */ /* 0x000ff4000fffe03f */
[----:B------:R2:W-:Y:S01]  /*3ced0*/  STL.64 [R1+0x4b0], R16 ;  /* 0x0004b01001007387 */ /* 0x0005e20000100a00 */
[----:B------:R-:W-:Y:S02]  /*3cee0*/  STL.64 [R1+0x4b8], R18 ;  /* 0x0004b81201007387 */ /* 0x000fe40000100a00 */
[----:B--2---:R-:W-:Y:S02]  /*3cef0*/  IMAD.MOV.U32 R17, RZ, RZ, R22 ;  /* 0x000000ffff117224 */ /* 0x004fe400078e0016 */
[----:B---3--:R-:W-:Y:S02]  /*3cf00*/  IMAD.MOV.U32 R16, RZ, RZ, R21 ;  /* 0x000000ffff107224 */ /* 0x008fe400078e0015 */
[----:B------:R-:W4:Y:S01]  /*3cf10*/  LDL.LU R21, [R1+0x281c] ;  /* 0x00281c0001157983 */ /* 0x000f220000300800 */
[----:B------:R-:W4:Y:S02]  /*3cf20*/  LDL.LU R22, [R1+0x2818] ;  /* 0x0028180001167983 */ /* 0x000f240000300800 */
[----:B------:R0:W-:Y:S02]  /*3cf30*/  STL.64 [R1+0x2738], R4 ;  /* 0x0027380401007387 */ /* 0x0001e40000100a00 */
[----:B0-----:R-:W-:-:S02]  /*3cf40*/  IMAD.MOV.U32 R4, RZ, RZ, R23 ;  /* 0x000000ffff047224 */ /* 0x001fc400078e0017 */
[----:B------:R-:W4:Y:S01]  /*3cf50*/  LDL.LU R23, [R1+0x2814] ;  /* 0x0028140001177983 */ /* 0x000f220000300800 */
[----:B------:R-:W-:Y:S02]  /*3cf60*/  IMAD.MOV.U32 R5, RZ, RZ, R6 ;  /* 0x000000ffff057224 */ /* 0x000fe400078e0006 */
[----:B------:R-:W2:Y:S03]  /*3cf70*/  LDL.LU R6, [R1+0x2810] ;  /* 0x0028100001067983 */ /* 0x000ea60000300800 */
[----:B------:R0:W-:Y:S04]  /*3cf80*/  STL.64 [R1+0x2760], R4 ;  /* 0x0027600401007387 */ /* 0x0001e80000100a00 */
[----:B0-----:R-:W3:Y:S01]  /*3cf90*/  LDL.64 R4, [R1+0x30] ;  /* 0x0000300001047983 */ /* 0x001ee20000100a00 */
[----:B----4-:R-:W-:Y:S03]  /*3cfa0*/  HMMA.16816.F32.BF16 R24, R20, R24, R12 ;  /* 0x000000181418723c */ /* 0x010fe6000004180c */
[----:B---3--:R0:W-:Y:S02]  /*3cfb0*/  STL.64 [R1+0x2770], R4 ;  /* 0x0027700401007387 */ /* 0x0081e40000100a00 */
[----:B0-----:R-:W-:-:S02]  /*3cfc0*/  IMAD.MOV.U32 R4, RZ, RZ, R0 ;  /* 0x000000ffff047224 */ /* 0x001fc400078e0000 */
[----:B------:R-:W-:Y:S01]  /*3cfd0*/  IMAD.MOV.U32 R5, RZ, RZ, R2 ;  /* 0x000000ffff057224 */ /* 0x000fe200078e0002 */
[----:B------:R-:W3:Y:S01]  /*3cfe0*/  LDL.LU R0, [R1+0x280c] ;  /* 0x00280c0001007983 */ /* 0x000ee20000300800 */
[----:B------:R-:W4:Y:S03]  /*3cff0*/  LDL.LU R2, [R1+0x2808] ;  /* 0x0028080001027983 */ /* 0x000f260000300800 */
[----:B------:R-:W-:Y:S01]  /*3d000*/  STL.64 [R1+0x2788], R4 ;  /* 0x0027880401007387 */ /* 0x000fe20000100a00 */
[----:B------:R-:W2:Y:S10]  /*3d010*/  LDL.LU.64 R14, [R1+0x2800] ;  /* 0x00280000010e7983 */ /* 0x000eb40000300a00 */
[----:B------:R-:W-:Y:S02]  /*3d020*/  STL.64 [R1+0x2c0], R24 ;  /* 0x0002c01801007387 */ /* 0x000fe40000100a00 */
[----:B------:R0:W-:Y:S02]  /*3d030*/  STL.64 [R1+0x2c8], R26 ;  /* 0x0002c81a01007387 */ /* 0x0001e40000100a00 */
[----:B0-----:R-:W2:Y:S01]  /*3d040*/  LDL.LU.64 R26, [R1+0x27f8] ;  /* 0x0027f800011a7983 */ /* 0x001ea20000300a00 */
[----:B------:R-:W2:Y:S02]  /*3d050*/  LDL.LU.64 R24, [R1+0x27f0] ;  /* 0x0027f00001187983 */ /* 0x000ea40000300a00 */
[----:B------:R-:W-:-:S02]  /*3d060*/  IMAD.MOV.U32 R4, RZ, RZ, R29 ;  /* 0x000000ffff047224 */ /* 0x000fc400078e001d */
[----:B------:R-:W-:-:S05]  /*3d070*/  IMAD.MOV.U32 R5, RZ, RZ, R28 ;  /* 0x000000ffff057224 */ /* 0x000fca00078e001c */
[----:B------:R0:W-:Y:S01]  /*3d080*/  STL.64 [R1+0x27a0], R4 ;  /* 0x0027a00401007387 */ /* 0x0001e20000100a00 */
[----:B--2---:R-:W-:Y:S03]  /*3d090*/  HMMA.16816.F32.BF16 R16, R20, R16, R24 ;  /* 0x000000101410723c */ /* 0x004fe60000041818 */
[----:B------:R-:W2:Y:S01]  /*3d0a0*/  LDL.LU R24, [R1+0x27e8] ;  /* 0x0027e80001187983 */ /* 0x000ea20000300800 */
[----:B------:R-:W-:Y:S02]  /*3d0b0*/  IMAD.MOV.U32 R12, RZ, RZ, R10 ;  /* 0x000000ffff0c7224 */ /* 0x000fe400078e000a */
[----:B------:R-:W-:Y:S02]  /*3d0c0*/  IMAD.MOV.U32 R13, RZ, RZ, R7 ;  /* 0x000000ffff0d7224 */ /* 0x000fe400078e0007 */
[----:B------:R-:W-:Y:S02]  /*3d0d0*/  IMAD.MOV.U32 R25, RZ, RZ, R3 ;  /* 0x000000ffff197224 */ /* 0x000fe400078e0003 */
[----:B0-----:R-:W-:Y:S11]  /*3d0e0*/  IMAD.MOV.U32 R4, RZ, RZ, R14 ;  /* 0x000000ffff047224 */ /* 0x001ff600078e000e */
[----:B------:R-:W-:Y:S02]  /*3d0f0*/  @!UPT UIADD3 URZ, URZ, URZ, URZ ;  /* 0x0000003f3f3ff290 */ /* 0x000fe4000fffe03f */
[----:B------:R0:W-:Y:S01]  /*3d100*/  STL.64 [R1+0x2b0], R16 ;  /* 0x0002b01001007387 */ /* 0x0001e20000100a00 */
[----:B------:R-:W-:Y:S02]  /*3d110*/  STL.64 [R1+0x2b8], R18 ;  /* 0x0002b81201007387 */ /* 0x000fe40000100a00 */
[----:B------:R1:W-:Y:S02]  /*3d120*/  STL.64 [R1+0x27c8], R12 ;  /* 0x0027c80c01007387 */ /* 0x0003e40000100a00 */
[----:B0-----:R-:W-:Y:S02]  /*3d130*/  IMAD.MOV.U32 R17, RZ, RZ, R15 ;  /* 0x000000ffff117224 */ /* 0x001fe400078e000f */
[----:B--2---:R-:W-:Y:S02]  /*3d140*/  IMAD.MOV.U32 R16, RZ, RZ, R24 ;  /* 0x000000ffff107224 */ /* 0x004fe400078e0018 */
[----:B------:R-:W-:-:S05]  /*3d150*/  IMAD.MOV.U32 R24, RZ, RZ, R6 ;  /* 0x000000ffff187224 */ /* 0x000fca00078e0006 */
[----:B------:R-:W-:Y:S01]  /*3d160*/  STL.64 [R1+0x27d0], R24 ;  /* 0x0027d01801007387 */ /* 0x000fe20000100a00 */
[----:B-1----:R-:W2:Y:S02]  /*3d170*/  LDL.LU R12, [R1+0xa50] ;  /* 0x000a5000010c7983 */ /* 0x002ea40000300800 */
[----:B------:R-:W2:Y:S02]  /*3d180*/  LDL.LU R13, [R1+0xa54] ;  /* 0x000a5400010d7983 */ /* 0x000ea40000300800 */
[----:B------:R-:W2:Y:S01]  /*3d190*/  LDL.LU R14, [R1+0xa58] ;  /* 0x000a5800010e7983 */ /* 0x000ea20000300800 */
[----:B------:R-:W2:Y:S01]  /*3d1a0*/  LDL.LU R15, [R1+0xa5c] ;  /* 0x000a5c00010f7983 */ /* 0x000ea20000300800 */
[----:B------:R-:W-:-:S03]  /*3d1b0*/  IMAD.MOV.U32 R5, RZ, RZ, R11 ;  /* 0x000000ffff057224 */ /* 0x000fc600078e000b */
[----:B--2---:R-:W-:Y:S01]  /*3d1c0*/  STL.64 [R1+0x27e0], R14 ;  /* 0x0027e00e01007387 */ /* 0x004fe20000100a00 */
[----:B------:R0:W-:Y:S03]  /*3d1d0*/  STL.64 [R1+0x27d8], R12 ;  /* 0x0027d80c01007387 */ /* 0x0001e60000100a00 */
        /* <DEDUP_REMOVED lines=8> */
[----:B------:R-:W-:Y:S01]  /*3d260*/  STL.64 [R1+0x27b8], R4 ;  /* 0x0027b80401007387 */ /* 0x000fe20000100a00 */
[----:B------:R0:W-:Y:S03]  /*3d270*/  STL.64 [R1+0x2768], R16 ;  /* 0x0027681001007387 */ /* 0x0001e60000100a00 */
        /* <DEDUP_REMOVED lines=8> */
[----:B--2---:R-:W-:Y:S01]  /*3d300*/  STL.64 [R1+0x2780], R18 ;  /* 0x0027801201007387 */ /* 0x004fe20000100a00 */
[----:B------:R0:W-:Y:S03]  /*3d310*/  STL.64 [R1+0x2778], R16 ;  /* 0x0027781001007387 */ /* 0x0001e60000100a00 */
[----:B0-----:R-:W2:Y:S01]  /*3d320*/  LDL.LU R16, [R1+0xa00] ;  /* 0x000a000001107983 */ /* 0x001ea20000300800 */
[----:B------:R-:W2:Y:S02]  /*3d330*/  LDL.LU R17, [R1+0xa04] ;  /* 0x000a040001117983 */ /* 0x000ea40000300800 */
[----:B------:R-:W2:Y:S02]  /*3d340*/  LDL.LU R18, [R1+0xa08] ;  /* 0x000a080001127983 */ /* 0x000ea40000300800 */
[----:B------:R-:W2:Y:S02]  /*3d350*/  LDL.LU R19, [R1+0xa0c] ;  /* 0x000a0c0001137983 */ /* 0x000ea40000300800 */
[----:B----4-:R-:W-:-:S02]  /*3d360*/  IMAD.MOV.U32 R24, RZ, RZ, R2 ;  /* 0x000000ffff187224 */ /* 0x010fc400078e0002 */
[----:B---3--:R-:W-:-:S07]  /*3d370*/  IMAD.MOV.U32 R25, RZ, RZ, R0 ;  /* 0x000000ffff197224 */ /* 0x008fce00078e0000 */
[C---:B------:R-:W-:Y:S01]  /*3d380*/  HMMA.16816.F32.BF16 R24, R20.reuse, R24, R12 ;  /* 0x000000181418723c */ /* 0x040fe2000004180c */
        /* <DEDUP_REMOVED lines=11> */
[----:B------:R-:W2:Y:S01]  /*3d440*/  LDL.LU R19, [R1+0xa2c] ;  /* 0x000a2c0001137983 */ /* 0x000ea20000300800 */
[----:B------:R-:W3:Y:S01]  /*3d450*/  LDL.LU.64 R14, [R1+0x27e0] ;  /* 0x0027e000010e7983 */ /* 0x000ee20000300a00 */
[----:B------:R-:W3:Y:S02]  /*3d460*/  LDL.LU.64 R12, [R1+0x27d8] ;  /* 0x0027d800010c7983 */ /* 0x000ee40000300a00 */
[----:B------:R0:W-:Y:S02]  /*3d470*/  STL.64 [R1+0x2a0], R24 ;  /* 0x0002a01801007387 */ /* 0x0001e40000100a00 */
[----:B------:R3:W-:Y:S01]  /*3d480*/  STL.64 [R1+0x2a8], R26 ;  /* 0x0002a81a01007387 */ /* 0x0007e20000100a00 */
[----:B0-----:R-:W3:Y:S02]  /*3d490*/  LDL.LU.64 R24, [R1+0x27d0] ;  /* 0x0027d00001187983 */ /* 0x001ee40000300a00 */
[C---:B---3--:R-:W-:Y:S02]  /*3d4a0*/  HMMA.16816.F32.BF16 R24, R20.reuse, R24, R12 ;  /* 0x000000181418723c */ /* 0x048fe4000004180c */
[----:B------:R-:W3:Y:S11]  /*3d4b0*/  LDL.LU.64 R12, [R1+0x27c8] ;  /* 0x0027c800010c7983 */ /* 0x000ef60000300a00 */
[----:B------:R-:W-:Y:S10]  /*3d4c0*/  @!UPT UIADD3 URZ, URZ, URZ, URZ ;  /* 0x0000003f3f3ff290 */ /* 0x000ff4000fffe03f */
[----:B------:R0:W-:Y:S01]  /*3d4d0*/  STL.64 [R1+0x290], R24 ;  /* 0x0002901801007387 */ /* 0x0001e20000100a00 */
[----:B------:R-:W-:Y:S03]  /*3d4e0*/  STL.64 [R1+0x298], R26 ;  /* 0x0002981a01007387 */ /* 0x000fe60000100a00 */
[----:B0-----:R-:W4:Y:S01]  /*3d4f0*/  LDL.LU.64 R24, [R1+0x27c0] ;  /* 0x0027c00001187983 */ /* 0x001f220000300a00 */
[C---:B---3--:R-:W-:Y:S03]  /*3d500*/  HMMA.16816.F32.BF16 R8, R20.reuse, R12, R8 ;  /* 0x0000000c1408723c */ /* 0x048fe60000041808 */
[----:B------:R-:W3:Y:S11]  /*3d510*/  LDL.64 R12, [R1] ;  /* 0x00000000010c7983 */ /* 0x000ef60000100a00 */
[----:B------:R-:W-:Y:S09]  /*3d520*/  @!UPT UIADD3 URZ, URZ, URZ, URZ ;  /* 0x0000003f3f3ff290 */ /* 0x000ff2000fffe03f */
[----:B------:R0:W-:Y:S01]  /*3d530*/  STL.64 [R1+0x280], R8 ;  /* 0x0002800801007387 */ /* 0x0001e20000100a00 */
[----:B------:R1:W-:Y:S03]  /*3d540*/  STL.64 [R1+0x288], R10 ;  /* 0x0002880a01007387 */ /* 0x0003e60000100a00 */
[----:B0-----:R-:W2:Y:S01]  /*3d550*/  LDL.LU R8, [R1+0x9b0] ;  /* 0x0009b00001087983 */ /* 0x001ea20000300800 */
[----:B------:R-:W2:Y:S02]  /*3d560*/  LDL.LU R9, [R1+0x9b4] ;  /* 0x0009b40001097983 */ /* 0x000ea40000300800 */
[----:B-1----:R-:W2:Y:S02]  /*3d570*/  LDL.LU R10, [R1+0x9b8] ;  /* 0x0009b800010a7983 */ /* 0x002ea40000300800 */
[----:B------:R-:W2:Y:S01]  /*3d580*/  LDL.LU R11, [R1+0x9bc] ;  /* 0x0009bc00010b7983 */ /* 0x000ea20000300800 */
[C---:B----4-:R-:W-:Y:S01]  /*3d590*/  HMMA.16816.F32.BF16 R4, R20.reuse, R24, R4 ;  /* 0x000000181404723c */ /* 0x050fe20000041804 */
[----:B--2---:R-:W-:Y:S01]  /*3d5a0*/  STL.64 [R1+0x2758], R10 ;  /* 0x0027580a01007387 */ /* 0x004fe20000100a00 */
[----:B------:R0:W-:Y:S03]  /*3d5b0*/  STL.64 [R1+0x2750], R8 ;  /* 0x0027500801007387 */ /* 0x0001e60000100a00 */
[----:B0-----:R-:W3:Y:S01]  /*3d5c0*/  LDL.LU R8, [R1+0x9c0] ;  /* 0x0009c00001087983 */ /* 0x001ee20000300800 */
[----:B------:R-:W3:Y:S02]  /*3d5d0*/  LDL.LU R9, [R1+0x9c4] ;  /* 0x0009c40001097983 */ /* 0x000ee40000300800 */
[----:B------:R-:W3:Y:S02]  /*3d5e0*/  LDL.LU R10, [R1+0x9c8] ;  /* 0x0009c800010a7983 */ /* 0x000ee40000300800 */
[----:B------:R-:W3:Y:S11]  /*3d5f0*/  LDL.LU R11, [R1+0x9cc] ;  /* 0x0009cc00010b7983 */ /* 0x000ef60000300800 */
[----:B------:R-:W-:Y:S02]  /*3d600*/  @!UPT UIADD3 URZ, URZ, URZ, URZ ;  /* 0x0000003f3f3ff290 */ /* 0x000fe4000fffe03f */
[----:B------:R0:W-:Y:S01]  /*3d610*/  STL.64 [R1+0x270], R4 ;  /* 0x0002700401007387 */ /* 0x0001e20000100a00 */
[----:B------:R1:W-:Y:S03]  /*3d620*/  STL.64 [R1+0x278], R6 ;  /* 0x0002780601007387 */ /* 0x0003e60000100a00 */
[----:B0-----:R-:W1:Y:S02]  /*3d630*/  LDL.LU.64 R4, [R1+0x27b8] ;  /* 0x0027b80001047983 */ /* 0x001e640000300a00 */
[C---:B-1----:R-:W-:Y:S02]  /*3d640*/  HMMA.16816.F32.BF16 R4, R20.reuse, R4, R16 ;  /* 0x000000041404723c */ /* 0x042fe40000041810 */
        /* <DEDUP_REMOVED lines=24> */
[----:B------:R0:W-:Y:S01]  /*3d7d0*/  STL.64 [R1+0x230], R16 ;  /* 0x0002301001007387 */ /* 0x0001e20000100a00 */
[----:B------:R-:W-:Y:S03]  /*3d7e0*/  STL.64 [R1+0x238], R18 ;  /* 0x0002381201007387 */ /* 0x000fe60000100a00 */
[----:B0-----:R-:W2:Y:S01]  /*3d7f0*/  LDL.LU.64 R16, [R1+0x2768] ;  /* 0x0027680001107983 */ /* 0x001ea20000300a00 */
[----:B------:R-:W4:Y:S02]  /*3d800*/  LDL.LU.64 R4, [R1+0x2760] ;  /* 0x0027600001047983 */ /* 0x000f240000300a00 */
[----:B------:R-:W-:Y:S02]  /*3d810*/  STL.64 [R1+0x2700], R26 ;  /* 0x0027001a01007387 */ /* 0x000fe40000100a00 */
[----:B------:R0:W-:Y:S02]  /*3d820*/  STL.64 [R1+0x26f8], R24 ;  /* 0x0026f81801007387 */ /* 0x0001e40000100a00 */
[----:B0-----:R-:W4:Y:S01]  /*3d830*/  LDL.LU R24, [R1+0x9e0] ;  /* 0x0009e00001187983 */ /* 0x001f220000300800 */
[----:B------:R-:W4:Y:S02]  /*3d840*/  LDL.LU R25, [R1+0x9e4] ;  /* 0x0009e40001197983 */ /* 0x000f240000300800 */
[----:B------:R-:W4:Y:S02]  /*3d850*/  LDL.LU R26, [R1+0x9e8] ;  /* 0x0009e800011a7983 */ /* 0x000f240000300800 */
[----:B------:R-:W4:Y:S02]  /*3d860*/  LDL.LU R27, [R1+0x9ec] ;  /* 0x0009ec00011b7983 */ /* 0x000f240000300800 */
[C---:B----4-:R-:W-:Y:S01]  /*3d870*/  HMMA.16816.F32.BF16 R24, R20.reuse, R4, R24 ;  /* 0x000000041418723c */ /* 0x050fe20000041818 */
[----:B------:R-:W4:Y:S11]  /*3d880*/  LDL.LU R4, [R1+0x690] ;  /* 0x0006900001047983 */ /* 0x000f360000300800 */
[----:B------:R-:W-:Y:S11]  /*3d890*/  @!UPT UIADD3 URZ, URZ, URZ, URZ ;  /* 0x0000003f3f3ff290 */ /* 0x000ff6000fffe03f */
[----:B------:R0:W-:Y:S01]  /*3d8a0*/  STL.64 [R1+0x220], R24 ;  /* 0x0002201801007387 */ /* 0x0001e20000100a00 */
[----:B------:R-:W-:Y:S02]  /*3d8b0*/  STL.64 [R1+0x228], R26 ;  /* 0x0002281a01007387 */ /* 0x000fe40000100a00 */
[----:B------:R-:W4:Y:S02]  /*3d8c0*/  LDL.LU R5, [R1+0x694] ;  /* 0x0006940001057983 */ /* 0x000f240000300800 */
[----:B------:R-:W4:Y:S01]  /*3d8d0*/  LDL.LU R6, [R1+0x698] ;  /* 0x0006980001067983 */ /* 0x000f220000300800 */
[----:B------:R-:W4:Y:S04]  /*3d8e0*/  LDL.LU R7, [R1+0x69c] ;  /* 0x00069c0001077983 */ /* 0x000f280000300800 */
[----:B0-----:R-:W2:Y:S04]  /*3d8f0*/  LDL.64 R24, [R1+0x90] ;  /* 0x0000900001187983 */ /* 0x001ea80000100a00 */
[----:B--2---:R0:W-:Y:S04]  /*3d900*/  STL.64 [R1+0x2708], R24 ;  /* 0x0027081801007387 */ /* 0x0041e80000100a00 */
[----:B0-----:R-:W2:Y:S01]  /*3d910*/  LDL.LU R24, [R1+0x9d0] ;  /* 0x0009d00001187983 */ /* 0x001ea20000300800 */
[----:B------:R-:W2:Y:S02]  /*3d920*/  LDL.LU R25, [R1+0x9d4] ;  /* 0x0009d40001197983 */ /* 0x000ea40000300800 */
[----:B------:R-:W2:Y:S02]  /*3d930*/  LDL.LU R26, [R1+0x9d8] ;  /* 0x0009d800011a7983 */ /* 0x000ea40000300800 */
[----:B------:R-:W2:Y:S02]  /*3d940*/  LDL.LU R27, [R1+0x9dc] ;  /* 0x0009dc00011b7983 */ /* 0x000ea40000300800 */
[C---:B--2---:R-:W-:Y:S01]  /*3d950*/  HMMA.16816.F32.BF16 R24, R20.reuse, R16, R24 ;  /* 0x000000101418723c */ /* 0x044fe20000041818 */
[----:B------:R-:W2:Y:S11]  /*3d960*/  LDL.LU R16, [R1+0x340] ;  /* 0x0003400001107983 */ /* 0x000eb60000300800 */
[----:B------:R-:W-:Y:S11]  /*3d970*/  @!UPT UIADD3 URZ, URZ, URZ, URZ ;  /* 0x0000003f3f3ff290 */ /* 0x000ff6000fffe03f */
[----:B------:R0:W-:Y:S01]  /*3d980*/  STL.64 [R1+0x210], R24 ;  /* 0x0002101801007387 */ /* 0x0001e20000100a00 */
[----:B------:R-:W-:Y:S02]  /*3d990*/  STL.64 [R1+0x218], R26 ;  /* 0x0002181a01007387 */ /* 0x000fe40000100a00 */
[----:B------:R-:W2:Y:S02]  /*3d9a0*/  LDL.LU R17, [R1+0x344] ;  /* 0x0003440001117983 */ /* 0x000ea40000300800 */
[----:B------:R-:W2:Y:S01]  /*3d9b0*/  LDL.LU R18, [R1+0x348] ;  /* 0x0003480001127983 */ /* 0x000ea20000300800 */
[----:B------:R-:W2:Y:S01]  /*3d9c0*/  LDL.LU R19, [R1+0x34c] ;  /* 0x00034c0001137983 */ /* 0x000ea20000300800 */
[----:B------:R-:W2:Y:S03]  /*3d9d0*/  LDL R0, [R1+0x1778] ;  /* 0x0017780001007983 */ /* 0x000ea60000100800 */
[----:B0-----:R-:W2:Y:S01]  /*3d9e0*/  LDL.64 R24, [R1+0xa0] ;  /* 0x0000a00001187983 */ /* 0x001ea20000100a00 */
[----:B---3--:R-:W-:Y:S03]  /*3d9f0*/  HMMA.16816.F32.BF16 R8, R20, R12, R8 ;  /* 0x0000000c1408723c */ /* 0x008fe60000041808 */
[----:B--2---:R0:W-:Y:S04]  /*3da00*/  STL.64 [R1+0x2718], R24 ;  /* 0x0027181801007387 */ /* 0x0041e80000100a00 */
[----:B0-----:R-:W2:Y:S01]  /*3da10*/  LDL.64 R24, [R1+0xb0] ;  /* 0x0000b00001187983 */ /* 0x001ea20000100a00 */
[----:B------:R-:W-:-:S02]  /*3da20*/  IMAD.MOV.U32 R29, RZ, RZ, R12 ;  /* 0x000000ffff1d7224 */ /* 0x000fc400078e000c */
[----:B------:R-:W-:Y:S01]  /*3da30*/  IMAD.MOV.U32 R28, RZ, RZ, R13 ;  /* 0x000000ffff1c7224 */ /* 0x000fe200078e000d */
[----:B--2---:R0:W-:Y:S04]  /*3da40*/  STL.64 [R1+0x2720], R24 ;  /* 0x0027201801007387 */ /* 0x0041e80000100a00 */
[----:B0-----:R-:W2:Y:S08]  /*3da50*/  LDL.64 R24, [R1+0xc0] ;  /* 0x0000c00001187983 */ /* 0x001eb00000100a00 */
[----:B------:R-:W-:Y:S02]  /*3da60*/  STL.64 [R1+0x200], R8 ;  /* 0x0002000801007387 */ /* 0x000fe40000100a00 */
[----:B------:R0:W-:Y:S02]  /*3da70*/  STL.64 [R1+0x208], R10 ;  /* 0x0002080a01007387 */ /* 0x0001e40000100a00 */
[----:B0-----:R-:W3:Y:S01]  /*3da80*/  LDL.LU.64 R10, [R1+0x2758] ;  /* 0x00275800010a7983 */ /* 0x001ee20000300a00 */
[----:B------:R-:W3:Y:S02]  /*3da90*/  LDL.LU.64 R8, [R1+0x2750] ;  /* 0x0027500001087983 */ /* 0x000ee40000300a00 */
[----:B------:R-:W3:Y:S02]  /*3daa0*/  LDL.LU.64 R12, [R1+0x2748] ;  /* 0x00274800010c7983 */ /* 0x000ee40000300a00 */
[C---:B---3--:R-:W-:Y:S11]  /*3dab0*/  HMMA.16816.F32.BF16 R8, R20.reuse, R12, R8 ;  /* 0x0000000c1408723c */ /* 0x048ff60000041808 */
[----:B------:R-:W-:Y:S11]  /*3dac0*/  @!UPT UIADD3 URZ, URZ, URZ, URZ ;  /* 0x0000003f3f3ff290 */ /* 0x000ff6000fffe03f */
[----:B------:R-:W-:Y:S01]  /*3dad0*/  @!UPT UIADD3 URZ, URZ, URZ, URZ ;  /* 0x0000003f3f3ff290 */ /* 0x000fe2000fffe03f */
[----:B------:R0:W-:Y:S01]  /*3dae0*/  STL.64 [R1+0x1f0], R8 ;  /* 0x0001f00801007387 */ /* 0x0001e20000100a00 */
[----:B------:R-:W-:Y:S03]  /*3daf0*/  STL.64 [R1+0x1f8], R10 ;  /* 0x0001f80a01007387 */ /* 0x000fe60000100a00 */
[----:B0-----:R-:W4:Y:S01]  /*3db00*/  LDL.LU.64 R8, [R1+0x2740] ;  /* 0x0027400001087983 */ /* 0x001f220000300a00 */
[----:B------:R0:W-:Y:S03]  /*3db10*/  STL.64 [R1+0x2678], R12 ;  /* 0x0026780c01007387 */ /* 0x0001e60000100a00 */
[----:B0-----:R-:W3:Y:S04]  /*3db20*/  LDL.64 R12, [R1+0x80] ;  /* 0x00008000010c7983 */ /* 0x001ee80000100a00 */
[----:B---3--:R0:W-:Y:S04]  /*3db30*/  STL.64 [R1+0x2710], R12 ;  /* 0x0027100c01007387 */ /* 0x0081e80000100a00 */
[----:B0-----:R-:W3:Y:S01]  /*3db40*/  LDL.LU R12, [R1+0xc60] ;  /* 0x000c6000010c7983 */ /* 0x001ee20000300800 */
[----:B------:R-:W3:Y:S02]  /*3db50*/  LDL.LU R13, [R1+0xc64] ;  /* 0x000c6400010d7983 */ /* 0x000ee40000300800 */
[----:B------:R-:W2:Y:S02]  /*3db60*/  LDL.LU R14, [R1+0xc68] ;  /* 0x000c6800010e7983 */ /* 0x000ea40000300800 */
[----:B------:R-:W2:Y:S01]  /*3db70*/  LDL.LU R15, [R1+0xc6c] ;  /* 0x000c6c00010f7983 */ /* 0x000ea20000300800 */
[C---:B----4-:R-:W-:Y:S01]  /*3db80*/  HMMA.16816.F32.BF16 R4, R20.reuse, R8, R4 ;  /* 0x000000081404723c */ /* 0x050fe20000041804 */
[----:B--2---:R-:W-:Y:S01]  /*3db90*/  STL.64 [R1+0x2730], R14 ;  /* 0x0027300e01007387 */ /* 0x004fe20000100a00 */
[----:B---3--:R0:W-:Y:S03]  /*3dba0*/  STL.64 [R1+0x2728], R12 ;  /* 0x0027280c01007387 */ /* 0x0081e60000100a00 */
[----:B0-----:R-:W2:Y:S01]  /*3dbb0*/  LDL.LU R12, [R1+0xc80] ;  /* 0x000c8000010c7983 */ /* 0x001ea20000300800 */
[----:B------:R-:W2:Y:S02]  /*3dbc0*/  LDL.LU R13, [R1+0xc84] ;  /* 0x000c8400010d7983 */ /* 0x000ea40000300800 */
[----:B------:R-:W2:Y:S02]  /*3dbd0*/  LDL.LU R14, [R1+0xc88] ;  /* 0x000c8800010e7983 */ /* 0x000ea40000300800 */
[----:B------:R-:W2:Y:S11]  /*3dbe0*/  LDL.LU R15, [R1+0xc8c] ;  /* 0x000c8c00010f7983 */ /* 0x000eb60000300800 */
[----:B------:R-:W-:Y:S02]  /*3dbf0*/  @!UPT UIADD3 URZ, URZ, URZ, URZ ;  /* 0x0000003f3f3ff290 */ /* 0x000fe4000fffe03f */
[----:B------:R0:W-:Y:S01]  /*3dc00*/  STL.64 [R1+0x690], R4 ;  /* 0x0006900401007387 */ /* 0x0001e20000100a00 */
[----:B------:R-:W-:Y:S03]  /*3dc10*/  STL.64 [R1+0x698], R6 ;  /* 0x0006980601007387 */ /* 0x000fe60000100a00 */
[----:B0-----:R-:W3:Y:S01]  /*3dc20*/  LDL.LU.64 R4, [R1+0x2738] ;  /* 0x0027380001047983 */ /* 0x001ee20000300a00 */
[----:B------:R0:W-:Y:S02]  /*3dc30*/  STL [R1+0x2634], R8 ;  /* 0x0026340801007387 */ /* 0x0001e40000100800 */
[----:B------:R1:W-:Y:S01]  /*3dc40*/  STL [R1+0x2630], R9 ;  /* 0x0026300901007387 */ /* 0x0003e20000100800 */
[----:B0-----:R-:W4:Y:S01]  /*3dc50*/  LDL.LU R8, [R1+0xc50] ;  /* 0x000c500001087983 */ /* 0x001f220000300800 */
[----:B-1----:R-:W4:Y:S02]  /*3dc60*/  LDL.LU R9, [R1+0xc54] ;  /* 0x000c540001097983 */ /* 0x002f240000300800 */
[----:B------:R-:W4:Y:S02]  /*3dc70*/  LDL.LU R10, [R1+0xc58] ;  /* 0x000c5800010a7983 */ /* 0x000f240000300800 */
[----:B------:R-:W4:Y:S02]  /*3dc80*/  LDL.LU R11, [R1+0xc5c] ;  /* 0x000c5c00010b7983 */ /* 0x000f240000300800 */
[----:B------:R-:W-:Y:S01]  /*3dc90*/  IMAD.MOV.U32 R2, RZ, RZ, R24 ;  /* 0x000000ffff027224 */ /* 0x000fe200078e0018 */
[----:B---3--:R-:W-:Y:S01]  /*3dca0*/  HMMA.16816.F32.BF16 R16, R20, R4, R16 ;  /* 0x000000041410723c */ /* 0x008fe20000041810 */
[----:B------:R0:W-:Y:S04]  /*3dcb0*/  STL.64 [R1+0x2628], R4 ;  /* 0x0026280401007387 */ /* 0x0001e80000100a00 */
[----:B------:R-:W1:Y:S04]  /*3dcc0*/  LDSM.16.MT88.4 R20, [R0+0x12080] ;  /* 0x012080000014783b */ /* 0x000e680000004200 */
[----:B0-----:R-:W3:Y:S11]  /*3dcd0*/  LDL.LU R4, [R1+0xc70] ;  /* 0x000c700001047983 */ /* 0x001ef60000300800 */
[----:B------:R-:W-:Y:S03]  /*3dce0*/  @!UPT UIADD3 URZ, URZ, URZ, URZ ;  /* 0x0000003f3f3ff290 */ /* 0x000fe6000fffe03f */
[----:B------:R-:W-:Y:S01]  /*3dcf0*/  STL.64 [R1+0x1e0], R16 ;  /* 0x0001e01001007387 */ /* 0x000fe20000100a00 */
[----:B------:R-:W-:Y:S02]  /*3dd00*/  STL.64 [R1+0x1e8], R18 ;  /* 0x0001e81201007387 */ /* 0x000fe40000100a00 */
[----:B------:R0:W2:Y:S04]  /*3dd10*/  LDSM.16.MT88.4 R16, [R0+0x12000] ;  /* 0x012000000010783b */ /* 0x0000a80000004200 */
[----:B------:R-:W3:Y:S01]  /*3dd20*/  LDL.LU R5, [R1+0xc74] ;  /* 0x000c740001057983 */ /* 0x000ee20000300800 */
[----:B------:R-:W3:Y:S01]  /*3dd30*/  LDL.LU R6, [R1+0xc78] ;  /* 0x000c780001067983 */ /* 0x000ee20000300800 */
[----:B------:R-:W3:Y:S02]  /*3dd40*/  LDL.LU R7, [R1+0xc7c] ;  /* 0x000c7c0001077983 */ /* 0x000ee40000300800 */
[----:B0-----:R-:W-:Y:S01]  /*3dd50*/  IMAD.MOV.U32 R0, RZ, RZ, R25 ;  /* 0x000000ffff007224 */ /* 0x001fe200078e0019 */
[----:B-1----:R-:W-:Y:S01]  /*3dd60*/  STL.64 [R1+0x2620], R22 ;  /* 0x0026201601007387 */ /* 0x002fe20000100a00 */
        /* <DEDUP_REMOVED lines=8> */
[----:B------:R-:W-:Y:S01]  /*3ddf0*/  STL.64 [R1+0x4a0], R12 ;  /* 0x0004a00c01007387 */ /* 0x000fe20000100a00 */
[----:B------:R0:W-:Y:S03]  /*3de00*/  STL.64 [R1+0x4a8], R14 ;  /* 0x0004a80e01007387 */ /* 0x0001e60000100a00 */
[----:B0-----:R-:W2:Y:S01]  /*3de10*/  LDL.LU.64 R14, [R1+0x2730] ;  /* 0x00273000010e7983 */ /* 0x001ea20000300a00 */
[----:B------:R-:W2:Y:S02]  /*3de20*/  LDL.LU.64 R12, [R1+0x2728] ;  /* 0x00272800010c7983 */ /* 0x000ea40000300a00 */
[----:B------:R-:W3:Y:S02]  /*3de30*/  LDL.LU.64 R24, [R1+0x2720] ;  /* 0x0027200001187983 */ /* 0x000ee40000300a00 */
[----:B------:R-:W-:Y:S01]  /*3de40*/  STL [R1+0x2638], R2 ;  /* 0x0026380201007387 */ /* 0x000fe20000100800 */
[C---:B---3--:R-:W-:Y:S01]  /*3de50*/  HMMA.16816.F32.BF16 R4, R16.reuse, R24, R4 ;  /* 0x000000181004723c */ /* 0x048fe20000041804 */
[----:B------:R-:W-:Y:S11]  /*3de60*/  IMAD.MOV.U32 R3, RZ, RZ, R25 ;  /* 0x000000ffff037224 */ /* 0x000ff600078e0019 */
[----:B------:R-:W-:Y:S11]  /*3de70*/  @!UPT UIADD3 URZ, URZ, URZ, URZ ;  /* 0x0000003f3f3ff290 */ /* 0x000ff6000fffe03f */
[----:B------:R0:W-:Y:S01]  /*3de80*/  STL.64 [R1+0x490], R4 ;  /* 0x0004900401007387 */ /* 0x0001e20000100a00 */
[----:B------:R1:W-:Y:S02]  /*3de90*/  STL.64 [R1+0x498], R6 ;  /* 0x0004980601007387 */ /* 0x0003e40000100a00 */
[----:B0-----:R-:W-:Y:S02]  /*3dea0*/  IMAD.MOV.U32 R4, RZ, RZ, R24 ;  /* 0x000000ffff047224 */ /* 0x001fe400078e0018 */
[----:B------:R-:W2:Y:S02]  /*3deb0*/  LDL.LU.64 R24, [R1+0x2718] ;  /* 0x0027180001187983 */ /* 0x000ea40000300a00 */
[C---:B--2---:R-:W-:Y:S01]  /*3dec0*/  HMMA.16816.F32.BF16 R12, R16.reuse, R24, R12 ;  /* 0x00000018100c723c */ /* 0x044fe2000004180c */
[----:B-1----:R-:W-:Y:S02]  /*3ded0*/  IMAD.MOV.U32 R6, RZ, RZ, R24 ;  /* 0x000000ffff067224 */ /* 0x002fe400078e0018 */
[----:B------:R-:W-:Y:S11]  /*3dee0*/  IMAD.MOV.U32 R5, RZ, RZ, R25 ;  /* 0x000000ffff057224 */ /* 0x000ff600078e0019 */
[----:B------:R-:W-:Y:S09]  /*3def0*/  @!UPT UIADD3 URZ, URZ, URZ, URZ ;  /* 0x0000003f3f3ff290 */ /* 0x000ff2000fffe03f */
[----:B------:R0:W-:Y:S01]  /*3df00*/  STL.64 [R1+0x480], R12 ;  /* 0x0004800c01007387 */ /* 0x0001e20000100a00 */
[----:B------:R-:W-:Y:S03]  /*3df10*/  STL.64 [R1+0x488], R14 ;  /* 0x0004880e01007387 */ /* 0x000fe60000100a00 */
[----:B0-----:R-:W2:Y:S01]  /*3df20*/  LDL.LU.64 R12, [R1+0x2710] ;  /* 0x00271000010c7983 */ /* 0x001ea20000300a00 */
[----:B------:R-:W4:Y:S02]  /*3df30*/  LDL.LU.64 R24, [R1+0x2708] ;  /* 0x0027080001187983 */ /* 0x000f240000300a00 */
[C---:B----4-:R-:W-:Y:S01]  /*3df40*/  HMMA.16816.F32.BF16 R8, R16.reuse, R24, R8 ;  /* 0x000000181008723c */ /* 0x050fe20000041808 */
[----:B------:R-:W-:Y:S11]  /*3df50*/  IMAD.MOV.U32 R7, RZ, RZ, R25 ;  /* 0x000000ffff077224 */ /* 0x000ff600078e0019 */
[----:B------:R-:W-:Y:S11]  /*3df60*/  @!UPT UIADD3 URZ, URZ, URZ, URZ ;  /* 0x0000003f3f3ff290 */ /* 0x000ff6000fffe03f */
[----:B------:R-:W-:Y:S01]  /*3df70*/  STL.64 [R1+0x470], R8 ;  /* 0x0004700801007387 */ /* 0x000fe20000100a00 */
[----:B------:R0:W-:Y:S02]  /*3df80*/  STL.64 [R1+0x478], R10 ;  /* 0x0004780a01007387 */ /* 0x0001e40000100a00 */
[----:B------:R-:W3:Y:S02]  /*3df90*/  LDL.LU.64 R26, [R1+0x2700] ;  /* 0x00270000011a7983 */ /* 0x000ee40000300a00 */
[----:B0-----:R-:W-:Y:S02]  /*3dfa0*/  IMAD.MOV.U32 R10, RZ, RZ, R24 ;  /* 0x000000ffff0a7224 */ /* 0x001fe400078e0018 */
[----:B------:R-:W4:Y:S01]  /*3dfb0*/  LDL.LU.64 R24, [R1+0x26f8] ;  /* 0x0026f80001187983 */ /* 0x000f220000300a00 */
[----:B------:R-:W-:Y:S02]  /*3dfc0*/  STL.64 [R1+0x2648], R6 ;  /* 0x0026480601007387 */ /* 0x000fe40000100a00 */
[----:B------:R2:W-:Y:S02]  /*3dfd0*/  STL.64 [R1+0x2640], R4 ;  /* 0x0026400401007387 */ /* 0x0005e40000100a00 */
[----:B--2---:R-:W-:Y:S01]  /*3dfe0*/  HMMA.16816.F32.BF16 R4, R16, R12, R20 ;  /* 0x0000000c1004723c */ /* 0x004fe20000041814 */
[----:B------:R-:W-:-:S06]  /*3dff0*/  IMAD.MOV.U32 R11, RZ, RZ, R13 ;  /* 0x000000ffff0b7224 */ /* 0x000fcc00078e000d */
[----:B------:R-:W-:Y:S11]  /*3e000*/  IMAD.MOV.U32 R20, RZ, RZ, R12 ;  /* 0x000000ffff147224 */ /* 0x000ff600078e000c */
[----:B------:R-:W-:Y:S05]  /*3e010*/  @!UPT UIADD3 URZ, URZ, URZ, URZ ;  /* 0x0000003f3f3ff290 */ /* 0x000fea000fffe03f */
[----:B------:R0:W-:Y:S01]  /*3e020*/  STL.64 [R1+0x460], R4 ;  /* 0x0004600401007387 */ /* 0x0001e20000100a00 */
[----:B------:R1:W-:Y:S02]  /*3e030*/  STL.64 [R1+0x468], R6 ;  /* 0x0004680601007387 */ /* 0x0003e40000100a00 */
[----:B------:R-:W-:Y:S02]  /*3e040*/  STL [R1+0x26f0], R20 ;  /* 0x0026f01401007387 */ /* 0x000fe40000100800 */
[----:B------:R-:W-:Y:S01]  /*3e050*/  STL.64 [R1+0x26b8], R10 ;  /* 0x0026b80a01007387 */ /* 0x000fe20000100a00 */
[----:B0-----:R-:W2:Y:S01]  /*3e060*/  LDL.LU R4, [R1+0x740] ;  /* 0x0007400001047983 */ /* 0x001ea20000300800 */
[----:B------:R-:W2:Y:S02]  /*3e070*/  LDL.LU R5, [R1+0x744] ;  /* 0x0007440001057983 */ /* 0x000ea40000300800 */
[----:B-1----:R-:W2:Y:S02]  /*3e080*/  LDL.LU R6, [R1+0x748] ;  /* 0x0007480001067983 */ /* 0x002ea40000300800 */
[----:B------:R-:W2:Y:S01]  /*3e090*/  LDL.LU R7, [R1+0x74c] ;  /* 0x00074c0001077983 */ /* 0x000ea20000300800 */
[----:B------:R-:W2:Y:S01]  /*3e0a0*/  LDL.LU R12, [R1+0x760] ;  /* 0x00076000010c7983 */ /* 0x000ea20000300800 */
[----:B------:R-:W2:Y:S02]  /*3e0b0*/  LDL.LU R13, [R1+0x764] ;  /* 0x00076400010d7983 */ /* 0x000ea40000300800 */
[----:B------:R-:W2:Y:S02]  /*3e0c0*/  LDL.LU R14, [R1+0x768] ;  /* 0x00076800010e7983 */ /* 0x000ea40000300800 */
[----:B------:R-:W2:Y:S02]  /*3e0d0*/  LDL.LU R15, [R1+0x76c] ;  /* 0x00076c00010f7983 */ /* 0x000ea40000300800 */
[----:B--2---:R-:W-:Y:S01]  /*3e0e0*/  STL.64 [R1+0x2688], R14 ;  /* 0x0026880e01007387 */ /* 0x004fe20000100a00 */
[----:B------:R0:W-:Y:S03]  /*3e0f0*/  STL.64 [R1+0x2680], R12 ;  /* 0x0026800c01007387 */ /* 0x0001e60000100a00 */
[----:B0-----:R-:W2:Y:S04]  /*3e100*/  LDL.64 R12, [R1+0x20] ;  /* 0x00002000010c7983 */ /* 0x001ea80000100a00 */
[----:B--2---:R3:W-:Y:S02]  /*3e110*/  STL.64 [R1+0x2698], R12 ;  /* 0x0026980c01007387 */ /* 0x0047e40000100a00 */
[----:B---3--:R-:W-:-:S02]  /*3e120*/  IMAD.MOV.U32 R12, RZ, RZ, R27 ;  /* 0x000000ffff0c7224 */ /* 0x008fc400078e001b */
[----:B------:R-:W-:-:S05]  /*3e130*/  IMAD.MOV.U32 R13, RZ, RZ, R26 ;  /* 0x000000ffff0d7224 */ /* 0x000fca00078e001a */
[----:B------:R-:W-:Y:S01]  /*3e140*/  STL.64 [R1+0x26b0], R12 ;  /* 0x0026b00c01007387 */ /* 0x000fe20000100a00 */
[----:B------:R-:W-:Y:S02]  /*3e150*/  STL.64 [R1+0x2660], R6 ;  /* 0x0026600601007387 */ /* 0x000fe40000100a00 */
[----:B------:R0:W-:Y:S02]  /*3e160*/  STL.64 [R1+0x2658], R4 ;  /* 0x0026580401007387 */ /* 0x0001e40000100a00 */
[----:B0-----:R-:W2:Y:S01]  /*3e170*/  LDL.LU R4, [R1+0x750] ;  /* 0x0007500001047983 */ /* 0x001ea20000300800 */
[----:B------:R-:W2:Y:S02]  /*3e180*/  LDL.LU R5, [R1+0x754] ;  /* 0x0007540001057983 */ /* 0x000ea40000300800 */
[----:B------:R-:W3:Y:S02]  /*3e190*/  LDL.LU R6, [R1+0x758] ;  /* 0x0007580001067983 */ /* 0x000ee40000300800 */
[----:B------:R-:W3:Y:S01]  /*3e1a0*/  LDL.LU R7, [R1+0x75c] ;  /* 0x00075c0001077983 */ /* 0x000ee20000300800 */
[----:B------:R-:W2:Y:S01]  /*3e1b0*/  LDL.LU R8, [R1+0x790] ;  /* 0x0007900001087983 */ /* 0x000ea20000300800 */
[----:B------:R-:W2:Y:S02]  /*3e1c0*/  LDL.LU R9, [R1+0x794] ;  /* 0x0007940001097983 */ /* 0x000ea40000300800 */
[----:B------:R-:W2:Y:S02]  /*3e1d0*/  LDL.LU R10, [R1+0x798] ;  /* 0x00079800010a7983 */ /* 0x000ea40000300800 */
[----:B------:R-:W2:Y:S01]  /*3e1e0*/  LDL.LU R11, [R1+0x79c] ;  /* 0x00079c00010b7983 */ /* 0x000ea20000300800 */
[----:B------:R-:W4:Y:S01]  /*3e1f0*/  LDL.LU R20, [R1+0xc30] ;  /* 0x000c300001147983 */ /* 0x000f220000300800 */
[----:B------:R-:W4:Y:S02]  /*3e200*/  LDL.LU R21, [R1+0xc34] ;  /* 0x000c340001157983 */ /* 0x000f240000300800 */
[----:B------:R-:W4:Y:S02]  /*3e210*/  LDL.LU R22, [R1+0xc38] ;  /* 0x000c380001167983 */ /* 0x000f240000300800 */
[----:B------:R-:W4:Y:S01]  /*3e220*/  LDL.LU R23, [R1+0xc3c] ;  /* 0x000c3c0001177983 */ /* 0x000f220000300800 */
[----:B--2---:R-:W-:Y:S01]  /*3e230*/  STL.64 [R1+0x26c8], R10 ;  /* 0x0026c80a01007387 */ /* 0x004fe20000100a00 */
[----:B------:R0:W-:Y:S03]  /*3e240*/  STL.64 [R1+0x26c0], R8 ;  /* 0x0026c00801007387 */ /* 0x0001e60000100a00 */
[----:B0-----:R-:W2:Y:S04]  /*3e250*/  LDL.64 R8, [R1+0x50] ;  /* 0x0000500001087983 */ /* 0x001ea80000100a00 */
[----:B--2---:R0:W-:Y:S01]  /*3e260*/  STL.64 [R1+0x26d8], R8 ;  /* 0x0026d80801007387 */ /* 0x0041e20000100a00 */
[----:B------:R-:W2:Y:S03]  /*3e270*/  LDL.64 R12, [R1+0x40] ;  /* 0x00004000010c7983 */ /* 0x000ea60000100a00 */
[----:B0-----:R-:W3:Y:S04]  /*3e280*/  LDL.64 R8, [R1+0x60] ;  /* 0x0000600001087983 */ /* 0x001ee80000100a00 */
        /* <DEDUP_REMOVED lines=13> */
[----:B0-----:R-:W3:Y:S01]  /*3e360*/  LDL.64 R4, [R1+0x10] ;  /* 0x0000100001047983 */ /* 0x001ee20000100a00 */
[C---:B----4-:R-:W-:Y:S03]  /*3e370*/  HMMA.16816.F32.BF16 R20, R16.reuse, R24, R20 ;  /* 0x000000181014723c */ /* 0x050fe60000041814 */
[----:B---3--:R0:W-:Y:S04]  /*3e380*/  STL.64 [R1+0x2690], R4 ;  /* 0x0026900401007387 */ /* 0x0081e80000100a00 */
[----:B0-----:R-:W3:Y:S01]  /*3e390*/  LDL.LU R4, [R1+0x770] ;  /* 0x0007700001047983 */ /* 0x001ee20000300800 */
[----:B------:R-:W3:Y:S02]  /*3e3a0*/  LDL.LU R5, [R1+0x774] ;  /* 0x0007740001057983 */ /* 0x000ee40000300800 */
[----:B------:R-:W4:Y:S02]  /*3e3b0*/  LDL.LU R6, [R1+0x778] ;  /* 0x0007780001067983 */ /* 0x000f240000300800 */
[----:B------:R-:W4:Y:S01]  /*3e3c0*/  LDL.LU R7, [R1+0x77c] ;  /* 0x00077c0001077983 */ /* 0x000f220000300800 */
[----:B--2---:R-:W-:Y:S01]  /*3e3d0*/  HMMA.16816.F32.BF16 R12, R16, R8, R12 ;  /* 0x00000008100c723c */ /* 0x004fe2000004180c */
[----:B----4-:R-:W-:Y:S01]  /*3e3e0*/  STL.64 [R1+0x26a8], R6 ;  /* 0x0026a80601007387 */ /* 0x010fe20000100a00 */
[----:B---3--:R0:W-:Y:S03]  /*3e3f0*/  STL.64 [R1+0x26a0], R4 ;  /* 0x0026a00401007387 */ /* 0x0081e60000100a00 */
[----:B0-----:R-:W2:Y:S01]  /*3e400*/  LDL.LU R4, [R1+0x780] ;  /* 0x0007800001047983 */ /* 0x001ea20000300800 */
[----:B------:R-:W2:Y:S02]  /*3e410*/  LDL.LU R5, [R1+0x784] ;  /* 0x0007840001057983 */ /* 0x000ea40000300800 */
[----:B------:R-:W2:Y:S02]  /*3e420*/  LDL.LU R6, [R1+0x788] ;  /* 0x0007880001067983 */ /* 0x000ea40000300800 */
[----:B------:R-:W2:Y:S01]  /*3e430*/  LDL.LU R7, [R1+0x78c] ;  /* 0x00078c0001077983 */ /* 0x000ea20000300800 */
[----:B------:R0:W-:Y:S01]  /*3e440*/  STL.64 [R1+0x450], R20 ;  /* 0x0004501401007387 */ /* 0x0001e20000100a00 */
[----:B------:R1:W-:Y:S03]  /*3e450*/  STL.64 [R1+0x458], R22 ;  /* 0x0004581601007387 */ /* 0x0003e60000100a00 */
[----:B0-----:R-:W3:Y:S01]  /*3e460*/  LDL.LU R20, [R1+0x26f0] ;  /* 0x0026f00001147983 */ /* 0x001ee20000300800 */
[----:B-1----:R-:W-:-:S02]  /*3e470*/  IMAD.MOV.U32 R22, RZ, RZ, R24 ;  /* 0x000000ffff167224 */ /* 0x002fc400078e0018 */
[----:B------:R-:W-:Y:S02]  /*3e480*/  IMAD.MOV.U32 R21, RZ, RZ, R25 ;  /* 0x000000ffff157224 */ /* 0x000fe400078e0019 */
[----:B------:R-:W4:Y:S01]  /*3e490*/  LDL.LU R24, [R1+0x5b0] ;  /* 0x0005b00001187983 */ /* 0x000f220000300800 */
[----:B------:R-:W4:Y:S01]  /*3e4a0*/  LDL.LU R25, [R1+0x5b4] ;  /* 0x0005b40001197983 */ /* 0x000f220000300800 */
[----:B------:R-:W2:Y:S02]  /*3e4b0*/  LDL.LU R26, [R1+0x5b8] ;  /* 0x0005b800011a7983 */ /* 0x000ea40000300800 */
[----:B------:R-:W2:Y:S02]  /*3e4c0*/  LDL.LU R27, [R1+0x5bc] ;  /* 0x0005bc00011b7983 */ /* 0x000ea40000300800 */
[----:B------:R-:W-:Y:S01]  /*3e4d0*/  IMAD.MOV.U32 R23, RZ, RZ, R9 ;  /* 0x000000ffff177224 */ /* 0x000fe200078e0009 */
[----:B--2---:R0:W-:Y:S01]  /*3e4e0*/  STL.64 [R1+0x24e0], R26 ;  /* 0x0024e01a01007387 */ /* 0x0041e20000100a00 */
[----:B----4-:R-:W-:Y:S02]  /*3e4f0*/  STL.64 [R1+0x24d8], R24 ;  /* 0x0024d81801007387 */ /* 0x010fe40000100a00 */
[----:B------:R-:W-:Y:S02]  /*3e500*/  STL.64 [R1+0x440], R12 ;  /* 0x0004400c01007387 */ /* 0x000fe40000100a00 */
[----:B------:R1:W-:Y:S02]  /*3e510*/  STL.64 [R1+0x448], R14 ;  /* 0x0004480e01007387 */ /* 0x0003e40000100a00 */
[----:B0-----:R-:W-:Y:S01]  /*3e520*/  IMAD.MOV.U32 R26, RZ, RZ, R8 ;  /* 0x000000ffff1a7224 */ /* 0x001fe200078e0008 */
[----:B-1----:R-:W2:Y:S01]  /*3e530*/  LDL.LU.64 R14, [R1+0x26e8] ;  /* 0x0026e800010e7983 */ /* 0x002ea20000300a00 */
[----:B------:R-:W2:Y:S02]  /*3e540*/  LDL.LU.64 R12, [R1+0x26e0] ;  /* 0x0026e000010c7983 */ /* 0x000ea40000300a00 */
[----:B------:R-:W2:Y:S02]  /*3e550*/  LDL.LU.64 R8, [R1+0x26d8] ;  /* 0x0026d80001087983 */ /* 0x000ea40000300a00 */
[----:B------:R-:W-:Y:S01]  /*3e560*/  IMAD.MOV.U32 R25, RZ, RZ, R28 ;  /* 0x000000ffff197224 */ /* 0x000fe200078e001c */
[----:B--2---:R-:W-:Y:S01]  /*3e570*/  HMMA.16816.F32.BF16 R12, R16, R8, R12 ;  /* 0x00000008100c723c */ /* 0x004fe2000004180c */
[----:B------:R-:W-:-:S02]  /*3e580*/  IMAD.MOV.U32 R28, RZ, RZ, R8 ;  /* 0x000000ffff1c7224 */ /* 0x000fc400078e0008 */
[----:B------:R-:W-:Y:S11]  /*3e590*/  IMAD.MOV.U32 R27, RZ, RZ, R9 ;  /* 0x000000ffff1b7224 */ /* 0x000ff600078e0009 */
[----:B------:R-:W-:Y:S09]  /*3e5a0*/  @!UPT UIADD3 URZ, URZ, URZ, URZ ;  /* 0x0000003f3f3ff290 */ /* 0x000ff2000fffe03f */
[----:B------:R0:W-:Y:S01]  /*3e5b0*/  STL.64 [R1+0x7a0], R12 ;  /* 0x0007a00c01007387 */ /* 0x0001e20000100a00 */
[----:B------:R-:W-:Y:S03]  /*3e5c0*/  STL.64 [R1+0x7a8], R14 ;  /* 0x0007a80e01007387 */ /* 0x000fe60000100a00 */
[----:B0-----:R-:W2:Y:S01]  /*3e5d0*/  LDL.LU.64 R12, [R1+0x26d0] ;  /* 0x0026d000010c7983 */ /* 0x001ea20000300a00 */
[----:B------:R-:W2:Y:S02]  /*3e5e0*/  LDL.LU.64 R10, [R1+0x26c8] ;  /* 0x0026c800010a7983 */ /* 0x000ea40000300a00 */
[----:B------:R-:W2:Y:S02]  /*3e5f0*/  LDL.LU.64 R8, [R1+0x26c0] ;  /* 0x0026c00001087983 */ /* 0x000ea40000300a00 */
[----:B------:R-:W-:Y:S01]  /*3e600*/  IMAD.MOV.U32 R24, RZ, RZ, R29 ;  /* 0x000000ffff187224 */ /* 0x000fe200078e001d */
[C---:B--2---:R-:W-:Y:S01]  /*3e610*/  HMMA.16816.F32.BF16 R8, R16.reuse, R12, R8 ;  /* 0x0000000c1008723c */ /* 0x044fe20000041808 */
[----:B------:R-:W-:Y:S11]  /*3e620*/  IMAD.MOV.U32 R29, RZ, RZ, R13 ;  /* 0x000000ffff1d7224 */ /* 0x000ff600078e000d */
[----:B------:R-:W-:Y:S11]  /*3e630*/  @!UPT UIADD3 URZ, URZ, URZ, URZ ;  /* 0x0000003f3f3ff290 */ /* 0x000ff6000fffe03f */
[----:B------:R0:W-:Y:S01]  /*3e640*/  STL.64 [R1+0x790], R8 ;  /* 0x0007900801007387 */ /* 0x0001e20000100a00 */
[----:B------:R1:W-:Y:S02]  /*3e650*/  STL.64 [R1+0x798], R10 ;  /* 0x0007980a01007387 */ /* 0x0003e40000100a00 */
[----:B0-----:R-:W-:Y:S01]  /*3e660*/  IMAD.MOV.U32 R9, RZ, RZ, R12 ;  /* 0x000000ffff097224 */ /* 0x001fe200078e000c */
[----:B-1----:R-:W2:Y:S01]  /*3e670*/  LDL.LU.64 R10, [R1+0x26b8] ;  /* 0x0026b800010a7983 */ /* 0x002ea20000300a00 */
[----:B------:R-:W4:Y:S02]  /*3e680*/  LDL.LU.64 R12, [R1+0x26b0] ;  /* 0x0026b000010c7983 */ /* 0x000f240000300a00 */
[C---:B----4-:R-:W-:Y:S01]  /*3e690*/  HMMA.16816.F32.BF16 R12, R16.reuse, R12, R4 ;  /* 0x0000000c100c723c */ /* 0x050fe20000041804 */
[----:B------:R-:W4:Y:S01]  /*3e6a0*/  LDL.LU.64 R6, [R1+0x26a8] ;  /* 0x0026a80001067983 */ /* 0x000f220000300a00 */
[----:B------:R-:W4:Y:S11]  /*3e6b0*/  LDL.LU.64 R4, [R1+0x26a0] ;  /* 0x0026a00001047983 */ /* 0x000f360000300a00 */
[----:B------:R-:W-:Y:S10]  /*3e6c0*/  @!UPT UIADD3 URZ, URZ, URZ, URZ ;  /* 0x0000003f3f3ff290 */ /* 0x000ff4000fffe03f */
[----:B------:R0:W-:Y:S01]  /*3e6d0*/  STL.64 [R1+0x780], R12 ;  /* 0x0007800c01007387 */ /* 0x0001e20000100a00 */
[----:B------:R-:W-:Y:S03]  /*3e6e0*/  STL.64 [R1+0x788], R14 ;  /* 0x0007880e01007387 */ /* 0x000fe60000100a00 */
[----:B0-----:R-:W4:Y:S02]  /*3e6f0*/  LDL.LU.64 R12, [R1+0x2698] ;  /* 0x00269800010c7983 */ /* 0x001f240000300a00 */
[C---:B----4-:R-:W-:Y:S01]  /*3e700*/  HMMA.16816.F32.BF16 R4, R16.reuse, R12, R4 ;  /* 0x0000000c1004723c */ /* 0x050fe20000041804 */
[----:B------:R-:W-:Y:S02]  /*3e710*/  IMAD.MOV.U32 R2, RZ, RZ, R12 ;  /* 0x000000ffff027224 */ /* 0x000fe400078e000c */
        /* <DEDUP_REMOVED lines=15> */
[----:B------:R-:W2:Y:S01]  /*3e810*/  LDL.LU.64 R6, [R1+0x2670] ;  /* 0x0026700001067983 */ /* 0x000ea20000300a00 */
[----:B------:R-:W2:Y:S02]  /*3e820*/  LDL.LU.64 R4, [R1+0x2668] ;  /* 0x0026680001047983 */ /* 0x000ea40000300a00 */
[----:B--2---:R-:W-:Y:S11]  /*3e830*/  HMMA.16816.F32.BF16 R4, R16, R24, R4 ;  /* 0x000000181004723c */ /* 0x004ff60000041804 */
[----:B------:R-:W-:Y:S11]  /*3e840*/  @!UPT UIADD3 URZ, URZ, URZ, URZ ;  /* 0x0000003f3f3ff290 */ /* 0x000ff6000fffe03f */
[----:B------:R-:W-:Y:S01]  /*3e850*/  @!UPT UIADD3 URZ, URZ, URZ, URZ ;  /* 0x0000003f3f3ff290 */ /* 0x000fe2000fffe03f */
[----:B------:R-:W-:Y:S01]  /*3e860*/  STL.64 [R1+0x750], R4 ;  /* 0x0007500401007387 */ /* 0x000fe20000100a00 */
[----:B------:R0:W-:Y:S03]  /*3e870*/  STL.64 [R1+0x758], R6 ;  /* 0x0007580601007387 */ /* 0x0001e60000100a00 */
[----:B0-----:R-:W4:Y:S01]  /*3e880*/  LDL.LU.64 R6, [R1+0x2660] ;  /* 0x0026600001067983 */ /* 0x001f220000300a00 */
[----:B------:R-:W4:Y:S02]  /*3e890*/  LDL.LU.64 R4, [R1+0x2658] ;  /* 0x0026580001047983 */ /* 0x000f240000300a00 */
[----:B------:R0:W-:Y:S02]  /*3e8a0*/  STL.64 [R1+0x24f8], R24 ;  /* 0x0024f81801007387 */ /* 0x0001e40000100a00 */
[----:B0-----:R-:W-:Y:S02]  /*3e8b0*/  IMAD.MOV.U32 R24, RZ, RZ, R14 ;  /* 0x000000ffff187224 */ /* 0x001fe400078e000e */
[----:B------:R-:W-:Y:S01]  /*3e8c0*/  IMAD.MOV.U32 R25, RZ, RZ, R15 ;  /* 0x000000ffff197224 */ /* 0x000fe200078e000f */
[----:B------:R-:W2:Y:S01]  /*3e8d0*/  LDL.LU R14, [R1+0x2654] ;  /* 0x00265400010e7983 */ /* 0x000ea20000300800 */
[----:B------:R-:W2:Y:S03]  /*3e8e0*/  LDL.LU R15, [R1+0x2650] ;  /* 0x00265000010f7983 */ /* 0x000ea60000300800 */
[----:B------:R0:W-:Y:S02]  /*3e8f0*/  STL.64 [R1+0x2510], R24 ;  /* 0x0025101801007387 */ /* 0x0001e40000100a00 */
[----:B0-----:R-:W-:-:S02]  /*3e900*/  IMAD.MOV.U32 R24, RZ, RZ, R2 ;  /* 0x000000ffff187224 */ /* 0x001fc400078e0002 */
[----:B------:R-:W-:Y:S01]  /*3e910*/  IMAD.MOV.U32 R25, RZ, RZ, R8 ;  /* 0x000000ffff197224 */ /* 0x000fe200078e0008 */
[----:B----4-:R-:W-:Y:S11]  /*3e920*/  HMMA.16816.F32.BF16 R4, R16, R12, R4 ;  /* 0x0000000c1004723c */ /* 0x010ff60000041804 */
[----:B------:R-:W-:Y:S11]  /*3e930*/  @!UPT UIADD3 URZ, URZ, URZ, URZ ;  /* 0x0000003f3f3ff290 */ /* 0x000ff6000fffe03f */
[----:B------:R-:W-:Y:S01]  /*3e940*/  @!UPT UIADD3 URZ, URZ, URZ, URZ ;  /* 0x0000003f3f3ff290 */ /* 0x000fe2000fffe03f */
[----:B------:R-:W-:Y:S01]  /*3e950*/  STL.64 [R1+0x740], R4 ;  /* 0x0007400401007387 */ /* 0x000fe20000100a00 */
[----:B------:R0:W-:Y:S03]  /*3e960*/  STL.64 [R1+0x748], R6 ;  /* 0x0007480601007387 */ /* 0x0001e60000100a00 */
[----:B0-----:R-:W4:Y:S01]  /*3e970*/  LDL.LU.64 R6, [R1+0x2648] ;  /* 0x0026480001067983 */ /* 0x001f220000300a00 */
[----:B------:R-:W2:Y:S02]  /*3e980*/  LDL.LU.64 R4, [R1+0x2640] ;  /* 0x0026400001047983 */ /* 0x000ea40000300a00 */
[----:B------:R-:W2:Y:S02]  /*3e990*/  LDL.LU R2, [R1+0x2638] ;  /* 0x0026380001027983 */ /* 0x000ea40000300800 */
[----:B------:R-:W2:Y:S01]  /*3e9a0*/  LDL.LU R8, [R1+0x2634] ;  /* 0x0026340001087983 */ /* 0x000ea20000300800 */
[----:B------:R0:W-:Y:S04]  /*3e9b0*/  STL.64 [R1+0x2528], R24 ;  /* 0x0025281801007387 */ /* 0x0001e80000100a00 */
[----:B0-----:R-:W2:Y:S04]  /*3e9c0*/  LDL.LU.64 R24, [R1+0x30] ;  /* 0x0000300001187983 */ /* 0x001ea80000300a00 */
[----:B--2---:R-:W-:Y:S01]  /*3e9d0*/  STL.64 [R1+0x2540], R24 ;  /* 0x0025401801007387 */ /* 0x004fe20000100a00 */
        /* <DEDUP_REMOVED lines=8> */
[----:B------:R-:W3:Y:S04]  /*3ea60*/  LDL.LU R9, [R1+0x2630] ;  /* 0x0026300001097983 */ /* 0x000ee80000300800 */
        /* <DEDUP_REMOVED lines=18> */
[----:B------:R0:W-:Y:S02]  /*3eb90*/  STL.64 [R1+0x2588], R24 ;  /* 0x0025881801007387 */ /* 0x0001e40000100a00 */
[----:B0-----:R-:W-:Y:S02]  /*3eba0*/  IMAD.MOV.U32 R24, RZ, RZ, R22 ;  /* 0x000000ffff187224 */ /* 0x001fe400078e0016 */
        /* <DEDUP_REMOVED lines=86> */
[----:B------:R-:W-:-:S02]  /*3f110*/  IMAD.MOV.U32 R24, RZ, RZ, R2 ;  /* 0x000000ffff187224 */ /* 0x000fc400078e0002 */
[----:B------:R-:W-:Y:S01]  /*3f120*/  IMAD.MOV.U32 R25, RZ, RZ, R0 ;  /* 0x000000ffff197224 */ /* 0x000fe200078e0000 */
[----:B---3--:R-:W-:Y:S01]  /*3f130*/  HMMA.16816.F32.BF16 R16, R16, R4, R20 ;  /* 0x000000041010723c */ /* 0x008fe20000041814 */
[----:B------:R-:W2:Y:S01]  /*3f140*/  LDL.LU.64 R22, [R1+0x2620] ;  /* 0x0026200001167983 */ /* 0x000ea20000300a00 */
[----:B------:R-:W2:Y:S11]  /*3f150*/  LDL.LU.64 R20, [R1+0x2618] ;  /* 0x0026180001147983 */ /* 0x000eb60000300a00 */
[----:B------:R-:W-:Y:S10]  /*3f160*/  @!UPT UIADD3 URZ, URZ, URZ, URZ ;  /* 0x0000003f3f3ff290 */ /* 0x000ff4000fffe03f */
[----:B------:R0:W-:Y:S01]  /*3f170*/  STL.64 [R1+0x430], R16 ;  /* 0x0004301001007387 */ /* 0x0001e20000100a00 */
[----:B------:R1:W-:Y:S03]  /*3f180*/  STL.64 [R1+0x438], R18 ;  /* 0x0004381201007387 */ /* 0x0003e60000100a00 */
[----:B0-----:R-:W3:Y:S01]  /*3f190*/  LDL.LU R16, [R1+0x5a0] ;  /* 0x0005a00001107983 */ /* 0x001ee20000300800 */
[----:B------:R-:W3:Y:S02]  /*3f1a0*/  LDL.LU R17, [R1+0x5a4] ;  /* 0x0005a40001117983 */ /* 0x000ee40000300800 */
[----:B-1----:R-:W3:Y:S02]  /*3f1b0*/  LDL.LU R18, [R1+0x5a8] ;  /* 0x0005a80001127983 */ /* 0x002ee40000300800 */
[----:B------:R-:W3:Y:S01]  /*3f1c0*/  LDL.LU R19, [R1+0x5ac] ;  /* 0x0005ac0001137983 */ /* 0x000ee20000300800 */
        /* <DEDUP_REMOVED lines=55> */
[----:B0-----:R-:W2:Y:S01]  /*3f540*/  LDL.LU.64 R24, [R1+0x2558] ;  /* 0x0025580001187983 */ /* 0x001ea20000300a00 */
[----:B------:R-:W4:Y:S01]  /*3f550*/  LDL R0, [R1+0x1774] ;  /* 0x0017740001007983 */ /* 0x000f220000100800 */
        /* <DEDUP_REMOVED lines=45> */
[----:B------:R-:W-:Y:S02]  /*3f830*/  STL.64 [R1+0x2420], R14 ;  /* 0x0024200e01007387 */ /* 0x000fe40000100a00 */
[----:B------:R0:W-:Y:S02]  /*3f840*/  STL.64 [R1+0x2418], R12 ;  /* 0x0024180c01007387 */ /* 0x0001e40000100a00 */
[----:B0-----:R-:W2:Y:S01]  /*3f850*/  LDL.LU.64 R12, [R1+0xa0] ;  /* 0x0000a000010c7983 */ /* 0x001ea20000300a00 */
[C---:B---3--:R-:W-:Y:S03]  /*3f860*/  HMMA.16816.F32.BF16 R16, R20.reuse, R8, R16 ;  /* 0x000000081410723c */ /* 0x048fe60000041810 */
[----:B--2---:R0:W-:Y:S04]  /*3f870*/  STL.64 [R1+0x24c0], R12 ;  /* 0x0024c00c01007387 */ /* 0x0041e80000100a00 */
[----:B0-----:R-:W2:Y:S01]  /*3f880*/  LDL.LU.64 R12, [R1+0xc0] ;  /* 0x0000c000010c7983 */ /* 0x001ea20000300a00 */
[----:B------:R-:W3:Y:S03]  /*3f890*/  LDL R11, [R1+0xd50] ;  /* 0x000d5000010b7983 */ /* 0x000ee60000100800 */
[----:B---3--:R-:W-:Y:S01]  /*3f8a0*/  STL [R1+0x2410], R11 ;  /* 0x0024100b01007387 */ /* 0x008fe20000100800 */
[----:B------:R0:W-:Y:S11]  /*3f8b0*/  STL.64 [R1+0x2408], R8 ;  /* 0x0024080801007387 */ /* 0x0001f60000100a00 */
[----:B------:R-:W-:Y:S02]  /*3f8c0*/  STL.64 [R1+0x5a0], R16 ;  /* 0x0005a01001007387 */ /* 0x000fe40000100a00 */
[----:B------:R1:W-:Y:S01]  /*3f8d0*/  STL.64 [R1+0x5a8], R18 ;  /* 0x0005a81201007387 */ /* 0x0003e20000100a00 */
[----:B0-----:R-:W3:Y:S01]  /*3f8e0*/  LDL.LU R8, [R1+0xbf0] ;  /* 0x000bf00001087983 */ /* 0x001ee20000300800 */
[----:B------:R-:W3:Y:S01]  /*3f8f0*/  LDL.LU R9, [R1+0xbf4] ;  /* 0x000bf40001097983 */ /* 0x000ee20000300800 */
[----:B-1----:R-:W-:Y:S01]  /*3f900*/  HMMA.16816.F32.BF16 R16, R20, R4, R24 ;  /* 0x000000041410723c */ /* 0x002fe20000041818 */
[----:B------:R-:W3:Y:S01]  /*3f910*/  LDL.LU R10, [R1+0xbf8] ;  /* 0x000bf800010a7983 */ /* 0x000ee20000300800 */
[----:B------:R-:W3:Y:S01]  /*3f920*/  LDL.LU R11, [R1+0xbfc] ;  /* 0x000bfc00010b7983 */ /* 0x000ee20000300800 */
[----:B------:R0:W-:Y:S02]  /*3f930*/  STL [R1+0x23dc], R4 ;  /* 0x0023dc0401007387 */ /* 0x0001e40000100800 */
[----:B------:R1:W-:Y:S01]  /*3f940*/  STL [R1+0x23d8], R5 ;  /* 0x0023d80501007387 */ /* 0x0003e20000100800 */
[----:B----4-:R-:W4:Y:S11]  /*3f950*/  LDSM.16.MT88.4 R24, [R0+0x12080] ;  /* 0x012080000018783b */ /* 0x010f360000004200 */
[----:B------:R-:W-:Y:S06]  /*3f960*/  @!UPT UIADD3 URZ, URZ, URZ, URZ ;  /* 0x0000003f3f3ff290 */ /* 0x000fec000fffe03f */
[----:B------:R-:W-:Y:S01]  /*3f970*/  STL.64 [R1+0x1d0], R16 ;  /* 0x0001d01001007387 */ /* 0x000fe20000100a00 */
[----:B------:R-:W-:Y:S02]  /*3f980*/  STL.64 [R1+0x1d8], R18 ;  /* 0x0001d81201007387 */ /* 0x000fe40000100a00 */
[----:B0-----:R-:W2:Y:S02]  /*3f990*/  LDL.LU R4, [R1+0xc10] ;  /* 0x000c100001047983 */ /* 0x001ea40000300800 */
[----:B-1----:R-:W2:Y:S01]  /*3f9a0*/  LDL.LU R5, [R1+0xc14] ;  /* 0x000c140001057983 */ /* 0x002ea20000300800 */
[----:B------:R-:W2:Y:S01]  /*3f9b0*/  LDL.LU R6, [R1+0xc18] ;  /* 0x000c180001067983 */ /* 0x000ea20000300800 */
[----:B------:R-:W2:Y:S03]  /*3f9c0*/  LDL.LU R7, [R1+0xc1c] ;  /* 0x000c1c0001077983 */ /* 0x000ea60000300800 */
[----:B------:R-:W2:Y:S01]  /*3f9d0*/  LDSM.16.MT88.4 R16, [R0+0x12000] ;  /* 0x012000000010783b */ /* 0x000ea20000004200 */
[----:B------:R-:W-:-:S02]  /*3f9e0*/  IMAD.MOV.U32 R20, RZ, RZ, R3 ;  /* 0x000000ffff147224 */ /* 0x000fc400078e0003 */
[----:B------:R-:W-:-:S05]  /*3f9f0*/  IMAD.MOV.U32 R21, RZ, RZ, R2 ;  /* 0x000000ffff157224 */ /* 0x000fca00078e0002 */
[----:B------:R0:W-:Y:S04]  /*3fa00*/  STL.64 [R1+0x2460], R20 ;  /* 0x0024601401007387 */ /* 0x0001e80000100a00 */
[----:B0-----:R-:W3:Y:S01]  /*3fa10*/  LDL.LU.64 R20, [R1+0xb0] ;  /* 0x0000b00001147983 */ /* 0x001ee20000300a00 */
[----:B----4-:R-:W-:Y:S02]  /*3fa20*/  STL.64 [R1+0x23b8], R26 ;  /* 0x0023b81a01007387 */ /* 0x010fe40000100a00 */
[----:B------:R0:W-:Y:S02]  /*3fa30*/  STL.64 [R1+0x23b0], R24 ;  /* 0x0023b01801007387 */ /* 0x0001e40000100a00 */
        /* <DEDUP_REMOVED lines=8> */
[----:B------:R0:W-:Y:S02]  /*3fac0*/  STL.64 [R1+0x428], R6 ;  /* 0x0004280601007387 */ /* 0x0001e40000100a00 */
[----:B0-----:R-:W-:Y:S02]  /*3fad0*/  IMAD.MOV.U32 R7, RZ, RZ, R12 ;  /* 0x000000ffff077224 */ /* 0x001fe400078e000c */
[----:B------:R-:W-:Y:S02]  /*3fae0*/  IMAD.MOV.U32 R6, RZ, RZ, R13 ;  /* 0x000000ffff067224 */ /* 0x000fe400078e000d */
[----:B------:R-:W2:Y:S03]  /*3faf0*/  LDL.LU.64 R12, [R1+0x24c0] ;  /* 0x0024c000010c7983 */ /* 0x000ea60000300a00 */
[----:B------:R-:W-:Y:S02]  /*3fb00*/  STL [R1+0x23e4], R6 ;  /* 0x0023e40601007387 */ /* 0x000fe40000100800 */
[----:B------:R3:W-:Y:S02]  /*3fb10*/  STL [R1+0x23e0], R7 ;  /* 0x0023e00701007387 */ /* 0x0007e40000100800 */
[----:B---3--:R-:W-:Y:S11]  /*3fb20*/  HMMA.16816.F32.BF16 R4, R16, R20, R24 ;  /* 0x000000141004723c */ /* 0x008ff60000041818 */
[----:B------:R-:W-:Y:S11]  /*3fb30*/  @!UPT UIADD3 URZ, URZ, URZ, URZ ;  /* 0x0000003f3f3ff290 */ /* 0x000ff6000fffe03f */
[----:B------:R-:W-:Y:S01]  /*3fb40*/  @!UPT UIADD3 URZ, URZ, URZ, URZ ;  /* 0x0000003f3f3ff290 */ /* 0x000fe2000fffe03f */
[----:B------:R-:W-:Y:S01]  /*3fb50*/  STL.64 [R1+0x410], R4 ;  /* 0x0004100401007387 */ /* 0x000fe20000100a00 */
[----:B------:R2:W-:Y:S02]  /*3fb60*/  STL.64 [R1+0x418], R6 ;  /* 0x0004180601007387 */ /* 0x0005e40000100a00 */
[----:B------:R-:W-:Y:S02]  /*3fb70*/  IMAD.MOV.U32 R24, RZ, RZ, R21 ;  /* 0x000000ffff187224 */ /* 0x000fe400078e0015 */
[----:B------:R-:W-:-:S03]  /*3fb80*/  IMAD.MOV.U32 R25, RZ, RZ, R20 ;  /* 0x000000ffff197224 */ /* 0x000fc600078e0014 */
[----:B------:R-:W-:Y:S02]  /*3fb90*/  STL [R1+0x23ec], R24 ;  /* 0x0023ec1801007387 */ /* 0x000fe40000100800 */
[----:B------:R-:W-:Y:S01]  /*3fba0*/  STL [R1+0x23e8], R25 ;  /* 0x0023e81901007387 */ /* 0x000fe20000100800 */
[----:B--2---:R-:W-:Y:S11]  /*3fbb0*/  HMMA.16816.F32.BF16 R4, R16, R12, R8 ;  /* 0x0000000c1004723c */ /* 0x004ff60000041808 */
[----:B------:R-:W-:Y:S11]  /*3fbc0*/  @!UPT UIADD3 URZ, URZ, URZ, URZ ;  /* 0x0000003f3f3ff290 */ /* 0x000ff6000fffe03f */
[----:B------:R-:W-:Y:S01]  /*3fbd0*/  @!UPT UIADD3 URZ, URZ, URZ, URZ ;  /* 0x0000003f3f3ff290 */ /* 0x000fe2000fffe03f */
[----:B------:R-:W-:Y:S01]  /*3fbe0*/  STL.64 [R1+0x400], R4 ;  /* 0x0004000401007387 */ /* 0x000fe20000100a00 */
[----:B------:R-:W-:Y:S02]  /*3fbf0*/  STL.64 [R1+0x408], R6 ;  /* 0x0004080601007387 */ /* 0x000fe40000100a00 */
[----:B------:R-:W2:Y:S02]  /*3fc00*/  LDL.LU R8, [R1+0xb40] ;  /* 0x000b400001087983 */ /* 0x000ea40000300800 */
[----:B------:R-:W2:Y:S01]  /*3fc10*/  LDL.LU R9, [R1+0xb44] ;  /* 0x000b440001097983 */ /* 0x000ea20000300800 */
[----:B------:R-:W3:Y:S01]  /*3fc20*/  LDL.LU R10, [R1+0xb48] ;  /* 0x000b4800010a7983 */ /* 0x000ee20000300800 */
[----:B------:R-:W3:Y:S03]  /*3fc30*/  LDL.LU R11, [R1+0xb4c] ;  /* 0x000b4c00010b7983 */ /* 0x000ee60000300800 */
[----:B---3--:R-:W-:Y:S01]  /*3fc40*/  STL.64 [R1+0x2430], R10 ;  /* 0x0024300a01007387 */ /* 0x008fe20000100a00 */
[----:B--2---:R0:W-:Y:S03]  /*3fc50*/  STL.64 [R1+0x2428], R8 ;  /* 0x0024280801007387 */ /* 0x0041e60000100a00 */
[----:B0-----:R-:W2:Y:S04]  /*3fc60*/  LDL.LU.64 R8, [R1+0x10] ;  /* 0x0000100001087983 */ /* 0x001ea80000300a00 */
[----:B--2---:R0:W-:Y:S04]  /*3fc70*/  STL.64 [R1+0x2440], R8 ;  /* 0x0024400801007387 */ /* 0x0041e80000100a00 */
[----:B0-----:R-:W2:Y:S04]  /*3fc80*/  LDL.LU.64 R8, [R1+0x20] ;  /* 0x0000200001087983 */ /* 0x001ea80000300a00 */
[----:B--2---:R0:W-:Y:S04]  /*3fc90*/  STL.64 [R1+0x2458], R8 ;  /* 0x0024580801007387 */ /* 0x0041e80000100a00 */
        /* <DEDUP_REMOVED lines=14> */
[----:B---3--:R-:W-:Y:S01]  /*3fd80*/  STL.64 [R1+0x2480], R10 ;  /* 0x0024800a01007387 */ /* 0x008fe20000100a00 */
[----:B--2---:R0:W-:Y:S03]  /*3fd90*/  STL.64 [R1+0x2478], R8 ;  /* 0x0024780801007387 */ /* 0x0041e60000100a00 */
[----:B0-----:R-:W2:Y:S04]  /*3fda0*/  LDL.LU.64 R8, [R1+0x50] ;  /* 0x0000500001087983 */ /* 0x001ea80000300a00 */
[----:B--2---:R0:W-:Y:S04]  /*3fdb0*/  STL.64 [R1+0x2490], R8 ;  /* 0x0024900801007387 */ /* 0x0041e80000100a00 */
[----:B0-----:R-:W2:Y:S04]  /*3fdc0*/  LDL.LU.64 R8, [R1+0x60] ;  /* 0x0000600001087983 */ /* 0x001ea80000300a00 */
[----:B--2---:R0:W-:Y:S04]  /*3fdd0*/  STL.64 [R1+0x24a8], R8 ;  /* 0x0024a80801007387 */ /* 0x0041e80000100a00 */
[----:B0-----:R-:W2:Y:S04]  /*3fde0*/  LDL.LU.64 R8, [R1+0x70] ;  /* 0x0000700001087983 */ /* 0x001ea80000300a00 */
[----:B--2---:R0:W-:Y:S04]  /*3fdf0*/  STL.64 [R1+0x24b0], R8 ;  /* 0x0024b00801007387 */ /* 0x0041e80000100a00 */
[----:B0-----:R-:W2:Y:S04]  /*3fe00*/  LDL.LU.64 R8, [R1+0x80] ;  /* 0x0000800001087983 */ /* 0x001ea80000300a00 */
[----:B--2---:R0:W-:Y:S04]  /*3fe10*/  STL.64 [R1+0x24b8], R8 ;  /* 0x0024b80801007387 */ /* 0x0041e80000100a00 */
[----:B0-----:R-:W4:Y:S01]  /*3fe20*/  LDL.LU.64 R8, [R1+0x90] ;  /* 0x0000900001087983 */ /* 0x001f220000300a00 */
[----:B------:R-:W2:Y:S03]  /*3fe30*/  LDL.LU.64 R20, [R1+0x40] ;  /* 0x0000400001147983 */ /* 0x000ea60000300a00 */
[----:B--2---:R0:W-:Y:S04]  /*3fe40*/  STL.64 [R1+0x2488], R20 ;  /* 0x0024881401007387 */ /* 0x0041e80000100a00 */
        /* <DEDUP_REMOVED lines=12> */
[----:B------:R-:W3:Y:S01]  /*3ff10*/  LDL.LU.64 R12, [R1] ;  /* 0x00000000010c7983 */ /* 0x000ee20000300a00 */
[----:B----4-:R-:W-:Y:S03]  /*3ff20*/  HMMA.16816.F32.BF16 R4, R16, R8, R4 ;  /* 0x000000081004723c */ /* 0x010fe60000041804 */
[----:B---3--:R0:W-:Y:S04]  /*3ff30*/  STL.64 [R1+0x2438], R12 ;  /* 0x0024380c01007387 */ /* 0x0081e80000100a00 */
[----:B0-----:R-:W3:Y:S01]  /*3ff40*/  LDL.LU R12, [R1+0xb60] ;  /* 0x000b6000010c7983 */ /* 0x001ee20000300800 */
[----:B------:R-:W3:Y:S02]  /*3ff50*/  LDL.LU R13, [R1+0xb64] ;  /* 0x000b6400010d7983 */ /* 0x000ee40000300800 */
[----:B------:R-:W4:Y:S02]  /*3ff60*/  LDL.LU R14, [R1+0xb68] ;  /* 0x000b6800010e7983 */ /* 0x000f240000300800 */
[----:B------:R-:W4:Y:S02]  /*3ff70*/  LDL.LU R15, [R1+0xb6c] ;  /* 0x000b6c00010f7983 */ /* 0x000f240000300800 */
[----:B------:R-:W-:Y:S01]  /*3ff80*/  IMAD.MOV.U32 R3, RZ, RZ, R9 ;  /* 0x000000ffff037224 */ /* 0x000fe200078e0009 */
[----:B----4-:R-:W-:Y:S01]  /*3ff90*/  STL.64 [R1+0x2450], R14 ;  /* 0x0024500e01007387 */ /* 0x010fe20000100a00 */
[----:B---3--:R0:W-:Y:S03]  /*3ffa0*/  STL.64 [R1+0x2448], R12 ;  /* 0x0024480c01007387 */ /* 0x0081e60000100a00 */
[----:B0-----:R-:W3:Y:S01]  /*3ffb0*/  LDL.LU R12, [R1+0xb70] ;  /* 0x000b7000010c7983 */ /* 0x001ee20000300800 */
[----:B------:R-:W3:Y:S02]  /*3ffc0*/  LDL.LU R13, [R1+0xb74] ;  /* 0x000b7400010d7983 */ /* 0x000ee40000300800 */
[----:B------:R-:W3:Y:S02]  /*3ffd0*/  LDL.LU R14, [R1+0xb78] ;  /* 0x000b7800010e7983 */ /* 0x000ee40000300800 */
[----:B------:R-:W3:Y:S01]  /*3ffe0*/  LDL.LU R15, [R1+0xb7c] ;  /* 0x000b7c00010f7983 */ /* 0x000ee20000300800 */
[----:B------:R0:W-:Y:S01]  /*3fff0*/  STL [R1+0x23f4], R26 ;  /* 0x0023f41a01007387 */ /* 0x0001e20000100800 */
[----:B------:R1:W-:Y:S02]  /*40000*/  STL [R1+0x23f0], R27 ;  /* 0x0023f01b01007387 */ /* 0x0003e40000100800 */
[----:B------:R-:W4:Y:S02]  /*40010*/  LDL.LU R24, [R1+0xbc0] ;  /* 0x000bc00001187983 */ /* 0x000f240000300800 */
[----:B------:R-:W4:Y:S01]  /*40020*/  LDL.LU R25, [R1+0xbc4] ;  /* 0x000bc40001197983 */ /* 0x000f220000300800 */
[----:B0-----:R-:W4:Y:S01]  /*40030*/  LDL.LU R26, [R1+0xbc8] ;  /* 0x000bc800011a7983 */ /* 0x001f220000300800 */
[----:B-1----:R-:W4:Y:S02]  /*40040*/  LDL.LU R27, [R1+0xbcc] ;  /* 0x000bcc00011b7983 */ /* 0x002f240000300800 */
[----:B------:R0:W-:Y:S02]  /*40050*/  STL.64 [R1+0x3f0], R4 ;  /* 0x0003f00401007387 */ /* 0x0001e40000100a00 */
[----:B------:R-:W-:Y:S02]  /*40060*/  STL.64 [R1+0x3f8], R6 ;  /* 0x0003f80601007387 */ /* 0x000fe40000100a00 */
[----:B0-----:R-:W-:-:S02]  /*40070*/  IMAD.MOV.U32 R5, RZ, RZ, R8 ;  /* 0x000000ffff057224 */ /* 0x001fc400078e0008 */
[----:B------:R-:W2:Y:S01]  /*40080*/  LDL.LU.64 R8, [R1+0x24b8] ;  /* 0x0024b80001087983 */ /* 0x000ea20000300a00 */
[----:B------:R-:W-:Y:S02]  /*40090*/  STL [R1+0x23fc], R3 ;  /* 0x0023fc0301007387 */ /* 0x000fe40000100800 */
[----:B------:R0:W-:Y:S02]  /*400a0*/  STL [R1+0x23f8], R5 ;  /* 0x0023f80501007387 */ /* 0x0001e40000100800 */
[----:B------:R-:W2:Y:S01]  /*400b0*/  LDL.LU R4, [R1+0xbd0] ;  /* 0x000bd00001047983 */ /* 0x000ea20000300800 */
[----:B0-----:R-:W2:Y:S01]  /*400c0*/  LDL.LU R5, [R1+0xbd4] ;  /* 0x000bd40001057983 */ /* 0x001ea20000300800 */
[----:B------:R-:W2:Y:S02]  /*400d0*/  LDL.LU R6, [R1+0xbd8] ;  /* 0x000bd80001067983 */ /* 0x000ea40000300800 */
[----:B------:R-:W2:Y:S02]  /*400e0*/  LDL.LU R7, [R1+0xbdc] ;  /* 0x000bdc0001077983 */ /* 0x000ea40000300800 */
[C---:B--2---:R-:W-:Y:S11]  /*400f0*/  HMMA.16816.F32.BF16 R4, R16.reuse, R8, R4 ;  /* 0x000000081004723c */ /* 0x044ff60000041804 */
[----:B------:R-:W-:Y:S11]  /*40100*/  @!UPT UIADD3 URZ, URZ, URZ, URZ ;  /* 0x0000003f3f3ff290 */ /* 0x000ff6000fffe03f */
[----:B------:R-:W-:Y:S01]  /*40110*/  @!UPT UIADD3 URZ, URZ, URZ, URZ ;  /* 0x0000003f3f3ff290 */ /* 0x000fe2000fffe03f */
[----:B------:R0:W-:Y:S01]  /*40120*/  STL.64 [R1+0x3e0], R4 ;  /* 0x0003e00401007387 */ /* 0x0001e20000100a00 */
[----:B------:R1:W-:Y:S02]  /*40130*/  STL.64 [R1+0x3e8], R6 ;  /* 0x0003e80601007387 */ /* 0x0003e40000100a00 */
[----:B0-----:R-:W-:Y:S02]  /*40140*/  IMAD.MOV.U32 R4, RZ, RZ, R9 ;  /* 0x000000ffff047224 */ /* 0x001fe400078e0009 */
[----:B-1----:R-:W-:Y:S02]  /*40150*/  IMAD.MOV.U32 R7, RZ, RZ, R8 ;  /* 0x000000ffff077224 */ /* 0x002fe400078e0008 */
[----:B------:R-:W4:Y:S03]  /*40160*/  LDL.LU.64 R8, [R1+0x24b0] ;  /* 0x0024b00001087983 */ /* 0x000f260000300a00 */
[----:B------:R-:W-:Y:S01]  /*40170*/  STL [R1+0x2400], R7 ;  /* 0x0024000701007387 */ /* 0x000fe20000100800 */
[C---:B----4-:R-:W-:Y:S01]  /*40180*/  HMMA.16816.F32.BF16 R24, R16.reuse, R8, R24 ;  /* 0x000000081018723c */ /* 0x050fe20000041818 */
        /* <DEDUP_REMOVED lines=36> */
[----:B------:R0:W-:Y:S01]  /*403d0*/  STL.64 [R1+0x390], R8 ;  /* 0x0003900801007387 */ /* 0x0001e20000100a00 */
[----:B------:R-:W-:Y:S03]  /*403e0*/  STL.64 [R1+0x398], R10 ;  /* 0x0003980a01007387 */ /* 0x000fe60000100a00 */
[----:B0-----:R-:W3:Y:S01]  /*403f0*/  LDL.LU.64 R8, [R1+0x2458] ;  /* 0x0024580001087983 */ /* 0x001ee20000300a00 */
[----:B------:R0:W-:Y:S03]  /*40400*/  STL.64 [R1+0x22d8], R20 ;  /* 0x0022d81401007387 */ /* 0x0001e60000100a00 */
[----:B0-----:R-:W2:Y:S01]  /*40410*/  LDL.LU R20, [R1+0xb50] ;  /* 0x000b500001147983 */ /* 0x001ea20000300800 */
[----:B------:R-:W2:Y:S02]  /*40420*/  LDL.LU R21, [R1+0xb54] ;  /* 0x000b540001157983 */ /* 0x000ea40000300800 */
[----:B------:R-:W2:Y:S02]  /*40430*/  LDL.LU R22, [R1+0xb58] ;  /* 0x000b580001167983 */ /* 0x000ea40000300800 */
[----:B------:R-:W2:Y:S01]  /*40440*/  LDL.LU R23, [R1+0xb5c] ;  /* 0x000b5c0001177983 */ /* 0x000ea20000300800 */
        /* <DEDUP_REMOVED lines=18> */
[----:B------:R-:W3:Y:S01]  /*40570*/  LDL.LU.64 R8, [R1+0x2428] ;  /* 0x0024280001087983 */ /* 0x000ee20000300a00 */
[C---:B--2---:R-:W-:Y:S11]  /*40580*/  HMMA.16816.F32.BF16 R20, R16.reuse, R12, R20 ;  /* 0x0000000c1014723c */ /* 0x044ff60000041814 */
[----:B------:R-:W-:Y:S11]  /*40590*/  @!UPT UIADD3 URZ, URZ, URZ, URZ ;  /* 0x0000003f3f3ff290 */ /* 0x000ff6000fffe03f */
[----:B------:R-:W-:Y:S01]  /*405a0*/  @!UPT UIADD3 URZ, URZ, URZ, URZ ;  /* 0x0000003f3f3ff290 */ /* 0x000fe2000fffe03f */
[----:B------:R-:W-:Y:S01]  /*405b0*/  STL.64 [R1+0x360], R20 ;  /* 0x0003601401007387 */ /* 0x000fe20000100a00 */
[----:B------:R0:W-:Y:S02]  /*405c0*/  STL.64 [R1+0x368], R22 ;  /* 0x0003681601007387 */ /* 0x0001e40000100a00 */
[----:B-1----:R-:W2:Y:S02]  /*405d0*/  LDL.LU.64 R14, [R1+0x2420] ;  /* 0x00242000010e7983 */ /* 0x002ea40000300a00 */
        /* <DEDUP_REMOVED lines=8> */
[----:B0-----:R-:W3:Y:S01]  /*40660*/  LDL.LU R11, [R1+0x2410] ;  /* 0x00241000010b7983 */ /* 0x001ee20000300800 */
[----:B------:R-:W4:Y:S02]  /*40670*/  LDL.LU.64 R8, [R1+0x2408] ;  /* 0x0024080001087983 */ /* 0x000f240000300a00 */
[----:B--2---:R-:W-:Y:S02]  /*40680*/  STL.64 [R1+0x2288], R14 ;  /* 0x0022880e01007387 */ /* 0x004fe40000100a00 */
[----:B------:R0:W-:Y:S02]  /*40690*/  STL.64 [R1+0x2280], R12 ;  /* 0x0022800c01007387 */ /* 0x0001e40000100a00 */
[----:B0-----:R-:W4:Y:S01]  /*406a0*/  LDL.LU R12, [R1+0xb30] ;  /* 0x000b3000010c7983 */ /* 0x001f220000300800 */
[----:B------:R-:W4:Y:S02]  /*406b0*/  LDL.LU R13, [R1+0xb34] ;  /* 0x000b3400010d7983 */ /* 0x000f240000300800 */
[----:B------:R-:W4:Y:S02]  /*406c0*/  LDL.LU R14, [R1+0xb38] ;  /* 0x000b3800010e7983 */ /* 0x000f240000300800 */
[----:B------:R-:W4:Y:S02]  /*406d0*/  LDL.LU R15, [R1+0xb3c] ;  /* 0x000b3c00010f7983 */ /* 0x000f240000300800 */
[----:B----4-:R-:W-:Y:S01]  /*406e0*/  HMMA.16816.F32.BF16 R12, R16, R8, R12 ;  /* 0x00000008100c723c */ /* 0x010fe2000004180c */
[----:B---3--:R-:W-:Y:S01]  /*406f0*/  STL [R1+0x22d0], R11 ;  /* 0x0022d00b01007387 */ /* 0x008fe20000100800 */
[----:B------:R-:W-:Y:S11]  /*40700*/  STL.64 [R1+0x22c8], R8 ;  /* 0x0022c80801007387 */ /* 0x000ff60000100a00 */
[----:B------:R-:W-:Y:S10]  /*40710*/  @!UPT UIADD3 URZ, URZ, URZ, URZ ;  /* 0x0000003f3f3ff290 */ /* 0x000ff4000fffe03f */
[----:B------:R0:W-:Y:S01]  /*40720*/  STL.64 [R1+0x340], R12 ;  /* 0x0003400c01007387 */ /* 0x0001e20000100a00 */
[----:B------:R1:W-:Y:S03]  /*40730*/  STL.64 [R1+0x348], R14 ;  /* 0x0003480e01007387 */ /* 0x0003e60000100a00 */
[----:B0-----:R-:W2:Y:S01]  /*40740*/  LDL.LU R12, [R1+0x8d0] ;  /* 0x0008d000010c7983 */ /* 0x001ea20000300800 */
[----:B------:R-:W2:Y:S02]  /*40750*/  LDL.LU R13, [R1+0x8d4] ;  /* 0x0008d400010d7983 */ /* 0x000ea40000300800 */
[----:B-1----:R-:W3:Y:S02]  /*40760*/  LDL.LU R14, [R1+0x8d8] ;  /* 0x0008d800010e7983 */ /* 0x002ee40000300800 */
[----:B------:R-:W3:Y:S01]  /*40770*/  LDL.LU R15, [R1+0x8dc] ;  /* 0x0008dc00010f7983 */ /* 0x000ee20000300800 */
[----:B------:R-:W4:Y:S01]  /*40780*/  LDL.LU R8, [R1+0x900] ;  /* 0x0009000001087983 */ /* 0x000f220000300800 */
[----:B------:R-:W4:Y:S02]  /*40790*/  LDL.LU R9, [R1+0x904] ;  /* 0x0009040001097983 */ /* 0x000f240000300800 */
[----:B------:R-:W2:Y:S02]  /*407a0*/  LDL.LU R10, [R1+0x908] ;  /* 0x00090800010a7983 */ /* 0x000ea40000300800 */
[----:B------:R-:W2:Y:S02]  /*407b0*/  LDL.LU R11, [R1+0x90c] ;  /* 0x00090c00010b7983 */ /* 0x000ea40000300800 */
[----:B------:R-:W-:-:S02]  /*407c0*/  IMAD.MOV.U32 R20, RZ, RZ, R7 ;  /* 0x000000ffff147224 */ /* 0x000fc400078e0007 */
[----:B------:R-:W-:Y:S01]  /*407d0*/  IMAD.MOV.U32 R21, RZ, RZ, R3 ;  /* 0x000000ffff157224 */ /* 0x000fe200078e0003 */
[----:B--2---:R-:W-:Y:S01]  /*407e0*/  STL.64 [R1+0x22e8], R10 ;  /* 0x0022e80a01007387 */ /* 0x004fe20000100a00 */
[----:B----4-:R-:W-:Y:S02]  /*407f0*/  STL.64 [R1+0x22e0], R8 ;  /* 0x0022e00801007387 */ /* 0x010fe40000100a00 */
[----:B------:R-:W2:Y:S02]  /*40800*/  LDL.LU R7, [R1+0x2400] ;  /* 0x0024000001077983 */ /* 0x000ea40000300800 */
[----:B------:R-:W4:Y:S01]  /*40810*/  LDL.LU R3, [R1+0x23fc] ;  /* 0x0023fc0001037983 */ /* 0x000f220000300800 */
[----:B------:R0:W-:Y:S02]  /*40820*/  STL.64 [R1+0x22f0], R20 ;  /* 0x0022f01401007387 */ /* 0x0001e40000100a00 */
[----:B0-----:R-:W-:Y:S02]  /*40830*/  IMAD.MOV.U32 R20, RZ, RZ, R5 ;  /* 0x000000ffff147224 */ /* 0x001fe400078e0005 */
[----:B------:R-:W-:Y:S01]  /*40840*/  IMAD.MOV.U32 R21, RZ, RZ, R26 ;  /* 0x000000ffff157224 */ /* 0x000fe200078e001a */
[----:B------:R-:W2:Y:S01]  /*40850*/  LDL.LU R5, [R1+0x23f8] ;  /* 0x0023f80001057983 */ /* 0x000ea20000300800 */
[----:B------:R-:W2:Y:S03]  /*40860*/  LDL.LU R26, [R1+0x23f4] ;  /* 0x0023f400011a7983 */ /* 0x000ea60000300800 */
[----:B------:R0:W-:Y:S01]  /*40870*/  STL.64 [R1+0x2308], R20 ;  /* 0x0023081401007387 */ /* 0x0001e20000100a00 */
[----:B------:R-:W2:Y:S02]  /*40880*/  LDL.LU R8, [R1+0x910] ;  /* 0x0009100001087983 */ /* 0x000ea40000300800 */
[----:B------:R-:W2:Y:S02]  /*40890*/  LDL.LU R9, [R1+0x914] ;  /* 0x0009140001097983 */ /* 0x000ea40000300800 */
[----:B------:R-:W2:Y:S01]  /*408a0*/  LDL.LU R10, [R1+0x918] ;  /* 0x00091800010a7983 */ /* 0x000ea20000300800 */
[----:B------:R-:W2:Y:S01]  /*408b0*/  LDL.LU R11, [R1+0x91c] ;  /* 0x00091c00010b7983 */ /* 0x000ea20000300800 */
[----:B0-----:R-:W-:-:S02]  /*408c0*/  IMAD.MOV.U32 R20, RZ, RZ, R27 ;  /* 0x000000ffff147224 */ /* 0x001fc400078e001b */
        /* <DEDUP_REMOVED lines=33> */
[----:B----4-:R-:W-:Y:S01]  /*40ae0*/  IMAD.MOV.U32 R21, RZ, RZ, R3 ;  /* 0x000000ffff157224 */ /* 0x010fe200078e0003 */
[----:B------:R-:W4:Y:S01]  /*40af0*/  LDL.LU R5, [R1+0x23d8] ;  /* 0x0023d80001057983 */ /* 0x000f220000300800 */
        /* <DEDUP_REMOVED lines=10> */
[----:B------:R0:W-:Y:S02]  /*40ba0*/  STL.64 [R1+0x2380], R20 ;  /* 0x0023801401007387 */ /* 0x0001e40000100a00 */
[----:B0-----:R-:W-:Y:S02]  /*40bb0*/  IMAD.MOV.U32 R20, RZ, RZ, R25 ;  /* 0x000000ffff147224 */ /* 0x001fe400078e0019 */
[----:B------:R-:W-:Y:S02]  /*40bc0*/  IMAD.MOV.U32 R21, RZ, RZ, R24 ;  /* 0x000000ffff157224 */ /* 0x000fe400078e0018 */
[----:B------:R-:W4:Y:S01]  /*40bd0*/  LDL.LU R24, [R1+0xaf0] ;  /* 0x000af00001187983 */ /* 0x000f220000300800 */
[----:B------:R-:W4:Y:S02]  /*40be0*/  LDL.LU R25, [R1+0xaf4] ;  /* 0x000af40001197983 */ /* 0x000f240000300800 */
[----:B------:R-:W4:Y:S02]  /*40bf0*/  LDL.LU R26, [R1+0xaf8] ;  /* 0x000af800011a7983 */ /* 0x000f240000300800 */
[----:B------:R-:W4:Y:S01]  /*40c00*/  LDL.LU R27, [R1+0xafc] ;  /* 0x000afc00011b7983 */ /* 0x000f220000300800 */
        /* <DEDUP_REMOVED lines=28> */
[----:B------:R-:W2:Y:S02]  /*40dd0*/  LDL.LU R10, [R1+0x998] ;  /* 0x00099800010a7983 */ /* 0x000ea40000300800 */
[----:B------:R-:W2:Y:S01]  /*40de0*/  LDL.LU R11, [R1+0x99c] ;  /* 0x00099c00010b7983 */ /* 0x000ea20000300800 */
[----:B------:R-:W-:Y:S01]  /*40df0*/  STL.64 [R1+0x2298], R14 ;  /* 0x0022980e01007387 */ /* 0x000fe20000100a00 */
[----:B------:R0:W-:Y:S02]  /*40e00*/  STL.64 [R1+0x2290], R12 ;  /* 0x0022900c01007387 */ /* 0x0001e40000100a00 */
[----:B0-----:R-:W-:-:S02]  /*40e10*/  IMAD.MOV.U32 R12, RZ, RZ, R0 ;  /* 0x000000ffff0c7224 */ /* 0x001fc400078e0000 */
[----:B------:R-:W-:Y:S01]  /*40e20*/  IMAD.MOV.U32 R13, RZ, RZ, R2 ;  /* 0x000000ffff0d7224 */ /* 0x000fe200078e0002 */
[----:B------:R-:W3:Y:S01]  /*40e30*/  LDL.LU R0, [R1+0x23c8] ;  /* 0x0023c80001007983 */ /* 0x000ee20000300800 */
[----:B------:R-:W4:Y:S03]  /*40e40*/  LDL.LU R2, [R1+0x23c4] ;  /* 0x0023c40001027983 */ /* 0x000f260000300800 */
[----:B------:R0:W-:Y:S02]  /*40e50*/  STL.64 [R1+0x22b0], R12 ;  /* 0x0022b00c01007387 */ /* 0x0001e40000100a00 */
[----:B0-----:R-:W-:Y:S02]  /*40e60*/  IMAD.MOV.U32 R12, RZ, RZ, R28 ;  /* 0x000000ffff0c7224 */ /* 0x001fe400078e001c */
[----:B------:R-:W2:Y:S01]  /*40e70*/  LDL.LU R28, [R1+0x23c0] ;  /* 0x0023c000011c7983 */ /* 0x000ea20000300800 */
[----:B------:R-:W2:Y:S02]  /*40e80*/  LDL.LU.64 R26, [R1+0x23b8] ;  /* 0x0023b800011a7983 */ /* 0x000ea40000300a00 */
[----:B------:R-:W2:Y:S02]  /*40e90*/  LDL.LU.64 R24, [R1+0x23b0] ;  /* 0x0023b00001187983 */ /* 0x000ea40000300a00 */
[----:B------:R-:W-:Y:S01]  /*40ea0*/  STL.64 [R1+0x22a8], R6 ;  /* 0x0022a80601007387 */ /* 0x000fe20000100a00 */
[----:B------:R0:W-:Y:S01]  /*40eb0*/  STL.64 [R1+0x22a0], R4 ;  /* 0x0022a00401007387 */ /* 0x0001e20000100a00 */
[----:B------:R1:W-:Y:S02]  /*40ec0*/  STL.64 [R1+0x1a0], R16 ;  /* 0x0001a01001007387 */ /* 0x0003e40000100a00 */
[----:B------:R-:W-:Y:S01]  /*40ed0*/  STL.64 [R1+0x1a8], R18 ;  /* 0x0001a81201007387 */ /* 0x000fe20000100a00 */
[----:B0-----:R-:W3:Y:S01]  /*40ee0*/  LDL.LU R4, [R1+0x8e0] ;  /* 0x0008e00001047983 */ /* 0x001ee20000300800 */
[----:B------:R-:W3:Y:S02]  /*40ef0*/  LDL.LU R5, [R1+0x8e4] ;  /* 0x0008e40001057983 */ /* 0x000ee40000300800 */
[----:B------:R-:W3:Y:S02]  /*40f00*/  LDL.LU R6, [R1+0x8e8] ;  /* 0x0008e80001067983 */ /* 0x000ee40000300800 */
[----:B------:R-:W3:Y:S02]  /*40f10*/  LDL.LU R7, [R1+0x8ec] ;  /* 0x0008ec0001077983 */ /* 0x000ee40000300800 */
[----:B-1----:R-:W-:-:S02]  /*40f20*/  IMAD.MOV.U32 R16, RZ, RZ, R23 ;  /* 0x000000ffff107224 */ /* 0x002fc400078e0017 */
[----:B------:R-:W-:Y:S02]  /*40f30*/  IMAD.MOV.U32 R17, RZ, RZ, R22 ;  /* 0x000000ffff117224 */ /* 0x000fe400078e0016 */
[C---:B--2---:R-:W-:Y:S01]  /*40f40*/  HMMA.16816.F32.BF16 R20, R24.reuse, R20, R8 ;  /* 0x000000141814723c */ /* 0x044fe20000041808 */
        /* <DEDUP_REMOVED lines=9> */
[----:B------:R3:W-:Y:S01]  /*40fe0*/  STL.64 [R1+0x198], R22 ;  /* 0x0001981601007387 */ /* 0x0007e20000100a00 */
[----:B0-----:R-:W3:Y:S02]  /*40ff0*/  LDL.LU.64 R20, [R1+0x2398] ;  /* 0x0023980001147983 */ /* 0x001ee40000300a00 */
[C---:B---3--:R-:W-:Y:S02]  /*41000*/  HMMA.16816.F32.BF16 R20, R24.reuse, R20, R8 ;  /* 0x000000141814723c */ /* 0x048fe40000041808 */
[----:B------:R-:W3:Y:S01]  /*41010*/  LDL.LU.64 R10, [R1+0x2390] ;  /* 0x00239000010a7983 */ /* 0x000ee20000300a00 */
[----:B------:R-:W3:Y:S11]  /*41020*/  LDL.LU.64 R8, [R1+0x2388] ;  /* 0x0023880001087983 */ /* 0x000ef60000300a00 */
[----:B------:R-:W-:Y:S09]  /*41030*/  @!UPT UIADD3 URZ, URZ, URZ, URZ ;  /* 0x0000003f3f3ff290 */ /* 0x000ff2000fffe03f */
[----:B------:R0:W-:Y:S01]  /*41040*/  STL.64 [R1+0x180], R20 ;  /* 0x0001801401007387 */ /* 0x0001e20000100a00 */
[----:B------:R3:W-:Y:S03]  /*41050*/  STL.64 [R1+0x188], R22 ;  /* 0x0001881601007387 */ /* 0x0007e60000100a00 */
        /* <DEDUP_REMOVED lines=51> */
[----:B------:R-:W3:Y:S01]  /*41390*/  LDL.LU R11, [R1+0x22d0] ;  /* 0x0022d000010b7983 */ /* 0x000ee20000300800 */
[----:B------:R-:W4:Y:S02]  /*413a0*/  LDL.LU.64 R8, [R1+0x22c8] ;  /* 0x0022c80001087983 */ /* 0x000f240000300a00 */
[----:B------:R-:W-:Y:S11]  /*413b0*/  IMAD.MOV.U32 R13, RZ, RZ, R29 ;  /* 0x000000ffff0d7224 */ /* 0x000ff600078e001d */
[----:B------:R-:W-:Y:S07]  /*413c0*/  @!UPT UIADD3 URZ, URZ, URZ, URZ ;  /* 0x0000003f3f3ff290 */ /* 0x000fee000fffe03f */
[----:B------:R-:W-:Y:S01]  /*413d0*/  STL.64 [R1+0x100], R20 ;  /* 0x0001001401007387 */ /* 0x000fe20000100a00 */
[----:B------:R-:W-:Y:S01]  /*413e0*/  STL.64 [R1+0x108], R22 ;  /* 0x0001081601007387 */ /* 0x000fe20000100a00 */
[----:B--2---:R-:W-:Y:S02]  /*413f0*/  HMMA.16816.F32.BF16 R12, R24, R12, R4 ;  /* 0x0000000c180c723c */ /* 0x004fe40000041804 */
[----:B---3--:R-:W0:Y:S04]  /*41400*/  LDSM.16.MT88.4 R20, [R11+0x13000] ;  /* 0x013000000b14783b */ /* 0x008e280000004200 */
[----:B0-----:R-:W-:Y:S01]  /*41410*/  STL.64 [R1+0x2270], R22 ;  /* 0x0022701601007387 */ /* 0x001fe20000100a00 */
[----:B------:R0:W-:Y:S03]  /*41420*/  STL.64 [R1+0x2268], R20 ;  /* 0x0022681401007387 */ /* 0x0001e60000100a00 */
[----:B0-----:R-:W2:Y:S01]  /*41430*/  LDL.LU R20, [R1+0x1c0] ;  /* 0x0001c00001147983 */ /* 0x001ea20000300800 */
[----:B------:R-:W3:Y:S02]  /*41440*/  LDL.LU.64 R6, [R1+0x22c0] ;  /* 0x0022c00001067983 */ /* 0x000ee40000300a00 */
[----:B------:R-:W3:Y:S10]  /*41450*/  LDL.LU.64 R4, [R1+0x22b8] ;  /* 0x0022b80001047983 */ /* 0x000ef40000300a00 */
[----:B------:R0:W-:Y:S01]  /*41460*/  STL.64 [R1+0xf0], R12 ;  /* 0x0000f00c01007387 */ /* 0x0001e20000100a00 */
[----:B------:R3:W-:Y:S04]  /*41470*/  STL.64 [R1+0xf8], R14 ;  /* 0x0000f80e01007387 */ /* 0x0007e80000100a00 */
[----:B0-----:R-:W3:Y:S01]  /*41480*/  LDL.LU.64 R12, [R1+0x22b0] ;  /* 0x0022b000010c7983 */ /* 0x001ee20000300a00 */
[----:B------:R-:W-:-:S02]  /*41490*/  IMAD.MOV.U32 R21, RZ, RZ, R28 ;  /* 0x000000ffff157224 */ /* 0x000fc400078e001c */
[----:B------:R-:W-:Y:S02]  /*414a0*/  IMAD.MOV.U32 R23, RZ, RZ, R0 ;  /* 0x000000ffff177224 */ /* 0x000fe400078e0000 */
[----:B----4-:R-:W-:Y:S01]  /*414b0*/  IMAD.MOV.U32 R22, RZ, RZ, R2 ;  /* 0x000000ffff167224 */ /* 0x010fe200078e0002 */
[C---:B---3--:R-:W-:Y:S01]  /*414c0*/  HMMA.16816.F32.BF16 R12, R24.reuse, R12, R4 ;  /* 0x0000000c180c723c */ /* 0x048fe20000041804 */
[----:B------:R-:W3:Y:S01]  /*414d0*/  LDL.LU.64 R6, [R1+0x22a8] ;  /* 0x0022a80001067983 */ /* 0x000ee20000300a00 */
[----:B------:R-:W4:Y:S11]  /*414e0*/  LDL.LU.64 R4, [R1+0x22a0] ;  /* 0x0022a00001047983 */ /* 0x000f360000300a00 */
[----:B------:R-:W-:Y:S11]  /*414f0*/  @!UPT UIADD3 URZ, URZ, URZ, URZ ;  /* 0x0000003f3f3ff290 */ /* 0x000ff6000fffe03f */
[----:B------:R-:W-:Y:S02]  /*41500*/  IMAD.MOV.U32 R28, RZ, RZ, R14 ;  /* 0x000000ffff1c7224 */ /* 0x000fe400078e000e */
[----:B------:R-:W-:Y:S02]  /*41510*/  IMAD.MOV.U32 R0, RZ, RZ, R15 ;  /* 0x000000ffff007224 */ /* 0x000fe400078e000f */
        /* <DEDUP_REMOVED lines=8> */
[C---:B--2---:R-:W-:Y:S02]  /*415a0*/  HMMA.16816.F32.BF16 R16, R24.reuse, R16, R12 ;  /* 0x000000101810723c */ /* 0x044fe4000004180c */
[----:B------:R-:W2:Y:S01]  /*415b0*/  LDL.LU.64 R14, [R1+0x2288] ;  /* 0x00228800010e7983 */ /* 0x000ea20000300a00 */
[----:B------:R-:W2:Y:S11]  /*415c0*/  LDL.LU.64 R12, [R1+0x2280] ;  /* 0x00228000010c7983 */ /* 0x000eb60000300a00 */
[----:B------:R-:W-:Y:S09]  /*415d0*/  @!UPT UIADD3 URZ, URZ, URZ, URZ ;  /* 0x0000003f3f3ff290 */ /* 0x000ff2000fffe03f */
        /* <DEDUP_REMOVED lines=13> */
[----:B------:R1:W-:Y:S03]  /*416b0*/  STL.64 [R1+0x1c8], R22 ;  /* 0x0001c81601007387 */ /* 0x0003e60000100a00 */
[----:B0-----:R-:W4:Y:S01]  /*416c0*/  LDL.LU R20, [R1+0x1b0] ;  /* 0x0001b00001147983 */ /* 0x001f220000300800 */
[----:B------:R-:W4:Y:S02]  /*416d0*/  LDL.LU R21, [R1+0x1b4] ;  /* 0x0001b40001157983 */ /* 0x000f240000300800 */
[----:B-1----:R-:W4:Y:S02]  /*416e0*/  LDL.LU R22, [R1+0x1b8] ;  /* 0x0001b80001167983 */ /* 0x002f240000300800 */
[----:B------:R-:W4:Y:S01]  /*416f0*/  LDL.LU R23, [R1+0x1bc] ;  /* 0x0001bc0001177983 */ /* 0x000f220000300800 */
[----:B------:R0:W-:Y:S04]  /*41700*/  STL.64 [R1+0x21b8], R14 ;  /* 0x0021b80e01007387 */ /* 0x0001e80000100a00 */
[----:B0-----:R-:W2:Y:S01]  /*41710*/  LDL.64 R14, [R1+0x78] ;  /* 0x00007800010e7983 */ /* 0x001ea20000100a00 */
[----:B---3--:R-:W-:Y:S03]  /*41720*/  HMMA.16816.F32.BF16 R8, R24, R8, R16 ;  /* 0x000000081808723c */ /* 0x008fe60000041810 */
[----:B--2---:R0:W-:Y:S11]  /*41730*/  STL.64 [R1+0x2228], R14 ;  /* 0x0022280e01007387 */ /* 0x0041f60000100a00 */
[----:B------:R-:W-:Y:S09]  /*41740*/  @!UPT UIADD3 URZ, URZ, URZ, URZ ;  /* 0x0000003f3f3ff290 */ /* 0x000ff2000fffe03f */
[----:B------:R-:W-:Y:S02]  /*41750*/  STL.64 [R1+0x590], R8 ;  /* 0x0005900801007387 */ /* 0x000fe40000100a00 */
[----:B------:R-:W-:Y:S02]  /*41760*/  STL.64 [R1+0x598], R10 ;  /* 0x0005980a01007387 */ /* 0x000fe40000100a00 */
[----:B------:R-:W2:Y:S01]  /*41770*/  LDL.LU R12, [R1+0x540] ;  /* 0x00054000010c7983 */ /* 0x000ea20000300800 */
[----:B------:R-:W2:Y:S04]  /*41780*/  LDL.LU R13, [R1+0x544] ;  /* 0x00054400010d7983 */ /* 0x000ea80000300800 */
[----:B0-----:R-:W3:Y:S01]  /*41790*/  LDL.LU R14, [R1+0x548] ;  /* 0x00054800010e7983 */ /* 0x001ee20000300800 */
[----:B------:R-:W3:Y:S02]  /*417a0*/  LDL.LU R15, [R1+0x54c] ;  /* 0x00054c00010f7983 */ /* 0x000ee40000300800 */
[----:B------:R-:W2:Y:S02]  /*417b0*/  LDL.LU R16, [R1+0x560] ;  /* 0x0005600001107983 */ /* 0x000ea40000300800 */
[----:B------:R-:W2:Y:S01]  /*417c0*/  LDL.LU R17, [R1+0x564] ;  /* 0x0005640001117983 */ /* 0x000ea20000300800 */
[----:B------:R-:W2:Y:S01]  /*417d0*/  LDL.LU R18, [R1+0x568] ;  /* 0x0005680001127983 */ /* 0x000ea20000300800 */
[----:B------:R-:W2:Y:S03]  /*417e0*/  LDL.LU R19, [R1+0x56c] ;  /* 0x00056c0001137983 */ /* 0x000ea60000300800 */
        /* <DEDUP_REMOVED lines=8> */
[----:B---3--:R0:W-:Y:S02]  /*41870*/  STL.64 [R1+0x2238], R14 ;  /* 0x0022380e01007387 */ /* 0x0081e40000100a00 */
[----:B------:R-:W-:Y:S01]  /*41880*/  STL.64 [R1+0x2230], R12 ;  /* 0x0022300c01007387 */ /* 0x000fe20000100a00 */
[----:B0-----:R-:W3:Y:S04]  /*41890*/  LDL.64 R14, [R1+0x98] ;  /* 0x00009800010e7983 */ /* 0x001ee80000100a00 */
[----:B---3--:R0:W-:Y:S01]  /*418a0*/  STL.64 [R1+0x2260], R14 ;  /* 0x0022600e01007387 */ /* 0x0081e20000100a00 */
[----:B------:R-:W3:Y:S02]  /*418b0*/  LDL R8, [R1+0x177c] ;  /* 0x00177c0001087983 */ /* 0x000ee40000100800 */
[----:B------:R-:W-:-:S02]  /*418c0*/  IMAD.MOV.U32 R10, RZ, RZ, R6 ;  /* 0x000000ffff0a7224 */ /* 0x000fc400078e0006 */
[----:B------:R-:W-:Y:S01]  /*418d0*/  IMAD.MOV.U32 R11, RZ, RZ, R7 ;  /* 0x000000ffff0b7224 */ /* 0x000fe200078e0007 */
[----:B----4-:R-:W-:Y:S01]  /*418e0*/  HMMA.16816.F32.BF16 R24, R24, R4, R20 ;  /* 0x000000041818723c */ /* 0x010fe20000041814 */
[----:B0-----:R-:W4:Y:S04]  /*418f0*/  LDL.64 R14, [R1+0xc8] ;  /* 0x0000c800010e7983 */ /* 0x001f280000100a00 */
[----:B---3--:R0:W-:Y:S04]  /*41900*/  STL [R1+0x2240], R8 ;  /* 0x0022400801007387 */ /* 0x0081e80000100800 */
[----:B0-----:R-:W3:Y:S01]  /*41910*/  LDL.LU R8, [R1+0x550] ;  /* 0x0005500001087983 */ /* 0x001ee20000300800 */
[----:B------:R-:W3:Y:S02]  /*41920*/  LDL.LU R9, [R1+0x554] ;  /* 0x0005540001097983 */ /* 0x000ee40000300800 */
[----:B------:R-:W2:Y:S02]  /*41930*/  LDL.LU R6, [R1+0x227c] ;  /* 0x00227c0001067983 */ /* 0x000ea40000300800 */
[----:B------:R-:W2:Y:S01]  /*41940*/  LDL.LU R7, [R1+0x2278] ;  /* 0x0022780001077983 */ /* 0x000ea20000300800 */
[----:B------:R-:W2:Y:S01]  /*41950*/  LDL.LU.64 R22, [R1+0x2270] ;  /* 0x0022700001167983 */ /* 0x000ea20000300a00 */
[----:B------:R-:W2:Y:S08]  /*41960*/  LDL.LU.64 R20, [R1+0x2268] ;  /* 0x0022680001147983 */ /* 0x000eb00000300a00 */
[----:B------:R-:W-:-:S02]  /*41970*/  IMAD.MOV.U32 R0, RZ, RZ, R24 ;  /* 0x000000ffff007224 */ /* 0x000fc400078e0018 */
[----:B------:R-:W-:Y:S02]  /*41980*/  IMAD.MOV.U32 R2, RZ, RZ, R27 ;  /* 0x000000ffff027224 */ /* 0x000fe400078e001b */
[----:B------:R-:W-:Y:S02]  /*41990*/  IMAD.MOV.U32 R28, RZ, RZ, R25 ;  /* 0x000000ffff1c7224 */ /* 0x000fe400078e0019 */
[----:B------:R-:W-:Y:S01]  /*419a0*/  IMAD.MOV.U32 R29, RZ, RZ, R26 ;  /* 0x000000ffff1d7224 */ /* 0x000fe200078e001a */
[----:B------:R-:W3:Y:S01]  /*419b0*/  LDL.LU R24, [R1+0x530] ;  /* 0x0005300001187983 */ /* 0x000ee20000300800 */
[----:B------:R-:W3:Y:S02]  /*419c0*/  LDL.LU R25, [R1+0x534] ;  /* 0x0005340001197983 */ /* 0x000ee40000300800 */
[----:B------:R-:W3:Y:S02]  /*419d0*/  LDL.LU R26, [R1+0x538] ;  /* 0x00053800011a7983 */ /* 0x000ee40000300800 */
[----:B----4-:R-:W-:-:S02]  /*419e0*/  IMAD.MOV.U32 R5, RZ, RZ, R14 ;  /* 0x000000ffff057224 */ /* 0x010fc400078e000e */
[----:B------:R-:W-:Y:S01]  /*419f0*/  IMAD.MOV.U32 R4, RZ, RZ, R15 ;  /* 0x000000ffff047224 */ /* 0x000fe200078e000f */
[----:B--2---:R-:W-:Y:S01]  /*41a00*/  HMMA.16816.F32.BF16 R16, R20, R14, R16 ;  /* 0x0000000e1410723c */ /* 0x004fe20000041810 */
[----:B------:R-:W-:Y:S01]  /*41a10*/  STL.64 [R1+0x2148], R6 ;  /* 0x0021480601007387 */ /* 0x000fe20000100a00 */
[----:B------:R-:W-:Y:S02]  /*41a20*/  STL [R1+0x1a28], R2 ;  /* 0x001a280201007387 */ /* 0x000fe40000100800 */
[----:B------:R-:W-:Y:S02]  /*41a30*/  STL [R1+0x1a24], R29 ;  /* 0x001a241d01007387 */ /* 0x000fe40000100800 */
[----:B------:R-:W-:Y:S01]  /*41a40*/  STL [R1+0x1a20], R28 ;  /* 0x001a201c01007387 */ /* 0x000fe20000100800 */
[----:B------:R-:W-:Y:S01]  /*41a50*/  STL [R1+0x19f8], R0 ;  /* 0x0019f80001007387 */ /* 0x000fe20000100800 */
[----:B------:R-:W3:Y:S11]  /*41a60*/  LDL.LU.64 R14, [R1+0x2260] ;  /* 0x00226000010e7983 */ /* 0x000ef60000300a00 */
[----:B------:R-:W-:Y:S04]  /*41a70*/  @!UPT UIADD3 URZ, URZ, URZ, URZ ;  /* 0x0000003f3f3ff290 */ /* 0x000fe8000fffe03f */
[----:B------:R-:W-:Y:S01]  /*41a80*/  STL.64 [R1+0x940], R16 ;  /* 0x0009401001007387 */ /* 0x000fe20000100a00 */
[----:B------:R0:W-:Y:S03]  /*41a90*/  STL.64 [R1+0x948], R18 ;  /* 0x0009481201007387 */ /* 0x0001e60000100a00 */
[----:B0-----:R-:W2:Y:S01]  /*41aa0*/  LDL.LU.64 R18, [R1+0x2258] ;  /* 0x0022580001127983 */ /* 0x001ea20000300a00 */
[----:B------:R0:W-:Y:S02]  /*41ab0*/  STL [R1+0x2180], R4 ;  /* 0x0021800401007387 */ /* 0x0001e40000100800 */
[----:B------:R1:W-:Y:S01]  /*41ac0*/  STL [R1+0x2178], R5 ;  /* 0x0021780501007387 */ /* 0x0003e20000100800 */
[----:B0-----:R-:W2:Y:S01]  /*41ad0*/  LDL.LU R4, [R1+0x570] ;  /* 0x0005700001047983 */ /* 0x001ea20000300800 */
[----:B-1----:R-:W2:Y:S02]  /*41ae0*/  LDL.LU R5, [R1+0x574] ;  /* 0x0005740001057983 */ /* 0x002ea40000300800 */
[----:B------:R-:W2:Y:S02]  /*41af0*/  LDL.LU R6, [R1+0x578] ;  /* 0x0005780001067983 */ /* 0x000ea40000300800 */
[----:B------:R-:W2:Y:S02]  /*41b00*/  LDL.LU R7, [R1+0x57c] ;  /* 0x00057c0001077983 */ /* 0x000ea40000300800 */
[----:B------:R-:W-:-:S02]  /*41b10*/  IMAD.MOV.U32 R27, RZ, RZ, R3 ;  /* 0x000000ffff1b7224 */ /* 0x000fc400078e0003 */
[----:B------:R-:W-:-:S05]  /*41b20*/  IMAD.MOV.U32 R3, RZ, RZ, R16 ;  /* 0x000000ffff037224 */ /* 0x000fca00078e0010 */
[----:B------:R0:W-:Y:S01]  /*41b30*/  STL [R1+0x17bc], R3 ;  /* 0x0017bc0301007387 */ /* 0x0001e20000100800 */
[C---:B--2---:R-:W-:Y:S01]  /*41b40*/  HMMA.16816.F32.BF16 R4, R20.reuse, R18, R4 ;  /* 0x000000121404723c */ /* 0x044fe20000041804 */
[----:B0-----:R-:W-:Y:S11]  /*41b50*/  IMAD.MOV.U32 R3, RZ, RZ, R19 ;  /* 0x000000ffff037224 */ /* 0x001ff600078e0013 */
[----:B------:R-:W-:Y:S11]  /*41b60*/  @!UPT UIADD3 URZ, URZ, URZ, URZ ;  /* 0x0000003f3f3ff290 */ /* 0x000ff6000fffe03f */
[----:B------:R-:W-:Y:S01]  /*41b70*/  STL.64 [R1+0x580], R4 ;  /* 0x0005800401007387 */ /* 0x000fe20000100a00 */
[----:B------:R0:W-:Y:S02]  /*41b80*/  STL.64 [R1+0x588], R6 ;  /* 0x0005880601007387 */ /* 0x0001e40000100a00 */
[----:B0-----:R-:W-:Y:S02]  /*41b90*/  IMAD.MOV.U32 R6, RZ, RZ, R18 ;  /* 0x000000ffff067224 */ /* 0x001fe400078e0012 */
[----:B------:R-:W2:Y:S01]  /*41ba0*/  LDL.LU.64 R18, [R1+0x2250] ;  /* 0x0022500001127983 */ /* 0x000ea20000300a00 */
[----:B------:R-:W2:Y:S02]  /*41bb0*/  LDL.LU.64 R16, [R1+0x2248] ;  /* 0x0022480001107983 */ /* 0x000ea40000300a00 */
[----:B------:R0:W-:Y:S02]  /*41bc0*/  STL [R1+0x2184], R6 ;  /* 0x0021840601007387 */ /* 0x0001e40000100800 */
[----:B0-----:R-:W2:Y:S01]  /*41bd0*/  LDL.64 R6, [R1+0xa8] ;  /* 0x0000a80001067983 */ /* 0x001ea20000100a00 */
[C---:B---3--:R-:W-:Y:S08]  /*41be0*/  HMMA.16816.F32.BF16 R8, R20.reuse, R14, R8 ;  /* 0x0000000e1408723c */ /* 0x048ff00000041808 */
[----:B--2---:R-:W-:Y:S11]  /*41bf0*/  HMMA.16816.F32.BF16 R16, R20, R6, R16 ;  /* 0x000000061410723c */ /* 0x004ff60000041810 */
[----:B------:R-:W-:Y:S11]  /*41c00*/  @!UPT UIADD3 URZ, URZ, URZ, URZ ;  /* 0x0000003f3f3ff290 */ /* 0x000ff6000fffe03f */
[----:B------:R-:W-:Y:S01]  /*41c10*/  @!UPT UIADD3 URZ, URZ, URZ, URZ ;  /* 0x0000003f3f3ff290 */ /* 0x000fe2000fffe03f */
[----:B------:R0:W-:Y:S01]  /*41c20*/  STL.64 [R1+0x570], R16 ;  /* 0x0005701001007387 */ /* 0x0001e20000100a00 */
[----:B------:R-:W-:Y:S02]  /*41c30*/  STL.64 [R1+0x578], R18 ;  /* 0x0005781201007387 */ /* 0x000fe40000100a00 */
[----:B------:R1:W-:Y:S02]  /*41c40*/  STL [R1+0x21f8], R7 ;  /* 0x0021f80701007387 */ /* 0x0003e40000100800 */
[----:B0-----:R-:W-:Y:S02]  /*41c50*/  IMAD.MOV.U32 R16, RZ, RZ, R6 ;  /* 0x000000ffff107224 */ /* 0x001fe400078e0006 */
[----:B-1----:R-:W2:Y:S01]  /*41c60*/  LDL.64 R6, [R1+0x88] ;  /* 0x0000880001067983 */ /* 0x002ea20000100a00 */
[----:B------:R0:W-:Y:S02]  /*41c70*/  STL.64 [R1+0x560], R8 ;  /* 0x0005600801007387 */ /* 0x0001e40000100a00 */
[----:B------:R-:W-:Y:S02]  /*41c80*/  STL.64 [R1+0x568], R10 ;  /* 0x0005680a01007387 */ /* 0x000fe40000100a00 */
[----:B------:R-:W-:-:S02]  /*41c90*/  IMAD.MOV.U32 R18, RZ, RZ, R14 ;  /* 0x000000ffff127224 */ /* 0x000fc400078e000e */
[----:B------:R-:W-:Y:S01]  /*41ca0*/  IMAD.MOV.U32 R17, RZ, RZ, R15 ;  /* 0x000000ffff117224 */ /* 0x000fe200078e000f */
[----:B0-----:R-:W3:Y:S01]  /*41cb0*/  LDL.LU R8, [R1+0x2240] ;  /* 0x0022400001087983 */ /* 0x001ee20000300800 */
        /* <DEDUP_REMOVED lines=15> */
[----:B---3--:R-:W1:Y:S11]  /*41db0*/  LDSM.16.MT88.4 R24, [R8+0x13000] ;  /* 0x013000000818783b */ /* 0x008e760000004200 */
[----:B------:R-:W-:Y:S08]  /*41dc0*/  @!UPT UIADD3 URZ, URZ, URZ, URZ ;  /* 0x0000003f3f3ff290 */ /* 0x000ff0000fffe03f */
[----:B------:R-:W-:Y:S01]  /*41dd0*/  STL.64 [R1+0x540], R4 ;  /* 0x0005400401007387 */ /* 0x000fe20000100a00 */
[----:B------:R2:W-:Y:S02]  /*41de0*/  STL.64 [R1+0x548], R6 ;  /* 0x0005480601007387 */ /* 0x0005e40000100a00 */
[----:B0-----:R-:W3:Y:S02]  /*41df0*/  LDL.LU R16, [R1+0x850] ;  /* 0x0008500001107983 */ /* 0x001ee40000300800 */
[----:B------:R-:W3:Y:S01]  /*41e00*/  LDL.LU R17, [R1+0x854] ;  /* 0x0008540001117983 */ /* 0x000ee20000300800 */
[----:B------:R-:W4:Y:S01]  /*41e10*/  LDL.LU R18, [R1+0x858] ;  /* 0x0008580001127983 */ /* 0x000f220000300800 */
[----:B------:R-:W4:Y:S02]  /*41e20*/  LDL.LU R19, [R1+0x85c] ;  /* 0x00085c0001137983 */ /* 0x000f240000300800 */
[----:B------:R-:W2:Y:S02]  /*41e30*/  LDL.LU R12, [R1+0x870] ;  /* 0x00087000010c7983 */ /* 0x000ea40000300800 */
[----:B------:R-:W2:Y:S01]  /*41e40*/  LDL.LU R13, [R1+0x874] ;  /* 0x00087400010d7983 */ /* 0x000ea20000300800 */
[----:B------:R-:W2:Y:S01]  /*41e50*/  LDL.LU R14, [R1+0x878] ;  /* 0x00087800010e7983 */ /* 0x000ea20000300800 */
[----:B------:R-:W2:Y:S03]  /*41e60*/  LDL.LU R15, [R1+0x87c] ;  /* 0x00087c00010f7983 */ /* 0x000ea60000300800 */
[----:B--2---:R0:W-:Y:S01]  /*41e70*/  STL.64 [R1+0x21c8], R14 ;  /* 0x0021c80e01007387 */ /* 0x0041e20000100a00 */
[----:B------:R-:W-:Y:S02]  /*41e80*/  STL.64 [R1+0x21c0], R12 ;  /* 0x0021c00c01007387 */ /* 0x000fe40000100a00 */
[----:B------:R-:W2:Y:S01]  /*41e90*/  LDL.64 R6, [R1+0x58] ;  /* 0x0000580001067983 */ /* 0x000ea20000100a00 */
[----:B0-----:R-:W3:Y:S04]  /*41ea0*/  LDL R14, [R1+0x28] ;  /* 0x00002800010e7983 */ /* 0x001ee80000100800 */
[----:B------:R-:W3:Y:S04]  /*41eb0*/  LDL R15, [R1+0x2c] ;  /* 0x00002c00010f7983 */ /* 0x000ee80000100800 */
[----:B--2---:R-:W-:Y:S04]  /*41ec0*/  STL.64 [R1+0x2210], R6 ;  /* 0x0022100601007387 */ /* 0x004fe80000100a00 */
[----:B---3--:R0:W-:Y:S04]  /*41ed0*/  STL.64 [R1+0x21d8], R14 ;  /* 0x0021d80e01007387 */ /* 0x0081e80000100a00 */
[----:B0-----:R-:W2:Y:S04]  /*41ee0*/  LDL.64 R14, [R1+0x38] ;  /* 0x00003800010e7983 */ /* 0x001ea80000100a00 */
[----:B--2---:R0:W-:Y:S01]  /*41ef0*/  STL.64 [R1+0x21f0], R14 ;  /* 0x0021f00e01007387 */ /* 0x0041e20000100a00 */
[----:B------:R-:W2:Y:S02]  /*41f00*/  LDL.LU R12, [R1+0x8a0] ;  /* 0x0008a000010c7983 */ /* 0x000ea40000300800 */
[----:B------:R-:W2:Y:S01]  /*41f10*/  LDL.LU R13, [R1+0x8a4] ;  /* 0x0008a400010d7983 */ /* 0x000ea20000300800 */
[----:B0-----:R-:W3:Y:S01]  /*41f20*/  LDL.LU R14, [R1+0x8a8] ;  /* 0x0008a800010e7983 */ /* 0x001ee20000300800 */
[----:B------:R-:W3:Y:S02]  /*41f30*/  LDL.LU R15, [R1+0x8ac] ;  /* 0x0008ac00010f7983 */ /* 0x000ee40000300800 */
[----:B------:R-:W2:Y:S01]  /*41f40*/  LDL.64 R6, [R1+0x68] ;  /* 0x0000680001067983 */ /* 0x000ea20000100a00 */
        /* <DEDUP_REMOVED lines=12> */
[----:B----4-:R-:W-:Y:S01]  /*42010*/  STL.64 [R1+0x21a0], R18 ;  /* 0x0021a01201007387 */ /* 0x010fe20000100a00 */
[----:B------:R0:W-:Y:S03]  /*42020*/  STL.64 [R1+0x2198], R16 ;  /* 0x0021981001007387 */ /* 0x0001e60000100a00 */
[----:B0-----:R-:W3:Y:S01]  /*42030*/  LDL.LU R16, [R1+0x860] ;  /* 0x0008600001107983 */ /* 0x001ee20000300800 */
[----:B------:R-:W3:Y:S02]  /*42040*/  LDL.LU R17, [R1+0x864] ;  /* 0x0008640001117983 */ /* 0x000ee40000300800 */
[----:B------:R-:W4:Y:S02]  /*42050*/  LDL.LU R18, [R1+0x868] ;  /* 0x0008680001127983 */ /* 0x000f240000300800 */
[----:B------:R-:W4:Y:S02]  /*42060*/  LDL.LU R19, [R1+0x86c] ;  /* 0x00086c0001137983 */ /* 0x000f240000300800 */
[----:B----4-:R0:W-:Y:S01]  /*42070*/  STL.64 [R1+0x21b0], R18 ;  /* 0x0021b01201007387 */ /* 0x0101e20000100a00 */
[----:B---3--:R3:W-:Y:S03]  /*42080*/  STL.64 [R1+0x21a8], R16 ;  /* 0x0021a81001007387 */ /* 0x0087e60000100a00 */
[----:B0-----:R-:W4:Y:S01]  /*42090*/  LDL.64 R18, [R1+0x18] ;  /* 0x0000180001127983 */ /* 0x001f220000100a00 */
[----:B--2---:R-:W-:Y:S03]  /*420a0*/  HMMA.16816.F32.BF16 R12, R20, R6, R12 ;  /* 0x00000006140c723c */ /* 0x004fe6000004180c */
[----:B----4-:R0:W-:Y:S01]  /*420b0*/  STL.64 [R1+0x21d0], R18 ;  /* 0x0021d01201007387 */ /* 0x0101e20000100a00 */
[----:B---3--:R-:W2:Y:S02]  /*420c0*/  LDL.LU R16, [R1+0x880] ;  /* 0x0008800001107983 */ /* 0x008ea40000300800 */
[----:B------:R-:W2:Y:S01]  /*420d0*/  LDL.LU R17, [R1+0x884] ;  /* 0x0008840001117983 */ /* 0x000ea20000300800 */
[----:B0-----:R-:W3:Y:S01]  /*420e0*/  LDL.LU R18, [R1+0x888] ;  /* 0x0008880001127983 */ /* 0x001ee20000300800 */
        /* <DEDUP_REMOVED lines=9> */
[----:B-1----:R0:W-:Y:S01]  /*42180*/  STL.64 [R1+0x2000], R26 ;  /* 0x0020001a01007387 */ /* 0x0021e20000100a00 */
[----:B------:R-:W-:Y:S03]  /*42190*/  STL.64 [R1+0x1ff8], R24 ;  /* 0x001ff81801007387 */ /* 0x000fe60000100a00 */
[----:B0-----:R-:W3:Y:S01]  /*421a0*/  LDL.64 R26, [R1+0x48] ;  /* 0x00004800011a7983 */ /* 0x001ee20000100a00 */
[----:B------:R-:W-:Y:S02]  /*421b0*/  STL.64 [R1+0x8c0], R12 ;  /* 0x0008c00c01007387 */ /* 0x000fe40000100a00 */
[----:B------:R0:W-:Y:S02]  /*421c0*/  STL.64 [R1+0x8c8], R14 ;  /* 0x0008c80e01007387 */ /* 0x0001e40000100a00 */
[----:B0-----:R-:W4:Y:S01]  /*421d0*/  LDL.LU.64 R14, [R1+0x2220] ;  /* 0x00222000010e7983 */ /* 0x001f220000300a00 */
[----:B------:R-:W4:Y:S02]  /*421e0*/  LDL.LU.64 R12, [R1+0x2218] ;  /* 0x00221800010c7983 */ /* 0x000f240000300a00 */
[----:B------:R-:W4:Y:S02]  /*421f0*/  LDL.LU.64 R6, [R1+0x2210] ;  /* 0x0022100001067983 */ /* 0x000f240000300a00 */
[----:B----4-:R-:W-:Y:S11]  /*42200*/  HMMA.16816.F32.BF16 R12, R20, R6, R12 ;  /* 0x00000006140c723c */ /* 0x010ff6000004180c */
[----:B------:R-:W-:Y:S11]  /*42210*/  @!UPT UIADD3 URZ, URZ, URZ, URZ ;  /* 0x0000003f3f3ff290 */ /* 0x000ff6000fffe03f */
[----:B------:R-:W-:Y:S01]  /*42220*/  @!UPT UIADD3 URZ, URZ, URZ, URZ ;  /* 0x0000003f3f3ff290 */ /* 0x000fe2000fffe03f */
[----:B------:R-:W-:Y:S01]  /*42230*/  STL.64 [R1+0x8b0], R12 ;  /* 0x0008b00c01007387 */ /* 0x000fe20000100a00 */
[----:B------:R0:W-:Y:S03]  /*42240*/  STL.64 [R1+0x8b8], R14 ;  /* 0x0008b80e01007387 */ /* 0x0001e60000100a00 */
[----:B0-----:R-:W4:Y:S01]  /*42250*/  LDL.LU.64 R14, [R1+0x2208] ;  /* 0x00220800010e7983 */ /* 0x001f220000300a00 */
[----:B------:R-:W4:Y:S02]  /*42260*/  LDL.LU.64 R12, [R1+0x2200] ;  /* 0x00220000010c7983 */ /* 0x000f240000300a00 */
[----:B------:R-:W-:Y:S02]  /*42270*/  IMAD.MOV.U32 R5, RZ, RZ, R7 ;  /* 0x000000ffff057224 */ /* 0x000fe400078e0007 */
[----:B------:R-:W2:Y:S01]  /*42280*/  LDL.LU R7, [R1+0x21f8] ;  /* 0x0021f80001077983 */ /* 0x000ea20000300800 */
[----:B------:R-:W-:-:S02]  /*42290*/  IMAD.MOV.U32 R10, RZ, RZ, R6 ;  /* 0x000000ffff0a7224 */ /* 0x000fc400078e0006 */
[----:B---3--:R-:W-:Y:S02]  /*422a0*/  IMAD.MOV.U32 R6, RZ, RZ, R26 ;  /* 0x000000ffff067224 */ /* 0x008fe400078e001a */
[----:B------:R-:W-:Y:S01]  /*422b0*/  IMAD.MOV.U32 R4, RZ, RZ, R27 ;  /* 0x000000ffff047224 */ /* 0x000fe200078e001b */
[C---:B----4-:R-:W-:Y:S11]  /*422c0*/  HMMA.16816.F32.BF16 R12, R20.reuse, R26, R12 ;  /* 0x0000001a140c723c */ /* 0x050ff6000004180c */
[----:B------:R-:W-:Y:S11]  /*422d0*/  @!UPT UIADD3 URZ, URZ, URZ, URZ ;  /* 0x0000003f3f3ff290 */ /* 0x000ff6000fffe03f */
[----:B------:R-:W-:Y:S01]  /*422e0*/  @!UPT UIADD3 URZ, URZ, URZ, URZ ;  /* 0x0000003f3f3ff290 */ /* 0x000fe2000fffe03f */
[----:B------:R-:W-:Y:S01]  /*422f0*/  STL.64 [R1+0x8a0], R12 ;  /* 0x0008a00c01007387 */ /* 0x000fe20000100a00 */
[----:B------:R0:W-:Y:S03]  /*42300*/  STL.64 [R1+0x8a8], R14 ;  /* 0x0008a80e01007387 */ /* 0x0001e60000100a00 */
[----:B0-----:R-:W2:Y:S01]  /*42310*/  LDL.LU.64 R14, [R1+0x21f0] ;  /* 0x0021f000010e7983 */ /* 0x001ea20000300a00 */
[----:B------:R-:W3:Y:S02]  /*42320*/  LDL.LU R24, [R1+0x6b0] ;  /* 0x0006b00001187983 */ /* 0x000ee40000300800 */
[----:B------:R-:W3:Y:S02]  /*42330*/  LDL.LU R25, [R1+0x6b4] ;  /* 0x0006b40001197983 */ /* 0x000ee40000300800 */
[----:B------:R-:W4:Y:S01]  /*42340*/  LDL.LU R26, [R1+0x6b8] ;  /* 0x0006b800011a7983 */ /* 0x000f220000300800 */
[----:B------:R-:W4:Y:S01]  /*42350*/  LDL.LU R27, [R1+0x6bc] ;  /* 0x0006bc00011b7983 */ /* 0x000f220000300800 */
[----:B--2---:R-:W-:Y:S03]  /*42360*/  HMMA.16816.F32.BF16 R16, R20, R14, R16 ;  /* 0x0000000e1410723c */ /* 0x004fe60000041810 */
[----:B----4-:R0:W-:Y:S01]  /*42370*/  STL.64 [R1+0x2010], R26 ;  /* 0x0020101a01007387 */ /* 0x0101e20000100a00 */
[----:B---3--:R1:W-:Y:S03]  /*42380*/  STL.64 [R1+0x2008], R24 ;  /* 0x0020081801007387 */ /* 0x0083e60000100a00 */
[----:B0-----:R-:W2:Y:S04]  /*42390*/  LDL R26, [R1+0x8] ;  /* 0x00000800011a7983 */ /* 0x001ea80000100800 */
[----:B------:R-:W2:Y:S01]  /*423a0*/  LDL R27, [R1+0xc] ;  /* 0x00000c00011b7983 */ /* 0x000ea20000100800 */
[----:B-1----:R-:W-:-:S02]  /*423b0*/  IMAD.MOV.U32 R25, RZ, RZ, R14 ;  /* 0x000000ffff197224 */ /* 0x002fc400078e000e */
[----:B------:R-:W-:-:S09]  /*423c0*/  IMAD.MOV.U32 R24, RZ, RZ, R15 ;  /* 0x000000ffff187224 */ /* 0x000fd200078e000f */
[----:B------:R-:W-:Y:S01]  /*423d0*/  STL.64 [R1+0x890], R16 ;  /* 0x0008901001007387 */ /* 0x000fe20000100a00 */
[----:B------:R0:W-:Y:S03]  /*423e0*/  STL.64 [R1+0x898], R18 ;  /* 0x0008981201007387 */ /* 0x0001e60000100a00 */
[----:B0-----:R-:W3:Y:S01]  /*423f0*/  LDL.LU.64 R18, [R1+0x21e8] ;  /* 0x0021e80001127983 */ /* 0x001ee20000300a00 */
[----:B------:R-:W3:Y:S02]  /*42400*/  LDL.LU.64 R16, [R1+0x21e0] ;  /* 0x0021e00001107983 */ /* 0x000ee40000300a00 */
[----:B------:R-:W3:Y:S02]  /*42410*/  LDL.LU.64 R14, [R1+0x21d8] ;  /* 0x0021d800010e7983 */ /* 0x000ee40000300a00 */
[C---:B---3--:R-:W-:Y:S01]  /*42420*/  HMMA.16816.F32.BF16 R12, R20.reuse, R14, R16 ;  /* 0x0000000e140c723c */ /* 0x048fe20000041810 */
[----:B------:R-:W3:Y:S11]  /*42430*/  LDL.LU.64 R18, [R1+0x21d0] ;  /* 0x0021d00001127983 */ /* 0x000ef60000300a00 */
[----:B------:R-:W-:Y:S11]  /*42440*/  @!UPT UIADD3 URZ, URZ, URZ, URZ ;  /* 0x0000003f3f3ff290 */ /* 0x000ff6000fffe03f */
[----:B------:R-:W-:Y:S01]  /*42450*/  STL.64 [R1+0x880], R12 ;  /* 0x0008800c01007387 */ /* 0x000fe20000100a00 */
[----:B------:R0:W-:Y:S03]  /*42460*/  STL.64 [R1+0x888], R14 ;  /* 0x0008880e01007387 */ /* 0x0001e60000100a00 */
[----:B0-----:R-:W4:Y:S01]  /*42470*/  LDL.LU.64 R14, [R1+0x21c8] ;  /* 0x0021c800010e7983 */ /* 0x001f220000300a00 */
[----:B------:R-:W4:Y:S02]  /*42480*/  LDL.LU.64 R12, [R1+0x21c0] ;  /* 0x0021c000010c7983 */ /* 0x000f240000300a00 */
[----:B---3--:R-:W-:Y:S01]  /*42490*/  IMAD.MOV.U32 R9, RZ, RZ, R19 ;  /* 0x000000ffff097224 */ /* 0x008fe200078e0013 */
[C---:B----4-:R-:W-:Y:S11]  /*424a0*/  HMMA.16816.F32.BF16 R12, R20.reuse, R18, R12 ;  /* 0x00000012140c723c */ /* 0x050ff6000004180c */
[----:B------:R-:W-:Y:S11]  /*424b0*/  @!UPT UIADD3 URZ, URZ, URZ, URZ ;  /* 0x0000003f3f3ff290 */ /* 0x000ff6000fffe03f */
[----:B------:R-:W-:Y:S01]  /*424c0*/  @!UPT UIADD3 URZ, URZ, URZ, URZ ;  /* 0x0000003f3f3ff290 */ /* 0x000fe2000fffe03f */
[----:B------:R0:W-:Y:S01]  /*424d0*/  STL.64 [R1+0x870], R12 ;  /* 0x0008700c01007387 */ /* 0x0001e20000100a00 */
[----:B------:R1:W-:Y:S02]  /*424e0*/  STL.64 [R1+0x878], R14 ;  /* 0x0008780e01007387 */ /* 0x0003e40000100a00 */
[----:B0-----:R-:W-:Y:S01]  /*424f0*/  IMAD.MOV.U32 R12, RZ, RZ, R18 ;  /* 0x000000ffff0c7224 */ /* 0x001fe200078e0012 */
[----:B-1----:R-:W3:Y:S01]  /*42500*/  LDL.LU.64 R14, [R1+0x21b8] ;  /* 0x0021b800010e7983 */ /* 0x002ee20000300a00 */
[----:B------:R-:W2:Y:S02]  /*42510*/  LDL.LU.64 R18, [R1+0x21b0] ;  /* 0x0021b00001127983 */ /* 0x000ea40000300a00 */
[----:B------:R-:W2:Y:S02]  /*42520*/  LDL.LU.64 R16, [R1+0x21a8] ;  /* 0x0021a80001107983 */ /* 0x000ea40000300a00 */
[----:B--2---:R-:W-:Y:S11]  /*42530*/  HMMA.16816.F32.BF16 R16, R20, R26, R16 ;  /* 0x0000001a1410723c */ /* 0x004ff60000041810 */
[----:B------:R-:W-:Y:S11]  /*42540*/  @!UPT UIADD3 URZ, URZ, URZ, URZ ;  /* 0x0000003f3f3ff290 */ /* 0x000ff6000fffe03f */
[----:B------:R-:W-:Y:S01]  /*42550*/  @!UPT UIADD3 URZ, URZ, URZ, URZ ;  /* 0x0000003f3f3ff290 */ /* 0x000fe2000fffe03f */
[----:B------:R-:W-:Y:S01]  /*42560*/  STL.64 [R1+0x860], R16 ;  /* 0x0008601001007387 */ /* 0x000fe20000100a00 */
[----:B------:R0:W-:Y:S03]  /*42570*/  STL.64 [R1+0x868], R18 ;  /* 0x0008681201007387 */ /* 0x0001e60000100a00 */
[----:B0-----:R-:W3:Y:S01]  /*42580*/  LDL.LU.64 R18, [R1+0x21a0] ;  /* 0x0021a00001127983 */ /* 0x001ee20000300a00 */
[----:B------:R-:W3:Y:S02]  /*42590*/  LDL.LU.64 R16, [R1+0x2198] ;  /* 0x0021980001107983 */ /* 0x000ee40000300a00 */
[----:B------:R0:W-:Y:S02]  /*425a0*/  STL.64 [R1+0x2020], R26 ;  /* 0x0020201a01007387 */ /* 0x0001e40000100a00 */
[----:B0-----:R-:W-:Y:S02]  /*425b0*/  IMAD.MOV.U32 R26, RZ, RZ, R12 ;  /* 0x000000ffff1a7224 */ /* 0x001fe400078e000c */
[----:B------:R-:W-:-:S05]  /*425c0*/  IMAD.MOV.U32 R27, RZ, RZ, R9 ;  /* 0x000000ffff1b7224 */ /* 0x000fca00078e0009 */
[----:B------:R-:W-:Y:S01]  /*425d0*/  STL.64 [R1+0x2038], R26 ;  /* 0x0020381a01007387 */ /* 0x000fe20000100a00 */
[----:B------:R-:W2:Y:S01]  /*425e0*/  LDL R9, [R1+0x1778] ;  /* 0x0017780001097983 */ /* 0x000ea20000100800 */
[----:B---3--:R-:W-:Y:S11]  /*425f0*/  HMMA.16816.F32.BF16 R16, R20, R14, R16 ;  /* 0x0000000e1410723c */ /* 0x008ff60000041810 */
[----:B------:R-:W-:Y:S11]  /*42600*/  @!UPT UIADD3 URZ, URZ, URZ, URZ ;  /* 0x0000003f3f3ff290 */ /* 0x000ff6000fffe03f */
[----:B------:R-:W-:Y:S01]  /*42610*/  @!UPT UIADD3 URZ, URZ, URZ, URZ ;  /* 0x0000003f3f3ff290 */ /* 0x000fe2000fffe03f */
[----:B------:R-:W-:Y:S01]  /*42620*/  STL.64 [R1+0x850], R16 ;  /* 0x0008501001007387 */ /* 0x000fe20000100a00 */
[----:B------:R0:W-:Y:S03]  /*42630*/  STL.64 [R1+0x858], R18 ;  /* 0x0008581201007387 */ /* 0x0001e60000100a00 */
[----:B0-----:R-:W3:Y:S01]  /*42640*/  LDL.LU.64 R18, [R1+0x2190] ;  /* 0x0021900001127983 */ /* 0x001ee20000300a00 */
[----:B------:R-:W4:Y:S02]  /*42650*/  LDL.LU.64 R16, [R1+0x2188] ;  /* 0x0021880001107983 */ /* 0x000f240000300a00 */
[----:B------:R-:W2:Y:S02]  /*42660*/  LDL.64 R26, [R1+0x28] ;  /* 0x00002800011a7983 */ /* 0x000ea40000100a00 */
[----:B--2---:R-:W-:Y:S01]  /*42670*/  STL.64 [R1+0x2050], R26 ;  /* 0x0020501a01007387 */ /* 0x004fe20000100a00 */
[----:B------:R0:W-:Y:S02]  /*42680*/  STL.64 [R1+0x2018], R14 ;  /* 0x0020180e01007387 */ /* 0x0001e40000100a00 */
[----:B------:R-:W2:Y:S02]  /*42690*/  LDL.LU R12, [R1+0x6c0] ;  /* 0x0006c000010c7983 */ /* 0x000ea40000300800 */
[----:B------:R-:W2:Y:S01]  /*426a0*/  LDL.LU R13, [R1+0x6c4] ;  /* 0x0006c400010d7983 */ /* 0x000ea20000300800 */
[----:B0-----:R-:W2:Y:S01]  /*426b0*/  LDL.LU R14, [R1+0x6c8] ;  /* 0x0006c800010e7983 */ /* 0x001ea20000300800 */
[----:B------:R-:W2:Y:S02]  /*426c0*/  LDL.LU R15, [R1+0x6cc] ;  /* 0x0006cc00010f7983 */ /* 0x000ea40000300800 */
[----:B------:R-:W-:-:S02]  /*426d0*/  IMAD.MOV.U32 R26, RZ, RZ, R25 ;  /* 0x000000ffff1a7224 */ /* 0x000fc400078e0019 */
[----:B------:R-:W-:-:S05]  /*426e0*/  IMAD.MOV.U32 R27, RZ, RZ, R24 ;  /* 0x000000ffff1b7224 */ /* 0x000fca00078e0018 */
[----:B------:R0:W-:Y:S02]  /*426f0*/  STL.64 [R1+0x2068], R26 ;  /* 0x0020681a01007387 */ /* 0x0001e40000100a00 */
[----:B0-----:R-:W-:Y:S02]  /*42700*/  IMAD.MOV.U32 R26, RZ, RZ, R6 ;  /* 0x000000ffff1a7224 */ /* 0x001fe400078e0006 */
[----:B------:R-:W-:Y:S01]  /*42710*/  IMAD.MOV.U32 R27, RZ, RZ, R4 ;  /* 0x000000ffff1b7224 */ /* 0x000fe200078e0004 */
[----:B------:R-:W3:Y:S01]  /*42720*/  LDL.LU R6, [R1+0x2184] ;  /* 0x0021840001067983 */ /* 0x000ee20000300800 */
[----:B------:R-:W3:Y:S03]  /*42730*/  LDL.LU R4, [R1+0x2180] ;  /* 0x0021800001047983 */ /* 0x000ee60000300800 */
[----:B------:R0:W-:Y:S02]  /*42740*/  STL.64 [R1+0x2080], R26 ;  /* 0x0020801a01007387 */ /* 0x0001e40000100a00 */
[----:B0-----:R-:W-:-:S02]  /*42750*/  IMAD.MOV.U32 R26, RZ, RZ, R10 ;  /* 0x000000ffff1a7224 */ /* 0x001fc400078e000a */
[----:B--2---:R-:W-:Y:S01]  /*42760*/  STL.64 [R1+0x2030], R14 ;  /* 0x0020300e01007387 */ /* 0x004fe20000100a00 */
[----:B------:R0:W-:Y:S03]  /*42770*/  STL.64 [R1+0x2028], R12 ;  /* 0x0020280c01007387 */ /* 0x0001e60000100a00 */
[----:B0-----:R-:W2:Y:S01]  /*42780*/  LDL.LU R12, [R1+0x6d0] ;  /* 0x0006d000010c7983 */ /* 0x001ea20000300800 */
[----:B------:R-:W2:Y:S02]  /*42790*/  LDL.LU R13, [R1+0x6d4] ;  /* 0x0006d400010d7983 */ /* 0x000ea40000300800 */
[----:B------:R-:W2:Y:S02]  /*427a0*/  LDL.LU R14, [R1+0x6d8] ;  /* 0x0006d800010e7983 */ /* 0x000ea40000300800 */
[----:B------:R-:W2:Y:S01]  /*427b0*/  LDL.LU R15, [R1+0x6dc] ;  /* 0x0006dc00010f7983 */ /* 0x000ea20000300800 */
[----:B------:R-:W3:Y:S01]  /*427c0*/  LDL.LU R10, [R1+0x217c] ;  /* 0x00217c00010a7983 */ /* 0x000ee20000300800 */
[----:B------:R-:W-:-:S02]  /*427d0*/  IMAD.MOV.U32 R27, RZ, RZ, R5 ;  /* 0x000000ffff1b7224 */ /* 0x000fc400078e0005 */
[----:B------:R-:W3:Y:S03]  /*427e0*/  LDL.LU R5, [R1+0x2178] ;  /* 0x0021780001057983 */ /* 0x000ee60000300800 */
[----:B------:R0:W-:Y:S02]  /*427f0*/  STL.64 [R1+0x2098], R26 ;  /* 0x0020981a01007387 */ /* 0x0001e40000100a00 */
[----:B0-----:R-:W-:Y:S02]  /*42800*/  IMAD.MOV.U32 R26, RZ, RZ, R11 ;  /* 0x000000ffff1a7224 */ /* 0x001fe400078e000b */
[----:B------:R-:W-:Y:S01]  /*42810*/  IMAD.MOV.U32 R27, RZ, RZ, R29 ;  /* 0x000000ffff1b7224 */ /* 0x000fe200078e001d */
[----:B--2---:R-:W-:Y:S01]  /*42820*/  STL.64 [R1+0x2048], R14 ;  /* 0x0020480e01007387 */ /* 0x004fe20000100a00 */
[----:B------:R0:W-:Y:S03]  /*42830*/  STL.64 [R1+0x2040], R12 ;  /* 0x0020400c01007387 */ /* 0x0001e60000100a00 */
[----:B0-----:R-:W2:Y:S01]  /*42840*/  LDL.LU R12, [R1+0x6e0] ;  /* 0x0006e000010c7983 */ /* 0x001ea20000300800 */
[----:B------:R-:W2:Y:S02]  /*42850*/  LDL.LU R13, [R1+0x6e4] ;  /* 0x0006e400010d7983 */ /* 0x000ea40000300800 */
[----:B------:R-:W2:Y:S02]  /*42860*/  LDL.LU R14, [R1+0x6e8] ;  /* 0x0006e800010e7983 */ /* 0x000ea40000300800 */
[----:B---3--:R-:W-:-:S02]  /*42870*/  IMAD.MOV.U32 R15, RZ, RZ, R10 ;  /* 0x000000ffff0f7224 */ /* 0x008fc400078e000a */
[----:B------:R-:W3:Y:S01]  /*42880*/  LDL.LU R10, [R1+0x2174] ;  /* 0x00217400010a7983 */ /* 0x000ee20000300800 */
[----:B------:R-:W2:Y:S02]  /*42890*/  LDL.LU R11, [R1+0x2170] ;  /* 0x00217000010b7983 */ /* 0x000ea40000300800 */
[----:B------:R0:W-:Y:S02]  /*428a0*/  STL.64 [R1+0x20b0], R26 ;  /* 0x0020b01a01007387 */ /* 0x0001e40000100a00 */
[----:B------:R-:W2:Y:S01]  /*428b0*/  LDL.LU R24, [R1+0x2e0] ;  /* 0x0002e00001187983 */ /* 0x000ea20000300800 */
[----:B------:R-:W2:Y:S04]  /*428c0*/  LDL.LU R25, [R1+0x2e4] ;  /* 0x0002e40001197983 */ /* 0x000ea80000300800 */
[----:B0-----:R-:W2:Y:S01]  /*428d0*/  LDL.LU R26, [R1+0x2e8] ;  /* 0x0002e800011a7983 */ /* 0x001ea20000300800 */
[----:B------:R-:W2:Y:S03]  /*428e0*/  LDL.LU R27, [R1+0x2ec] ;  /* 0x0002ec00011b7983 */ /* 0x000ea60000300800 */
[----:B--2---:R0:W-:Y:S01]  /*428f0*/  STL.64 [R1+0x20c0], R26 ;  /* 0x0020c01a01007387 */ /* 0x0041e20000100a00 */
[----:B------:R-:W-:Y:S02]  /*42900*/  STL.64 [R1+0x20b8], R24 ;  /* 0x0020b81801007387 */ /* 0x000fe40000100a00 */
[----:B0-----:R-:W-:-:S02]  /*42910*/  IMAD.MOV.U32 R26, RZ, RZ, R28 ;  /* 0x000000ffff1a7224 */ /* 0x001fc400078e001c */
[----:B------:R-:W-:-:S05]  /*42920*/  IMAD.MOV.U32 R27, RZ, RZ, R19 ;  /* 0x000000ffff1b7224 */ /* 0x000fca00078e0013 */
[----:B------:R-:W-:Y:S01]  /*42930*/  STL.64 [R1+0x20d8], R26 ;  /* 0x0020d81a01007387 */ /* 0x000fe20000100a00 */
[----:B------:R-:W-:Y:S02]  /*42940*/  STL.64 [R1+0x2060], R14 ;  /* 0x0020600e01007387 */ /* 0x000fe40000100a00 */
[----:B------:R0:W-:Y:S02]  /*42950*/  STL.64 [R1+0x2058], R12 ;  /* 0x0020580c01007387 */ /* 0x0001e40000100a00 */
[----:B0-----:R-:W2:Y:S01]  /*42960*/  LDL.LU R12, [R1+0x6f0] ;  /* 0x0006f000010c7983 */ /* 0x001ea20000300800 */
[----:B------:R-:W2:Y:S02]  /*42970*/  LDL.LU R13, [R1+0x6f4] ;  /* 0x0006f400010d7983 */ /* 0x000ea40000300800 */
[----:B------:R-:W2:Y:S02]  /*42980*/  LDL.LU R14, [R1+0x6f8] ;  /* 0x0006f800010e7983 */ /* 0x000ea40000300800 */
[----:B------:R-:W2:Y:S02]  /*42990*/  LDL.LU R15, [R1+0x6fc] ;  /* 0x0006fc00010f7983 */ /* 0x000ea40000300800 */
[----:B------:R-:W-:-:S02]  /*429a0*/  IMAD.MOV.U32 R26, RZ, RZ, R18 ;  /* 0x000000ffff1a7224 */ /* 0x000fc400078e0012 */
[----:B----4-:R-:W-:-:S05]  /*429b0*/  IMAD.MOV.U32 R27, RZ, RZ, R17 ;  /* 0x000000ffff1b7224 */ /* 0x010fca00078e0011 */
[----:B------:R-:W-:Y:S04]  /*429c0*/  STL.64 [R1+0x20f0], R26 ;  /* 0x0020f01a01007387 */ /* 0x000fe80000100a00 */
[----:B--2---:R-:W-:Y:S01]  /*429d0*/  STL.64 [R1+0x2078], R14 ;  /* 0x0020780e01007387 */ /* 0x004fe20000100a00 */
[----:B------:R0:W-:Y:S03]  /*429e0*/  STL.64 [R1+0x2070], R12 ;  /* 0x0020700c01007387 */ /* 0x0001e60000100a00 */
[----:B0-----:R-:W2:Y:S01]  /*429f0*/  LDL.LU R12, [R1+0x700] ;  /* 0x00070000010c7983 */ /* 0x001ea20000300800 */
[----:B------:R-:W2:Y:S02]  /*42a00*/  LDL.LU R13, [R1+0x704] ;  /* 0x00070400010d7983 */ /* 0x000ea40000300800 */
[----:B------:R-:W-:-:S02]  /*42a10*/  IMAD.MOV.U32 R26, RZ, RZ, R16 ;  /* 0x000000ffff1a7224 */ /* 0x000fc400078e0010 */
[----:B------:R-:W-:Y:S02]  /*42a20*/  IMAD.MOV.U32 R27, RZ, RZ, R7 ;  /* 0x000000ffff1b7224 */ /* 0x000fe400078e0007 */
[----:B------:R-:W-:Y:S02]  /*42a30*/  IMAD.MOV.U32 R14, RZ, RZ, R11 ;  /* 0x000000ffff0e7224 */ /* 0x000fe400078e000b */
[----:B---3--:R-:W-:Y:S01]  /*42a40*/  IMAD.MOV.U32 R15, RZ, RZ, R10 ;  /* 0x000000ffff0f7224 */ /* 0x008fe200078e000a */
[----:B------:R-:W3:Y:S01]  /*42a50*/  LDL.LU R11, [R1+0x216c] ;  /* 0x00216c00010b7983 */ /* 0x000ee20000300800 */
[----:B------:R-:W4:Y:S02]  /*42a60*/  LDL.LU R10, [R1+0x2168] ;  /* 0x00216800010a7983 */ /* 0x000f240000300800 */
        /* <DEDUP_REMOVED lines=11> */
[----:B------:R-:W-:Y:S01]  /*42b20*/  IMAD.MOV.U32 R26, RZ, RZ, R5 ;  /* 0x000000ffff1a7224 */ /* 0x000fe200078e0005 */
[----:B--2---:R-:W-:Y:S01]  /*42b30*/  STL.64 [R1+0x20a8], R14 ;  /* 0x0020a80e01007387 */ /* 0x004fe20000100a00 */
[----:B------:R0:W-:Y:S03]  /*42b40*/  STL.64 [R1+0x20a0], R12 ;  /* 0x0020a00c01007387 */ /* 0x0001e60000100a00 */
[----:B0-----:R-:W2:Y:S01]  /*42b50*/  LDL.LU R12, [R1+0x720] ;  /* 0x00072000010c7983 */ /* 0x001ea20000300800 */
[----:B------:R-:W2:Y:S02]  /*42b60*/  LDL.LU R13, [R1+0x724] ;  /* 0x00072400010d7983 */ /* 0x000ea40000300800 */
[----:B----4-:R-:W-:Y:S02]  /*42b70*/  IMAD.MOV.U32 R14, RZ, RZ, R10 ;  /* 0x000000ffff0e7224 */ /* 0x010fe400078e000a */
[----:B---3--:R-:W-:Y:S01]  /*42b80*/  IMAD.MOV.U32 R15, RZ, RZ, R11 ;  /* 0x000000ffff0f7224 */ /* 0x008fe200078e000b */
[----:B------:R-:W3:Y:S01]  /*42b90*/  LDL.LU R10, [R1+0x2164] ;  /* 0x00216400010a7983 */ /* 0x000ee20000300800 */
[----:B------:R-:W4:Y:S02]  /*42ba0*/  LDL.LU R11, [R1+0x2160] ;  /* 0x00216000010b7983 */ /* 0x000f240000300800 */
        /* <DEDUP_REMOVED lines=18> */
[----:B----4-:R-:W-:-:S02]  /*42cd0*/  IMAD.MOV.U32 R14, RZ, RZ, R11 ;  /* 0x000000ffff0e7224 */ /* 0x010fc400078e000b */
[----:B---3--:R-:W-:Y:S01]  /*42ce0*/  IMAD.MOV.U32 R15, RZ, RZ, R10 ;  /* 0x000000ffff0f7224 */ /* 0x008fe200078e000a */
[----:B------:R-:W3:Y:S01]  /*42cf0*/  LDL.LU R11, [R1+0x215c] ;  /* 0x00215c00010b7983 */ /* 0x000ee20000300800 */
[----:B------:R-:W4:Y:S03]  /*42d00*/  LDL.LU R10, [R1+0x2158] ;  /* 0x00215800010a7983 */ /* 0x000f260000300800 */
[----:B------:R-:W-:Y:S04]  /*42d10*/  STL.64 [R1+0x2100], R14 ;  /* 0x0021000e01007387 */ /* 0x000fe80000100a00 */
[----:B--2---:R0:W-:Y:S04]  /*42d20*/  STL.64 [R1+0x20f8], R12 ;  /* 0x0020f80c01007387 */ /* 0x0041e80000100a00 */
[----:B0-----:R-:W2:Y:S01]  /*42d30*/  LDL.LU R12, [R1+0x310] ;  /* 0x00031000010c7983 */ /* 0x001ea20000300800 */
[----:B------:R-:W2:Y:S02]  /*42d40*/  LDL.LU R13, [R1+0x314] ;  /* 0x00031400010d7983 */ /* 0x000ea40000300800 */
[----:B------:R-:W2:Y:S02]  /*42d50*/  LDL.LU R14, [R1+0x318] ;  /* 0x00031800010e7983 */ /* 0x000ea40000300800 */
[----:B------:R-:W2:Y:S02]  /*42d60*/  LDL.LU R15, [R1+0x31c] ;  /* 0x00031c00010f7983 */ /* 0x000ea40000300800 */
[----:B--2---:R4:W-:Y:S01]  /*42d70*/  STL.64 [R1+0x2118], R14 ;  /* 0x0021180e01007387 */ /* 0x0049e20000100a00 */
[----:B------:R0:W-:Y:S02]  /*42d80*/  STL.64 [R1+0x2110], R12 ;  /* 0x0021100c01007387 */ /* 0x0001e40000100a00 */
[----:B----4-:R-:W-:Y:S01]  /*42d90*/  IMAD.MOV.U32 R14, RZ, RZ, R10 ;  /* 0x000000ffff0e7224 */ /* 0x010fe200078e000a */
[----:B0-----:R-:W2:Y:S01]  /*42da0*/  LDL.LU R12, [R1+0x320] ;  /* 0x00032000010c7983 */ /* 0x001ea20000300800 */
[----:B------:R-:W2:Y:S02]  /*42db0*/  LDL.LU R13, [R1+0x324] ;  /* 0x00032400010d7983 */ /* 0x000ea40000300800 */
[----:B------:R-:W4:Y:S02]  /*42dc0*/  LDL.LU R10, [R1+0x2154] ;  /* 0x00215400010a7983 */ /* 0x000f240000300800 */
[----:B---3--:R-:W-:-:S02]  /*42dd0*/  IMAD.MOV.U32 R15, RZ, RZ, R11 ;  /* 0x000000ffff0f7224 */ /* 0x008fc400078e000b */
[----:B------:R-:W4:Y:S03]  /*42de0*/  LDL.LU R11, [R1+0x2150] ;  /* 0x00215000010b7983 */ /* 0x000f260000300800 */
[----:B------:R-:W-:Y:S01]  /*42df0*/  STL.64 [R1+0x2130], R14 ;  /* 0x0021300e01007387 */ /* 0x000fe20000100a00 */
[C---:B----4-:R-:W-:Y:S01]  /*42e00*/  HMMA.16816.F32.BF16 R4, R20.reuse, R10, R4 ;  /* 0x0000000a1404723c */ /* 0x050fe20000041804 */
[----:B--2---:R0:W-:Y:S04]  /*42e10*/  STL.64 [R1+0x2128], R12 ;  /* 0x0021280c01007387 */ /* 0x0041e80000100a00 */
[----:B0-----:R-:W2:Y:S01]  /*42e20*/  LDL.LU R12, [R1+0x330] ;  /* 0x00033000010c7983 */ /* 0x001ea20000300800 */
[----:B------:R-:W2:Y:S02]  /*42e30*/  LDL.LU R13, [R1+0x334] ;  /* 0x00033400010d7983 */ /* 0x000ea40000300800 */
[----:B------:R-:W2:Y:S02]  /*42e40*/  LDL.LU R14, [R1+0x338] ;  /* 0x00033800010e7983 */ /* 0x000ea40000300800 */
[----:B------:R-:W2:Y:S11]  /*42e50*/  LDL.LU R15, [R1+0x33c] ;  /* 0x00033c00010f7983 */ /* 0x000eb60000300800 */
[----:B------:R-:W-:Y:S02]  /*42e60*/  @!UPT UIADD3 URZ, URZ, URZ, URZ ;  /* 0x0000003f3f3ff290 */ /* 0x000fe4000fffe03f */
[----:B------:R-:W-:Y:S01]  /*42e70*/  STL.64 [R1+0x840], R4 ;  /* 0x0008400401007387 */ /* 0x000fe20000100a00 */
[----:B------:R0:W-:Y:S03]  /*42e80*/  STL.64 [R1+0x848], R6 ;  /* 0x0008480601007387 */ /* 0x0001e60000100a00 */
[----:B0-----:R-:W3:Y:S02]  /*42e90*/  LDL.LU.64 R6, [R1+0x2148] ;  /* 0x0021480001067983 */ /* 0x001ee40000300a00 */
[----:B---3--:R-:W-:Y:S02]  /*42ea0*/  HMMA.16816.F32.BF16 R20, R20, R6, R16 ;  /* 0x000000061414723c */ /* 0x008fe40000041810 */
[----:B------:R-:W2:Y:S01]  /*42eb0*/  LDL.LU.64 R18, [R1+0x2140] ;  /* 0x0021400001127983 */ /* 0x000ea20000300a00 */
[----:B------:R-:W2:Y:S11]  /*42ec0*/  LDL.LU.64 R16, [R1+0x2138] ;  /* 0x0021380001107983 */ /* 0x000eb60000300a00 */
[----:B------:R-:W-:Y:S09]  /*42ed0*/  @!UPT UIADD3 URZ, URZ, URZ, URZ ;  /* 0x0000003f3f3ff290 */ /* 0x000ff2000fffe03f */
[----:B------:R-:W-:Y:S01]  /*42ee0*/  STL.64 [R1+0x530], R20 ;  /* 0x0005301401007387 */ /* 0x000fe20000100a00 */
[----:B------:R-:W-:Y:S01]  /*42ef0*/  STL.64 [R1+0x538], R22 ;  /* 0x0005381601007387 */ /* 0x000fe20000100a00 */
        /* <DEDUP_REMOVED lines=34> */
[----:B0-----:R-:W3:Y:S01]  /*43120*/  LDL.LU.64 R26, [R1+0x20c0] ;  /* 0x0020c000011a7983 */ /* 0x001ee20000300a00 */
[----:B------:R-:W3:Y:S02]  /*43130*/  LDL.LU.64 R24, [R1+0x20b8] ;  /* 0x0020b80001187983 */ /* 0x000ee40000300a00 */
[----:B------:R-:W-:Y:S02]  /*43140*/  IMAD.MOV.U32 R22, RZ, RZ, R2 ;  /* 0x000000ffff167224 */ /* 0x000fe400078e0002 */
[----:B------:R-:W-:-:S07]  /*43150*/  IMAD.MOV.U32 R23, RZ, RZ, R0 ;  /* 0x000000ffff177224 */ /* 0x000fce00078e0000 */
[C---:B---3--:R-:W-:Y:S01]  /*43160*/  HMMA.16816.F32.BF16 R20, R16.reuse, R22, R24 ;  /* 0x000000161014723c */ /* 0x048fe20000041818 */
[----:B------:R-:W2:Y:S11]  /*43170*/  LDL.LU.64 R26, [R1+0x20b0] ;  /* 0x0020b000011a7983 */ /* 0x000eb60000300a00 */
[----:B------:R-:W-:Y:S11]  /*43180*/  @!UPT UIADD3 URZ, URZ, URZ, URZ ;  /* 0x0000003f3f3ff290 */ /* 0x000ff6000fffe03f */
        /* <DEDUP_REMOVED lines=68> */
[----:B------:R-:W4:Y:S01]  /*435d0*/  LDL.LU R12, [R1+0x6a0] ;  /* 0x0006a000010c7983 */ /* 0x000f220000300800 */
[----:B------:R-:W4:Y:S04]  /*435e0*/  LDL.LU R13, [R1+0x6a4] ;  /* 0x0006a400010d7983 */ /* 0x000f280000300800 */
[----:B0-----:R-:W4:Y:S01]  /*435f0*/  LDL.LU R14, [R1+0x6a8] ;  /* 0x0006a800010e7983 */ /* 0x001f220000300800 */
[----:B------:R-:W4:Y:S02]  /*43600*/  LDL.LU R15, [R1+0x6ac] ;  /* 0x0006ac00010f7983 */ /* 0x000f240000300800 */
[C---:B----4-:R-:W-:Y:S11]  /*43610*/  HMMA.16816.F32.BF16 R12, R16.reuse, R10, R12 ;  /* 0x0000000a100c723c */ /* 0x050ff6000004180c */
[----:B------:R-:W-:Y:S11]  /*43620*/  @!UPT UIADD3 URZ, URZ, URZ, URZ ;  /* 0x0000003f3f3ff290 */ /* 0x000ff6000fffe03f */
[----:B------:R-:W-:Y:S01]  /*43630*/  @!UPT UIADD3 URZ, URZ, URZ, URZ ;  /* 0x0000003f3f3ff290 */ /* 0x000fe2000fffe03f */
[----:B------:R-:W-:Y:S01]  /*43640*/  STL.64 [R1+0x2e0], R12 ;  /* 0x0002e00c01007387 */ /* 0x000fe20000100a00 */
[----:B------:R0:W-:Y:S03]  /*43650*/  STL.64 [R1+0x2e8], R14 ;  /* 0x0002e80e01007387 */ /* 0x0001e60000100a00 */
[----:B0-----:R-:W4:Y:S01]  /*43660*/  LDL.64 R14, [R1+0xc8] ;  /* 0x0000c800010e7983 */ /* 0x001f220000100a00 */
[----:B------:R-:W-:Y:S02]  /*43670*/  STL.64 [R1+0x1fb0], R10 ;  /* 0x001fb00a01007387 */ /* 0x000fe40000100a00 */
[----:B------:R3:W-:Y:S02]  /*43680*/  STL.64 [R1+0x1fa8], R8 ;  /* 0x001fa80801007387 */ /* 0x0007e40000100a00 */
[----:B---3--:R-:W-:Y:S01]  /*43690*/  HMMA.16816.F32.BF16 R8, R16, R6, R20 ;  /* 0x000000061008723c */ /* 0x008fe20000041814 */
[----:B------:R-:W3:Y:S11]  /*436a0*/  LDL.LU R20, [R1+0x4e0] ;  /* 0x0004e00001147983 */ /* 0x000ef60000300800 */
[----:B------:R-:W-:Y:S11]  /*436b0*/  @!UPT UIADD3 URZ, URZ, URZ, URZ ;  /* 0x0000003f3f3ff290 */ /* 0x000ff6000fffe03f */
[----:B------:R-:W-:Y:S01]  /*436c0*/  STL.64 [R1+0x2d0], R8 ;  /* 0x0002d00801007387 */ /* 0x000fe20000100a00 */
[----:B------:R-:W-:Y:S02]  /*436d0*/  STL.64 [R1+0x2d8], R10 ;  /* 0x0002d80a01007387 */ /* 0x000fe40000100a00 */
[----:B------:R-:W3:Y:S02]  /*436e0*/  LDL.LU R21, [R1+0x4e4] ;  /* 0x0004e40001157983 */ /* 0x000ee40000300800 */
[----:B------:R-:W2:Y:S01]  /*436f0*/  LDL.LU R22, [R1+0x4e8] ;  /* 0x0004e80001167983 */ /* 0x000ea20000300800 */
[----:B------:R-:W2:Y:S04]  /*43700*/  LDL.LU R23, [R1+0x4ec] ;  /* 0x0004ec0001177983 */ /* 0x000ea80000300800 */
[----:B--2---:R-:W-:Y:S01]  /*43710*/  STL.64 [R1+0x1fd0], R22 ;  /* 0x001fd01601007387 */ /* 0x004fe20000100a00 */
[----:B---3--:R0:W-:Y:S03]  /*43720*/  STL.64 [R1+0x1fc8], R20 ;  /* 0x001fc81401007387 */ /* 0x0081e60000100a00 */
        /* <DEDUP_REMOVED lines=12> */
[----:B------:R-:W2:Y:S02]  /*437f0*/  LDL.LU R10, [R1+0x4d8] ;  /* 0x0004d800010a7983 */ /* 0x000ea40000300800 */
[----:B------:R-:W2:Y:S02]  /*43800*/  LDL.LU R11, [R1+0x4dc] ;  /* 0x0004dc00010b7983 */ /* 0x000ea40000300800 */
[----:B--2---:R0:W-:Y:S01]  /*43810*/  STL.64 [R1+0x1fc0], R10 ;  /* 0x001fc00a01007387 */ /* 0x0041e20000100a00 */
[----:B---3--:R-:W-:Y:S03]  /*43820*/  STL.64 [R1+0x1fb8], R8 ;  /* 0x001fb80801007387 */ /* 0x008fe60000100a00 */
[----:B0-----:R-:W2:Y:S04]  /*43830*/  LDL.64 R10, [R1+0x98] ;  /* 0x00009800010a7983 */ /* 0x001ea80000100a00 */
[----:B--2---:R0:W-:Y:S01]  /*43840*/  STL.64 [R1+0x1fe8], R10 ;  /* 0x001fe80a01007387 */ /* 0x0041e20000100a00 */
[----:B------:R-:W2:Y:S03]  /*43850*/  LDL.64 R18, [R1+0x78] ;  /* 0x0000780001127983 */ /* 0x000ea60000100a00 */
[----:B0-----:R-:W3:Y:S01]  /*43860*/  LDL.64 R10, [R1+0xb8] ;  /* 0x0000b800010a7983 */ /* 0x001ee20000100a00 */
[----:B------:R0:W-:Y:S02]  /*43870*/  STL [R1+0x1ed4], R6 ;  /* 0x001ed40601007387 */ /* 0x0001e40000100800 */
[----:B------:R1:W-:Y:S02]  /*43880*/  STL [R1+0x1ed0], R7 ;  /* 0x001ed00701007387 */ /* 0x0003e40000100800 */
[----:B------:R-:W2:Y:S01]  /*43890*/  LDL.LU R4, [R1+0x510] ;  /* 0x0005100001047983 */ /* 0x000ea20000300800 */
[----:B------:R-:W2:Y:S04]  /*438a0*/  LDL.LU R5, [R1+0x514] ;  /* 0x0005140001057983 */ /* 0x000ea80000300800 */
[----:B0-----:R-:W2:Y:S01]  /*438b0*/  LDL.LU R6, [R1+0x518] ;  /* 0x0005180001067983 */ /* 0x001ea20000300800 */
[----:B-1----:R-:W2:Y:S02]  /*438c0*/  LDL.LU R7, [R1+0x51c] ;  /* 0x00051c0001077983 */ /* 0x002ea40000300800 */
[----:B----4-:R-:W-:-:S02]  /*438d0*/  IMAD.MOV.U32 R0, RZ, RZ, R15 ;  /* 0x000000ffff007224 */ /* 0x010fc400078e000f */
[----:B------:R-:W-:Y:S01]  /*438e0*/  IMAD.MOV.U32 R2, RZ, RZ, R14 ;  /* 0x000000ffff027224 */ /* 0x000fe200078e000e */
[C---:B---3--:R-:W-:Y:S08]  /*438f0*/  HMMA.16816.F32.BF16 R20, R24.reuse, R10, R20 ;  /* 0x0000000a1814723c */ /* 0x048ff00000041814 */
[----:B--2---:R-:W-:Y:S01]  /*43900*/  HMMA.16816.F32.BF16 R4, R24, R14, R4 ;  /* 0x0000000e1804723c */ /* 0x004fe20000041804 */
[----:B------:R-:W2:Y:S01]  /*43910*/  LDL.LU.64 R14, [R1+0x1ff0] ;  /* 0x001ff000010e7983 */ /* 0x000ea20000300a00 */
[----:B------:R-:W-:Y:S11]  /*43920*/  IMAD.MOV.U32 R3, RZ, RZ, R11 ;  /* 0x000000ffff037224 */ /* 0x000ff600078e000b */
[----:B------:R-:W-:Y:S03]  /*43930*/  @!UPT UIADD3 URZ, URZ, URZ, URZ ;  /* 0x0000003f3f3ff290 */ /* 0x000fe6000fffe03f */
[----:B------:R-:W-:-:S07]  /*43940*/  IMAD.MOV.U32 R13, RZ, RZ, R22 ;  /* 0x000000ffff0d7224 */ /* 0x000fce00078e0016 */
[----:B------:R0:W-:Y:S01]  /*43950*/  STL.64 [R1+0x930], R4 ;  /* 0x0009300401007387 */ /* 0x0001e20000100a00 */
[----:B------:R-:W-:Y:S02]  /*43960*/  IMAD.MOV.U32 R12, RZ, RZ, R6 ;  /* 0x000000ffff0c7224 */ /* 0x000fe400078e0006 */
[----:B------:R-:W-:Y:S02]  /*43970*/  STL.64 [R1+0x938], R6 ;  /* 0x0009380601007387 */ /* 0x000fe40000100a00 */
[----:B------:R-:W-:Y:S01]  /*43980*/  STL [R1+0x1ef0], R0 ;  /* 0x001ef00001007387 */ /* 0x000fe20000100800 */
[----:B------:R-:W-:Y:S01]  /*43990*/  STL [R1+0x1ed8], R2 ;  /* 0x001ed80201007387 */ /* 0x000fe20000100800 */
[----:B------:R-:W-:Y:S02]  /*439a0*/  STL [R1+0x17c0], R12 ;  /* 0x0017c00c01007387 */ /* 0x000fe40000100800 */
[----:B0-----:R-:W-:Y:S02]  /*439b0*/  IMAD.MOV.U32 R4, RZ, RZ, R10 ;  /* 0x000000ffff047224 */ /* 0x001fe400078e000a */
[----:B------:R-:W3:Y:S01]  /*439c0*/  LDL.LU.64 R10, [R1+0x1fe8] ;  /* 0x001fe800010a7983 */ /* 0x000ee20000300a00 */
[----:B------:R-:W-:Y:S02]  /*439d0*/  STL.64 [R1+0x510], R20 ;  /* 0x0005101401007387 */ /* 0x000fe40000100a00 */
[----:B------:R0:W-:Y:S02]  /*439e0*/  STL.64 [R1+0x518], R22 ;  /* 0x0005181601007387 */ /* 0x0001e40000100a00 */
[----:B0-----:R-:W4:Y:S01]  /*439f0*/  LDL.LU.64 R22, [R1+0x1fe0] ;  /* 0x001fe00001167983 */ /* 0x001f220000300a00 */
[----:B------:R-:W4:Y:S02]  /*43a00*/  LDL.LU.64 R20, [R1+0x1fd8] ;  /* 0x001fd80001147983 */ /* 0x000f240000300a00 */
[----:B------:R-:W-:Y:S02]  /*43a10*/  STL [R1+0x1ef8], R3 ;  /* 0x001ef80301007387 */ /* 0x000fe40000100800 */
[----:B------:R-:W-:Y:S01]  /*43a20*/  STL [R1+0x1ef4], R4 ;  /* 0x001ef40401007387 */ /* 0x000fe20000100800 */
[----:B------:R-:W4:Y:S01]  /*43a30*/  LDL.64 R6, [R1+0xa8] ;  /* 0x0000a80001067983 */ /* 0x000f220000100a00 */
[----:B------:R-:W-:Y:S01]  /*43a40*/  STL [R1+0x17c4], R13 ;  /* 0x0017c40d01007387 */ /* 0x000fe20000100800 */
        /* <DEDUP_REMOVED lines=8> */
[----:B------:R-:W-:-:S03]  /*43ad0*/  IMAD.MOV.U32 R12, RZ, RZ, R6 ;  /* 0x000000ffff0c7224 */ /* 0x000fc600078e0006 */
[----:B------:R0:W-:Y:S01]  /*43ae0*/  STL [R1+0x1f80], R5 ;  /* 0x001f800501007387 */ /* 0x0001e20000100800 */
[----:B------:R-:W2:Y:S02]  /*43af0*/  LDL.LU R4, [R1+0x4c0] ;  /* 0x0004c00001047983 */ /* 0x000ea40000300800 */
[----:B---3--:R-:W-:Y:S01]  /*43b00*/  IMAD.MOV.U32 R13, RZ, RZ, R11 ;  /* 0x000000ffff0d7224 */ /* 0x008fe200078e000b */
[----:B0-----:R-:W3:Y:S01]  /*43b10*/  LDL.LU R5, [R1+0x4c4] ;  /* 0x0004c40001057983 */ /* 0x001ee20000300800 */
[----:B------:R-:W3:Y:S02]  /*43b20*/  LDL.LU R6, [R1+0x4c8] ;  /* 0x0004c80001067983 */ /* 0x000ee40000300800 */
[----:B------:R-:W3:Y:S01]  /*43b30*/  LDL.LU R7, [R1+0x4cc] ;  /* 0x0004cc0001077983 */ /* 0x000ee20000300800 */
[C---:B----4-:R-:W-:Y:S11]  /*43b40*/  HMMA.16816.F32.BF16 R20, R24.reuse, R10, R20 ;  /* 0x0000000a1814723c */ /* 0x050ff60000041814 */
[----:B------:R-:W-:Y:S11]  /*43b50*/  @!UPT UIADD3 URZ, URZ, URZ, URZ ;  /* 0x0000003f3f3ff290 */ /* 0x000ff6000fffe03f */
[----:B------:R-:W-:Y:S01]  /*43b60*/  @!UPT UIADD3 URZ, URZ, URZ, URZ ;  /* 0x0000003f3f3ff290 */ /* 0x000fe2000fffe03f */
[----:B------:R0:W-:Y:S01]  /*43b70*/  STL.64 [R1+0x4f0], R20 ;  /* 0x0004f01401007387 */ /* 0x0001e20000100a00 */
[----:B------:R-:W-:Y:S02]  /*43b80*/  STL.64 [R1+0x4f8], R22 ;  /* 0x0004f81601007387 */ /* 0x000fe40000100a00 */
[----:B0-----:R-:W-:Y:S02]  /*43b90*/  IMAD.MOV.U32 R20, RZ, RZ, R10 ;  /* 0x000000ffff147224 */ /* 0x001fe400078e000a */
[----:B------:R-:W4:Y:S01]  /*43ba0*/  LDL.LU.64 R10, [R1+0x1fc0] ;  /* 0x001fc000010a7983 */ /* 0x000f220000300a00 */
[----:B------:R-:W4:Y:S02]  /*43bb0*/  LDL.LU.64 R8, [R1+0x1fb8] ;  /* 0x001fb80001087983 */ /* 0x000f240000300a00 */
[----:B--2---:R0:W-:Y:S02]  /*43bc0*/  STL.64 [R1+0x1f18], R14 ;  /* 0x001f180e01007387 */ /* 0x0041e40000100a00 */
[----:B------:R-:W-:Y:S01]  /*43bd0*/  STL.64 [R1+0x1f10], R12 ;  /* 0x001f100c01007387 */ /* 0x000fe20000100a00 */
[----:B0-----:R-:W4:Y:S01]  /*43be0*/  LDL.64 R14, [R1+0x88] ;  /* 0x00008800010e7983 */ /* 0x001f220000100a00 */
[C---:B---3--:R-:W-:Y:S08]  /*43bf0*/  HMMA.16816.F32.BF16 R4, R24.reuse, R18, R4 ;  /* 0x000000121804723c */ /* 0x048ff00000041804 */
[----:B----4-:R-:W-:Y:S01]  /*43c00*/  HMMA.16816.F32.BF16 R8, R24, R14, R8 ;  /* 0x0000000e1808723c */ /* 0x010fe20000041808 */
[----:B------:R-:W-:-:S02]  /*43c10*/  IMAD.MOV.U32 R22, RZ, RZ, R14 ;  /* 0x000000ffff167224 */ /* 0x000fc400078e000e */
[----:B------:R-:W-:Y:S11]  /*43c20*/  IMAD.MOV.U32 R21, RZ, RZ, R15 ;  /* 0x000000ffff157224 */ /* 0x000ff600078e000f */
[----:B------:R-:W-:Y:S09]  /*43c30*/  @!UPT UIADD3 URZ, URZ, URZ, URZ ;  /* 0x0000003f3f3ff290 */ /* 0x000ff2000fffe03f */
[----:B------:R-:W-:Y:S01]  /*43c40*/  STL.64 [R1+0x4e0], R8 ;  /* 0x0004e00801007387 */ /* 0x000fe20000100a00 */
[----:B------:R0:W-:Y:S03]  /*43c50*/  STL.64 [R1+0x4e8], R10 ;  /* 0x0004e80a01007387 */ /* 0x0001e60000100a00 */
[----:B0-----:R-:W2:Y:S01]  /*43c60*/  LDL.LU.64 R10, [R1+0x1fb0] ;  /* 0x001fb000010a7983 */ /* 0x001ea20000300a00 */
[----:B------:R-:W3:Y:S02]  /*43c70*/  LDL.LU.64 R8, [R1+0x1fa8] ;  /* 0x001fa80001087983 */ /* 0x000ee40000300a00 */
[----:B------:R-:W-:Y:S02]  /*43c80*/  STL.64 [R1+0x4d0], R4 ;  /* 0x0004d00401007387 */ /* 0x000fe40000100a00 */
[----:B------:R-:W-:Y:S01]  /*43c90*/  STL.64 [R1+0x4d8], R6 ;  /* 0x0004d80601007387 */ /* 0x000fe20000100a00 */
[----:B------:R-:W4:Y:S01]  /*43ca0*/  LDL.64 R14, [R1+0x8] ;  /* 0x00000800010e7983 */ /* 0x000f220000100a00 */
[----:B------:R-:W-:-:S03]  /*43cb0*/  IMAD.MOV.U32 R23, RZ, RZ, R19 ;  /* 0x000000ffff177224 */ /* 0x000fc600078e0013 */
[----:B----4-:R0:W-:Y:S04]  /*43cc0*/  STL.64 [R1+0x1f30], R14 ;  /* 0x001f300e01007387 */ /* 0x0101e80000100a00 */
[----:B0-----:R-:W4:Y:S04]  /*43cd0*/  LDL.64 R14, [R1+0x18] ;  /* 0x00001800010e7983 */ /* 0x001f280000100a00 */
[----:B----4-:R-:W-:Y:S01]  /*43ce0*/  STL.64 [R1+0x1f48], R14 ;  /* 0x001f480e01007387 */ /* 0x010fe20000100a00 */
[----:B------:R-:W-:Y:S02]  /*43cf0*/  STL.64 [R1+0x1ee8], R22 ;  /* 0x001ee81601007387 */ /* 0x000fe40000100a00 */
[----:B------:R0:W-:Y:S02]  /*43d00*/  STL.64 [R1+0x1ee0], R20 ;  /* 0x001ee01401007387 */ /* 0x0001e40000100a00 */
[----:B0-----:R-:W4:Y:S01]  /*43d10*/  LDL.LU R20, [R1+0x7b0] ;  /* 0x0007b00001147983 */ /* 0x001f220000300800 */
[----:B------:R-:W4:Y:S02]  /*43d20*/  LDL.LU R21, [R1+0x7b4] ;  /* 0x0007b40001157983 */ /* 0x000f240000300800 */
[----:B------:R-:W2:Y:S02]  /*43d30*/  LDL.LU R22, [R1+0x7b8] ;  /* 0x0007b80001167983 */ /* 0x000ea40000300800 */
[----:B------:R-:W2:Y:S02]  /*43d40*/  LDL.LU R23, [R1+0x7bc] ;  /* 0x0007bc0001177983 */ /* 0x000ea40000300800 */
[----:B------:R-:W-:-:S02]  /*43d50*/  IMAD.MOV.U32 R14, RZ, RZ, R29 ;  /* 0x000000ffff0e7224 */ /* 0x000fc400078e001d */
[----:B---3--:R-:W-:-:S05]  /*43d60*/  IMAD.MOV.U32 R15, RZ, RZ, R8 ;  /* 0x000000ffff0f7224 */ /* 0x008fca00078e0008 */
[----:B------:R-:W-:Y:S04]  /*43d70*/  STL.64 [R1+0x1f60], R14 ;  /* 0x001f600e01007387 */ /* 0x000fe80000100a00 */
[----:B--2---:R-:W-:Y:S01]  /*43d80*/  STL.64 [R1+0x1f08], R22 ;  /* 0x001f081601007387 */ /* 0x004fe20000100a00 */
[----:B----4-:R0:W-:Y:S03]  /*43d90*/  STL.64 [R1+0x1f00], R20 ;  /* 0x001f001401007387 */ /* 0x0101e60000100a00 */
        /* <DEDUP_REMOVED lines=10> */
[----:B0-----:R-:W2:Y:S04]  /*43e40*/  LDL.64 R6, [R1+0x58] ;  /* 0x0000580001067983 */ /* 0x001ea80000100a00 */
[----:B--2---:R0:W-:Y:S01]  /*43e50*/  STL.64 [R1+0x1fa0], R6 ;  /* 0x001fa00601007387 */ /* 0x0041e20000100a00 */
[----:B------:R-:W2:Y:S03]  /*43e60*/  LDL.64 R14, [R1+0x38] ;  /* 0x00003800010e7983 */ /* 0x000ea60000100a00 */
[----:B0-----:R-:W4:Y:S04]  /*43e70*/  LDL.64 R6, [R1+0x68] ;  /* 0x0000680001067983 */ /* 0x001f280000100a00 */
[----:B--2---:R0:W-:Y:S04]  /*43e80*/  STL.64 [R1+0x1f78], R14 ;  /* 0x001f780e01007387 */ /* 0x0041e80000100a00 */
[----:B0-----:R-:W2:Y:S04]  /*43e90*/  LDL.64 R14, [R1+0x48] ;  /* 0x00004800010e7983 */ /* 0x001ea80000100a00 */
        /* <DEDUP_REMOVED lines=10> */
[----:B------:R-:W2:Y:S02]  /*43f40*/  LDL.LU R23, [R1+0x7dc] ;  /* 0x0007dc0001177983 */ /* 0x000ea40000300800 */
[----:B--2---:R-:W-:Y:S01]  /*43f50*/  STL.64 [R1+0x1f40], R22 ;  /* 0x001f401601007387 */ /* 0x004fe20000100a00 */
[----:B---3--:R0:W-:Y:S03]  /*43f60*/  STL.64 [R1+0x1f38], R20 ;  /* 0x001f381401007387 */ /* 0x0081e60000100a00 */
[----:B0-----:R-:W2:Y:S01]  /*43f70*/  LDL.LU R20, [R1+0x7e0] ;  /* 0x0007e00001147983 */ /* 0x001ea20000300800 */
[----:B------:R-:W2:Y:S02]  /*43f80*/  LDL.LU R21, [R1+0x7e4] ;  /* 0x0007e40001157983 */ /* 0x000ea40000300800 */
[----:B------:R-:W3:Y:S02]  /*43f90*/  LDL.LU R22, [R1+0x7e8] ;  /* 0x0007e80001167983 */ /* 0x000ee40000300800 */
[----:B------:R-:W3:Y:S02]  /*43fa0*/  LDL.LU R23, [R1+0x7ec] ;  /* 0x0007ec0001177983 */ /* 0x000ee40000300800 */
[----:B------:R-:W-:-:S02]  /*43fb0*/  IMAD.MOV.U32 R28, RZ, RZ, R18 ;  /* 0x000000ffff1c7224 */ /* 0x000fc400078e0012 */
[----:B------:R-:W0:Y:S04]  /*43fc0*/  LDSM.16.MT88.4 R16, [R9+0x13000] ;  /* 0x013000000910783b */ /* 0x000e280000004200 */
[----:B---3--:R-:W-:Y:S01]  /*43fd0*/  STL.64 [R1+0x1f58], R22 ;  /* 0x001f581601007387 */ /* 0x008fe20000100a00 */
[----:B--2---:R1:W-:Y:S03]  /*43fe0*/  STL.64 [R1+0x1f50], R20 ;  /* 0x001f501401007387 */ /* 0x0043e60000100a00 */
[----:B-1----:R-:W2:Y:S01]  /*43ff0*/  LDL.LU R20, [R1+0x7f0] ;  /* 0x0007f00001147983 */ /* 0x002ea20000300800 */
[----:B------:R-:W2:Y:S02]  /*44000*/  LDL.LU R21, [R1+0x7f4] ;  /* 0x0007f40001157983 */ /* 0x000ea40000300800 */
[----:B------:R-:W3:Y:S02]  /*44010*/  LDL.LU R22, [R1+0x7f8] ;  /* 0x0007f80001167983 */ /* 0x000ee40000300800 */
[----:B------:R-:W3:Y:S02]  /*44020*/  LDL.LU R23, [R1+0x7fc] ;  /* 0x0007fc0001177983 */ /* 0x000ee40000300800 */
[----:B---3--:R-:W-:Y:S01]  /*44030*/  STL.64 [R1+0x1f70], R22 ;  /* 0x001f701601007387 */ /* 0x008fe20000100a00 */
[----:B--2---:R1:W-:Y:S03]  /*44040*/  STL.64 [R1+0x1f68], R20 ;  /* 0x001f681401007387 */ /* 0x0043e60000100a00 */
[----:B-1----:R-:W2:Y:S01]  /*44050*/  LDL.LU R20, [R1+0x800] ;  /* 0x0008000001147983 */ /* 0x002ea20000300800 */
[----:B------:R-:W2:Y:S02]  /*44060*/  LDL.LU R21, [R1+0x804] ;  /* 0x0008040001157983 */ /* 0x000ea40000300800 */
[----:B------:R-:W2:Y:S02]  /*44070*/  LDL.LU R22, [R1+0x808] ;  /* 0x0008080001167983 */ /* 0x000ea40000300800 */
[----:B------:R-:W2:Y:S01]  /*44080*/  LDL.LU R23, [R1+0x80c] ;  /* 0x00080c0001177983 */ /* 0x000ea20000300800 */
[----:B0-----:R-:W-:Y:S01]  /*44090*/  STL.64 [R1+0x1d80], R18 ;  /* 0x001d801201007387 */ /* 0x001fe20000100a00 */
[----:B------:R0:W-:Y:S03]  /*440a0*/  STL.64 [R1+0x1d78], R16 ;  /* 0x001d781001007387 */ /* 0x0001e60000100a00 */
        /* <DEDUP_REMOVED lines=18> */
[----:B0-----:R-:W3:Y:S01]  /*441d0*/  LDL.LU.64 R14, [R1+0x1f98] ;  /* 0x001f9800010e7983 */ /* 0x001ee20000300a00 */
[----:B------:R-:W3:Y:S02]  /*441e0*/  LDL.LU.64 R6, [R1+0x1f90] ;  /* 0x001f900001067983 */ /* 0x000ee40000300a00 */
[----:B------:R-:W3:Y:S02]  /*441f0*/  LDL.LU.64 R4, [R1+0x1f88] ;  /* 0x001f880001047983 */ /* 0x000ee40000300a00 */
[C---:B---3--:R-:W-:Y:S01]  /*44200*/  HMMA.16816.F32.BF16 R4, R24.reuse, R14, R4 ;  /* 0x0000000e1804723c */ /* 0x048fe20000041804 */
[----:B------:R-:W-:Y:S11]  /*44210*/  IMAD.MOV.U32 R29, RZ, RZ, R15 ;  /* 0x000000ffff1d7224 */ /* 0x000ff600078e000f */
[----:B------:R-:W-:Y:S11]  /*44220*/  @!UPT UIADD3 URZ, URZ, URZ, URZ ;  /* 0x0000003f3f3ff290 */ /* 0x000ff6000fffe03f */
[----:B------:R0:W-:Y:S01]  /*44230*/  STL.64 [R1+0x810], R4 ;  /* 0x0008100401007387 */ /* 0x0001e20000100a00 */
[----:B------:R1:W-:Y:S03]  /*44240*/  STL.64 [R1+0x818], R6 ;  /* 0x0008180601007387 */ /* 0x0003e60000100a00 */
[----:B0-----:R-:W3:Y:S01]  /*44250*/  LDL.LU R5, [R1+0x1f80] ;  /* 0x001f800001057983 */ /* 0x001ee20000300800 */
[----:B-1----:R-:W-:Y:S02]  /*44260*/  IMAD.MOV.U32 R7, RZ, RZ, R14 ;  /* 0x000000ffff077224 */ /* 0x002fe400078e000e */
        /* <DEDUP_REMOVED lines=35> */
[----:B------:R-:W4:Y:S01]  /*444a0*/  LDL.LU.64 R12, [R1+0x1f10] ;  /* 0x001f1000010c7983 */ /* 0x000f220000300a00 */
        /* <DEDUP_REMOVED lines=15> */
[----:B------:R-:W3:Y:S04]  /*445a0*/  LDL.LU R0, [R1+0x1ef0] ;  /* 0x001ef00001007983 */ /* 0x000ee80000300800 */
[----:B------:R-:W-:Y:S01]  /*445b0*/  STL.64 [R1+0x1db8], R14 ;  /* 0x001db80e01007387 */ /* 0x000fe20000100a00 */
[----:B--2---:R-:W-:Y:S11]  /*445c0*/  HMMA.16816.F32.BF16 R20, R24, R10, R20 ;  /* 0x0000000a1814723c */ /* 0x004ff60000041814 */
[----:B------:R-:W-:Y:S11]  /*445d0*/  @!UPT UIADD3 URZ, URZ, URZ, URZ ;  /* 0x0000003f3f3ff290 */ /* 0x000ff6000fffe03f */
[----:B------:R-:W-:Y:S01]  /*445e0*/  @!UPT UIADD3 URZ, URZ, URZ, URZ ;  /* 0x0000003f3f3ff290 */ /* 0x000fe2000fffe03f */
[----:B------:R-:W-:Y:S01]  /*445f0*/  STL.64 [R1+0x4c0], R20 ;  /* 0x0004c01401007387 */ /* 0x000fe20000100a00 */
[----:B------:R0:W-:Y:S03]  /*44600*/  STL.64 [R1+0x4c8], R22 ;  /* 0x0004c81601007387 */ /* 0x0001e60000100a00 */
[----:B0-----:R-:W2:Y:S01]  /*44610*/  LDL.LU.64 R22, [R1+0x1ee8] ;  /* 0x001ee80001167983 */ /* 0x001ea20000300a00 */
[----:B------:R-:W2:Y:S02]  /*44620*/  LDL.LU.64 R20, [R1+0x1ee0] ;  /* 0x001ee00001147983 */ /* 0x000ea40000300a00 */
[----:B------:R-:W2:Y:S02]  /*44630*/  LDL.64 R14, [R1+0x28] ;  /* 0x00002800010e7983 */ /* 0x000ea40000100a00 */
[----:B--2---:R-:W-:Y:S01]  /*44640*/  STL.64 [R1+0x1dd0], R14 ;  /* 0x001dd00e01007387 */ /* 0x004fe20000100a00 */
[----:B------:R-:W-:Y:S02]  /*44650*/  STL.64 [R1+0x1d98], R10 ;  /* 0x001d980a01007387 */ /* 0x000fe40000100a00 */
[----:B------:R0:W-:Y:S02]  /*44660*/  STL [R1+0x1d90], R9 ;  /* 0x001d900901007387 */ /* 0x0001e40000100800 */
[----:B------:R-:W2:Y:S01]  /*44670*/  LDL.LU R8, [R1+0x200] ;  /* 0x0002000001087983 */ /* 0x000ea20000300800 */
[----:B0-----:R-:W2:Y:S01]  /*44680*/  LDL.LU R9, [R1+0x204] ;  /* 0x0002040001097983 */ /* 0x001ea20000300800 */
        /* <DEDUP_REMOVED lines=60> */
[----:B------:R-:W4:Y:S02]  /*44a50*/  LDL.LU R10, [R1+0x268] ;  /* 0x00026800010a7983 */ /* 0x000f240000300800 */
[----:B------:R-:W4:Y:S02]  /*44a60*/  LDL.LU R11, [R1+0x26c] ;  /* 0x00026c00010b7983 */ /* 0x000f240000300800 */
[----:B------:R-:W-:-:S02]  /*44a70*/  IMAD.MOV.U32 R14, RZ, RZ, R12 ;  /* 0x000000ffff0e7224 */ /* 0x000fc400078e000c */
[----:B---3--:R-:W-:-:S05]  /*44a80*/  IMAD.MOV.U32 R15, RZ, RZ, R5 ;  /* 0x000000ffff0f7224 */ /* 0x008fca00078e0005 */
[----:B------:R0:W-:Y:S02]  /*44a90*/  STL.64 [R1+0x1e90], R14 ;  /* 0x001e900e01007387 */ /* 0x0001e40000100a00 */
[----:B0-----:R-:W-:Y:S02]  /*44aa0*/  IMAD.MOV.U32 R14, RZ, RZ, R4 ;  /* 0x000000ffff0e7224 */ /* 0x001fe400078e0004 */
[----:B------:R-:W-:-:S05]  /*44ab0*/  IMAD.MOV.U32 R15, RZ, RZ, R3 ;  /* 0x000000ffff0f7224 */ /* 0x000fca00078e0003 */
[----:B------:R-:W-:Y:S04]  /*44ac0*/  STL.64 [R1+0x1ea8], R14 ;  /* 0x001ea80e01007387 */ /* 0x000fe80000100a00 */
[----:B----4-:R-:W-:Y:S01]  /*44ad0*/  STL.64 [R1+0x1e40], R10 ;  /* 0x001e400a01007387 */ /* 0x010fe20000100a00 */
        /* <DEDUP_REMOVED lines=44> */
[----:B------:R-:W2:Y:S01]  /*44da0*/  LDL.LU.64 R22, [R1+0x1ec8] ;  /* 0x001ec80001167983 */ /* 0x000ea20000300a00 */
[----:B------:R-:W2:Y:S02]  /*44db0*/  LDL.LU.64 R20, [R1+0x1ec0] ;  /* 0x001ec00001147983 */ /* 0x000ea40000300a00 */
[----:B------:R-:W-:-:S02]  /*44dc0*/  IMAD.MOV.U32 R14, RZ, RZ, R2 ;  /* 0x000000ffff0e7224 */ /* 0x000fc400078e0002 */
[----:B------:R-:W-:Y:S01]  /*44dd0*/  IMAD.MOV.U32 R15, RZ, RZ, R0 ;  /* 0x000000ffff0f7224 */ /* 0x000fe200078e0000 */
[----:B------:R0:W-:Y:S01]  /*44de0*/  STL.64 [R1+0x4b0], R24 ;  /* 0x0004b01801007387 */ /* 0x0001e20000100a00 */
[----:B------:R1:W-:Y:S03]  /*44df0*/  STL.64 [R1+0x4b8], R26 ;  /* 0x0004b81a01007387 */ /* 0x0003e60000100a00 */
[----:B0-----:R-:W4:Y:S01]  /*44e00*/  LDL.LU R24, [R1+0x1f0] ;  /* 0x0001f00001187983 */ /* 0x001f220000300800 */
[----:B------:R-:W4:Y:S02]  /*44e10*/  LDL.LU R25, [R1+0x1f4] ;  /* 0x0001f40001197983 */ /* 0x000f240000300800 */
[----:B-1----:R-:W4:Y:S02]  /*44e20*/  LDL.LU R26, [R1+0x1f8] ;  /* 0x0001f800011a7983 */ /* 0x002f240000300800 */
        /* <DEDUP_REMOVED lines=15> */
[----:B------:R-:W3:Y:S01]  /*44f20*/  LDL R2, [R1+0x1774] ;  /* 0x0017740001027983 */ /* 0x000ee20000100800 */
[C---:B--2---:R-:W-:Y:S02]  /*44f30*/  HMMA.16816.F32.BF16 R12, R20.reuse, R14, R8 ;  /* 0x0000000e140c723c */ /* 0x044fe40000041808 */
[----:B---3--:R-:W-:Y:S01]  /*44f40*/  STL [R1+0x1d30], R2 ;  /* 0x001d300201007387 */ /* 0x008fe20000100800 */
[----:B------:R-:W2:Y:S02]  /*44f50*/  LDL.LU.64 R10, [R1+0x1e88] ;  /* 0x001e8800010a7983 */ /* 0x000ea40000300a00 */
[----:B------:R-:W2:Y:S11]  /*44f60*/  LDL.LU.64 R8, [R1+0x1e80] ;  /* 0x001e800001087983 */ /* 0x000eb60000300a00 */
[----:B------:R-:W-:Y:S07]  /*44f70*/  @!UPT UIADD3 URZ, URZ, URZ, URZ ;  /* 0x0000003f3f3ff290 */ /* 0x000fee000fffe03f */
        /* <DEDUP_REMOVED lines=53> */
[----:B------:R-:W-:Y:S11]  /*452d0*/  IMAD.MOV.U32 R2, RZ, RZ, R15 ;  /* 0x000000ffff027224 */ /* 0x000ff600078e000f */
[----:B------:R-:W-:Y:S11]  /*452e0*/  @!UPT UIADD3 URZ, URZ, URZ, URZ ;  /* 0x0000003f3f3ff290 */ /* 0x000ff6000fffe03f */
        /* <DEDUP_REMOVED lines=14> */
[----:B------:R-:W3:Y:S11]  /*453d0*/  LDL.LU R9, [R1+0x1d90] ;  /* 0x001d900001097983 */ /* 0x000ef60000300800 */
[----:B------:R-:W-:Y:S09]  /*453e0*/  @!UPT UIADD3 URZ, URZ, URZ, URZ ;  /* 0x0000003f3f3ff290 */ /* 0x000ff2000fffe03f */
[----:B------:R-:W-:Y:S01]  /*453f0*/  STL.64 [R1+0x210], R12 ;  /* 0x0002100c01007387 */ /* 0x000fe20000100a00 */
[----:B------:R0:W-:Y:S03]  /*45400*/  STL.64 [R1+0x218], R14 ;  /* 0x0002180e01007387 */ /* 0x0001e60000100a00 */
[----:B0-----:R-:W4:Y:S02]  /*45410*/  LDL.LU.64 R14, [R1+0x1d88] ;  /* 0x001d8800010e7983 */ /* 0x001f240000300a00 */
[C---:B----4-:R-:W-:Y:S02]  /*45420*/  HMMA.16816.F32.BF16 R24, R20.reuse, R14, R24 ;  /* 0x0000000e1418723c */ /* 0x050fe40000041818 */
[----:B------:R0:W-:Y:S01]  /*45430*/  STL.64 [R1+0x1d38], R14 ;  /* 0x001d380e01007387 */ /* 0x0001e20000100a00 */
[----:B------:R-:W4:Y:S11]  /*45440*/  LDL.LU R12, [R1+0x4a0] ;  /* 0x0004a000010c7983 */ /* 0x000f360000300800 */
[----:B------:R-:W-:Y:S09]  /*45450*/  @!UPT UIADD3 URZ, URZ, URZ, URZ ;  /* 0x0000003f3f3ff290 */ /* 0x000ff2000fffe03f */
[----:B------:R-:W-:Y:S01]  /*45460*/  STL.64 [R1+0x200], R24 ;  /* 0x0002001801007387 */ /* 0x000fe20000100a00 */
[----:B------:R-:W-:Y:S02]  /*45470*/  STL.64 [R1+0x208], R26 ;  /* 0x0002081a01007387 */ /* 0x000fe40000100a00 */
[----:B---3--:R-:W1:Y:S04]  /*45480*/  LDSM.16.MT88.4 R24, [R9+0x13080] ;  /* 0x013080000918783b */ /* 0x008e680000004200 */
[----:B------:R-:W4:Y:S01]  /*45490*/  LDL.LU R13, [R1+0x4a4] ;  /* 0x0004a400010d7983 */ /* 0x000f220000300800 */
[----:B0-----:R-:W4:Y:S01]  /*454a0*/  LDL.LU R14, [R1+0x4a8] ;  /* 0x0004a800010e7983 */ /* 0x001f220000300800 */
[----:B------:R-:W4:Y:S03]  /*454b0*/  LDL.LU R15, [R1+0x4ac] ;  /* 0x0004ac00010f7983 */ /* 0x000f260000300800 */
        /* <DEDUP_REMOVED lines=11> */
[----:B0-----:R-:W4:Y:S01]  /*45570*/  LDL.LU.64 R18, [R1+0x1d80] ;  /* 0x001d800001127983 */ /* 0x001f220000300a00 */
[----:B------:R-:W4:Y:S01]  /*45580*/  LDL.LU.64 R16, [R1+0x1d78] ;  /* 0x001d780001107983 */ /* 0x000f220000300a00 */
[----:B---3--:R-:W-:Y:S02]  /*45590*/  HMMA.16816.F32.BF16 R24, R20, R6, R24 ;  /* 0x000000061418723c */ /* 0x008fe40000041818 */
[----:B------:R-:W4:Y:S11]  /*455a0*/  LDL.64 R22, [R1+0xc8] ;  /* 0x0000c80001167983 */ /* 0x000f360000100a00 */
[----:B------:R-:W-:Y:S10]  /*455b0*/  @!UPT UIADD3 URZ, URZ, URZ, URZ ;  /* 0x0000003f3f3ff290 */ /* 0x000ff4000fffe03f */
[----:B------:R0:W-:Y:S01]  /*455c0*/  STL.64 [R1+0x1e0], R24 ;  /* 0x0001e01801007387 */ /* 0x0001e20000100a00 */
[----:B------:R1:W-:Y:S03]  /*455d0*/  STL.64 [R1+0x1e8], R26 ;  /* 0x0001e81a01007387 */ /* 0x0003e60000100a00 */
[----:B0-----:R-:W2:Y:S01]  /*455e0*/  LDL.LU R24, [R1+0x490] ;  /* 0x0004900001187983 */ /* 0x001ea20000300800 */
[----:B------:R-:W2:Y:S02]  /*455f0*/  LDL.LU R25, [R1+0x494] ;  /* 0x0004940001197983 */ /* 0x000ea40000300800 */
[----:B-1----:R-:W2:Y:S02]  /*45600*/  LDL.LU R26, [R1+0x498] ;  /* 0x00049800011a7983 */ /* 0x002ea40000300800 */
[----:B------:R-:W2:Y:S01]  /*45610*/  LDL.LU R27, [R1+0x49c] ;  /* 0x00049c00011b7983 */ /* 0x000ea20000300800 */
[----:B------:R-:W-:Y:S01]  /*45620*/  STL [R1+0x1c74], R6 ;  /* 0x001c740601007387 */ /* 0x000fe20000100800 */
[----:B------:R-:W-:Y:S01]  /*45630*/  STL [R1+0x1c70], R7 ;  /* 0x001c700701007387 */ /* 0x000fe20000100800 */
[----:B----4-:R-:W-:Y:S11]  /*45640*/  HMMA.16816.F32.BF16 R12, R16, R22, R12 ;  /* 0x00000016100c723c */ /* 0x010ff6000004180c */
[----:B------:R-:W-:Y:S11]  /*45650*/  @!UPT UIADD3 URZ, URZ, URZ, URZ ;  /* 0x0000003f3f3ff290 */ /* 0x000ff6000fffe03f */
[----:B------:R-:W-:Y:S01]  /*45660*/  @!UPT UIADD3 URZ, URZ, URZ, URZ ;  /* 0x0000003f3f3ff290 */ /* 0x000fe2000fffe03f */
[----:B------:R0:W-:Y:S01]  /*45670*/  STL.64 [R1+0x920], R12 ;  /* 0x0009200c01007387 */ /* 0x0001e20000100a00 */
[----:B------:R1:W-:Y:S02]  /*45680*/  STL.64 [R1+0x928], R14 ;  /* 0x0009280e01007387 */ /* 0x0003e40000100a00 */
[----:B------:R-:W-:Y:S02]  /*45690*/  IMAD.MOV.U32 R8, RZ, RZ, R12 ;  /* 0x000000ffff087224 */ /* 0x000fe400078e000c */
[----:B------:R-:W-:Y:S01]  /*456a0*/  IMAD.MOV.U32 R4, RZ, RZ, R14 ;  /* 0x000000ffff047224 */ /* 0x000fe200078e000e */
[----:B0-----:R-:W3:Y:S01]  /*456b0*/  LDL.LU R12, [R1+0x450] ;  /* 0x00045000010c7983 */ /* 0x001ee20000300800 */
[----:B------:R-:W3:Y:S02]  /*456c0*/  LDL.LU R13, [R1+0x454] ;  /* 0x00045400010d7983 */ /* 0x000ee40000300800 */
[----:B-1----:R-:W4:Y:S02]  /*456d0*/  LDL.LU R14, [R1+0x458] ;  /* 0x00045800010e7983 */ /* 0x002f240000300800 */
[----:B------:R-:W4:Y:S02]  /*456e0*/  LDL.LU R15, [R1+0x45c] ;  /* 0x00045c00010f7983 */ /* 0x000f240000300800 */
[----:B----4-:R0:W-:Y:S01]  /*456f0*/  STL.64 [R1+0x1d48], R14 ;  /* 0x001d480e01007387 */ /* 0x0101e20000100a00 */
[----:B---3--:R-:W-:Y:S03]  /*45700*/  STL.64 [R1+0x1d40], R12 ;  /* 0x001d400c01007387 */ /* 0x008fe60000100a00 */
[----:B0-----:R-:W3:Y:S04]  /*45710*/  LDL.64 R14, [R1+0x88] ;  /* 0x00008800010e7983 */ /* 0x001ee80000100a00 */
[----:B---3--:R0:W-:Y:S04]  /*45720*/  STL.64 [R1+0x1d58], R14 ;  /* 0x001d580e01007387 */ /* 0x0081e80000100a00 */
[----:B0-----:R-:W3:Y:S01]  /*45730*/  LDL.64 R14, [R1+0x98] ;  /* 0x00009800010e7983 */ /* 0x001ee20000100a00 */
[----:B------:R-:W-:-:S02]  /*45740*/  IMAD.MOV.U32 R3, RZ, RZ, R22 ;  /* 0x000000ffff037224 */ /* 0x000fc400078e0016 */
[----:B------:R-:W-:Y:S01]  /*45750*/  IMAD.MOV.U32 R0, RZ, RZ, R23 ;  /* 0x000000ffff007224 */ /* 0x000fe200078e0017 */
[----:B---3--:R-:W-:Y:S01]  /*45760*/  STL.64 [R1+0x1d70], R14 ;  /* 0x001d700e01007387 */ /* 0x008fe20000100a00 */
[----:B------:R-:W3:Y:S03]  /*45770*/  LDL.64 R22, [R1+0x68] ;  /* 0x0000680001167983 */ /* 0x000ee60000100a00 */
[----:B---3--:R0:W-:Y:S01]  /*45780*/  STL.64 [R1+0x1d50], R22 ;  /* 0x001d501601007387 */ /* 0x0081e20000100a00 */
[----:B------:R-:W3:Y:S02]  /*45790*/  LDL.LU R20, [R1+0x460] ;  /* 0x0004600001147983 */ /* 0x000ee40000300800 */
[----:B------:R-:W3:Y:S01]  /*457a0*/  LDL.LU R21, [R1+0x464] ;  /* 0x0004640001157983 */ /* 0x000ee20000300800 */
[----:B0-----:R-:W4:Y:S01]  /*457b0*/  LDL.LU R22, [R1+0x468] ;  /* 0x0004680001167983 */ /* 0x001f220000300800 */
[----:B------:R-:W4:Y:S03]  /*457c0*/  LDL.LU R23, [R1+0x46c] ;  /* 0x00046c0001177983 */ /* 0x000f260000300800 */
[----:B----4-:R-:W-:Y:S01]  /*457d0*/  STL.64 [R1+0x1d68], R22 ;  /* 0x001d681601007387 */ /* 0x010fe20000100a00 */
[----:B---3--:R0:W-:Y:S03]  /*457e0*/  STL.64 [R1+0x1d60], R20 ;  /* 0x001d601401007387 */ /* 0x0081e60000100a00 */
[----:B0-----:R-:W3:Y:S01]  /*457f0*/  LDL.LU R20, [R1+0x470] ;  /* 0x0004700001147983 */ /* 0x001ee20000300800 */
[----:B------:R-:W3:Y:S02]  /*45800*/  LDL.LU R21, [R1+0x474] ;  /* 0x0004740001157983 */ /* 0x000ee40000300800 */
[----:B------:R-:W3:Y:S02]  /*45810*/  LDL.LU R22, [R1+0x478] ;  /* 0x0004780001167983 */ /* 0x000ee40000300800 */
[----:B------:R-:W3:Y:S01]  /*45820*/  LDL.LU R23, [R1+0x47c] ;  /* 0x00047c0001177983 */ /* 0x000ee20000300800 */
[----:B------:R-:W-:Y:S01]  /*45830*/  STL [R1+0x1c7c], R0 ;  /* 0x001c7c0001007387 */ /* 0x000fe20000100800 */
[----:B------:R-:W-:Y:S02]  /*45840*/  STL [R1+0x1c78], R3 ;  /* 0x001c780301007387 */ /* 0x000fe40000100800 */
[----:B------:R-:W-:Y:S02]  /*45850*/  STL [R1+0x17cc], R8 ;  /* 0x0017cc0801007387 */ /* 0x000fe40000100800 */
[----:B------:R0:W-:Y:S01]  /*45860*/  STL [R1+0x17c8], R4 ;  /* 0x0017c80401007387 */ /* 0x0001e20000100800 */
[----:B------:R-:W2:Y:S02]  /*45870*/  LDL.64 R6, [R1+0xb8] ;  /* 0x0000b80001067983 */ /* 0x000ea40000100a00 */
[----:B--2---:R-:W-:Y:S01]  /*45880*/  HMMA.16816.F32.BF16 R12, R16, R6, R24 ;  /* 0x00000006100c723c */ /* 0x004fe20000041818 */
[----:B0-----:R-:W-:-:S06]  /*45890*/  IMAD.MOV.U32 R4, RZ, RZ, R7 ;  /* 0x000000ffff047224 */ /* 0x001fcc00078e0007 */
[----:B------:R-:W-:Y:S11]  /*458a0*/  IMAD.MOV.U32 R24, RZ, RZ, R6 ;  /* 0x000000ffff187224 */ /* 0x000ff600078e0006 */
[----:B------:R-:W-:Y:S05]  /*458b0*/  @!UPT UIADD3 URZ, URZ, URZ, URZ ;  /* 0x0000003f3f3ff290 */ /* 0x000fea000fffe03f */
[----:B------:R-:W-:Y:S01]  /*458c0*/  STL.64 [R1+0x4a0], R12 ;  /* 0x0004a00c01007387 */ /* 0x000fe20000100a00 */
[----:B------:R-:W-:Y:S02]  /*458d0*/  IMAD.MOV.U32 R5, RZ, RZ, R14 ;  /* 0x000000ffff057224 */ /* 0x000fe400078e000e */
[----:B------:R0:W-:Y:S02]  /*458e0*/  STL.64 [R1+0x4a8], R14 ;  /* 0x0004a80e01007387 */ /* 0x0001e40000100a00 */
[----:B------:R-:W-:Y:S01]  /*458f0*/  IMAD.MOV.U32 R9, RZ, RZ, R12 ;  /* 0x000000ffff097224 */ /* 0x000fe200078e000c */
[----:B0-----:R-:W3:Y:S01]  /*45900*/  LDL.LU.64 R14, [R1+0x1d70] ;  /* 0x001d7000010e7983 */ /* 0x001ee20000300a00 */
[----:B------:R-:W-:Y:S02]  /*45910*/  STL [R1+0x1c84], R4 ;  /* 0x001c840401007387 */ /* 0x000fe40000100800 */
[----:B------:R0:W-:Y:S02]  /*45920*/  STL [R1+0x1c80], R24 ;  /* 0x001c801801007387 */ /* 0x0001e40000100800 */
[----:B0-----:R-:W2:Y:S01]  /*45930*/  LDL.LU R24, [R1+0x480] ;  /* 0x0004800001187983 */ /* 0x001ea20000300800 */
[----:B------:R-:W2:Y:S02]  /*45940*/  LDL.LU R25, [R1+0x484] ;  /* 0x0004840001197983 */ /* 0x000ea40000300800 */
[----:B------:R-:W2:Y:S02]  /*45950*/  LDL.LU R26, [R1+0x488] ;  /* 0x00048800011a7983 */ /* 0x000ea40000300800 */
[----:B------:R-:W2:Y:S01]  /*45960*/  LDL.LU R27, [R1+0x48c] ;  /* 0x00048c00011b7983 */ /* 0x000ea20000300800 */
[----:B------:R0:W-:Y:S01]  /*45970*/  STL [R1+0x17d4], R9 ;  /* 0x0017d40901007387 */ /* 0x0001e20000100800 */
[----:B------:R1:W-:Y:S02]  /*45980*/  STL.64 [R1+0x1cb8], R10 ;  /* 0x001cb80a01007387 */ /* 0x0003e40000100a00 */
[----:B------:R-:W4:Y:S01]  /*45990*/  LDL.LU R8, [R1+0x440] ;  /* 0x0004400001087983 */ /* 0x000f220000300800 */
[----:B0-----:R-:W4:Y:S01]  /*459a0*/  LDL.LU R9, [R1+0x444] ;  /* 0x0004440001097983 */ /* 0x001f220000300800 */
[----:B-1----:R-:W4:Y:S02]  /*459b0*/  LDL.LU R10, [R1+0x448] ;  /* 0x00044800010a7983 */ /* 0x002f240000300800 */
[----:B------:R-:W4:Y:S02]  /*459c0*/  LDL.LU R11, [R1+0x44c] ;  /* 0x00044c00010b7983 */ /* 0x000f240000300800 */
[----:B------:R-:W-:Y:S01]  /*459d0*/  STL [R1+0x17d0], R5 ;  /* 0x0017d00501007387 */ /* 0x000fe20000100800 */
[----:B------:R-:W2:Y:S01]  /*459e0*/  LDL.64 R6, [R1+0xa8] ;  /* 0x0000a80001067983 */ /* 0x000ea20000100a00 */
[C---:B---3--:R-:W-:Y:S08]  /*459f0*/  HMMA.16816.F32.BF16 R20, R16.reuse, R14, R20 ;  /* 0x0000000e1014723c */ /* 0x048ff00000041814 */
[C---:B--2---:R-:W-:Y:S11]  /*45a00*/  HMMA.16816.F32.BF16 R24, R16.reuse, R6, R24 ;  /* 0x000000061018723c */ /* 0x044ff60000041818 */
[----:B------:R-:W-:Y:S11]  /*45a10*/  @!UPT UIADD3 URZ, URZ, URZ, URZ ;  /* 0x0000003f3f3ff290 */ /* 0x000ff6000fffe03f */
[----:B------:R-:W-:Y:S01]  /*45a20*/  @!UPT UIADD3 URZ, URZ, URZ, URZ ;  /* 0x0000003f3f3ff290 */ /* 0x000fe2000fffe03f */
[----:B------:R-:W-:Y:S01]  /*45a30*/  STL.64 [R1+0x490], R24 ;  /* 0x0004901801007387 */ /* 0x000fe20000100a00 */
[----:B------:R0:W-:Y:S02]  /*45a40*/  STL.64 [R1+0x498], R26 ;  /* 0x0004981a01007387 */ /* 0x0001e40000100a00 */
[----:B------:R-:W-:Y:S02]  /*45a50*/  STL.64 [R1+0x480], R20 ;  /* 0x0004801401007387 */ /* 0x000fe40000100a00 */
[----:B------:R1:W-:Y:S02]  /*45a60*/  STL.64 [R1+0x488], R22 ;  /* 0x0004881601007387 */ /* 0x0003e40000100a00 */
[----:B0-----:R-:W-:Y:S02]  /*45a70*/  IMAD.MOV.U32 R27, RZ, RZ, R14 ;  /* 0x000000ffff1b7224 */ /* 0x001fe400078e000e */
[----:B------:R-:W-:Y:S01]  /*45a80*/  IMAD.MOV.U32 R26, RZ, RZ, R15 ;  /* 0x000000ffff1a7224 */ /* 0x000fe200078e000f */
[----:B-1----:R-:W2:Y:S01]  /*45a90*/  LDL.LU.64 R22, [R1+0x1d68] ;  /* 0x001d680001167983 */ /* 0x002ea20000300a00 */
[----:B------:R-:W2:Y:S02]  /*45aa0*/  LDL.LU.64 R20, [R1+0x1d60] ;  /* 0x001d600001147983 */ /* 0x000ea40000300a00 */
[----:B------:R-:W2:Y:S02]  /*45ab0*/  LDL.LU.64 R14, [R1+0x1d58] ;  /* 0x001d5800010e7983 */ /* 0x000ea40000300a00 */
[----:B------:R-:W-:Y:S01]  /*45ac0*/  IMAD.MOV.U32 R25, RZ, RZ, R6 ;  /* 0x000000ffff197224 */ /* 0x000fe200078e0006 */
[----:B------:R0:W-:Y:S04]  /*45ad0*/  STL.64 [R1+0x1cc8], R26 ;  /* 0x001cc81a01007387 */ /* 0x0001e80000100a00 */
[----:B------:R-:W-:Y:S04]  /*45ae0*/  STL [R1+0x1cc0], R25 ;  /* 0x001cc01901007387 */ /* 0x000fe80000100800 */
[----:B0-----:R-:W3:Y:S01]  /*45af0*/  LDL.64 R26, [R1+0x78] ;  /* 0x00007800011a7983 */ /* 0x001ee20000100a00 */
[----:B--2---:R-:W-:Y:S01]  /*45b00*/  HMMA.16816.F32.BF16 R20, R16, R14, R20 ;  /* 0x0000000e1014723c */ /* 0x004fe20000041814 */
[----:B------:R-:W-:-:S02]  /*45b10*/  IMAD.MOV.U32 R29, RZ, RZ, R14 ;  /* 0x000000ffff1d7224 */ /* 0x000fc400078e000e */
[----:B------:R-:W-:Y:S11]  /*45b20*/  IMAD.MOV.U32 R28, RZ, RZ, R15 ;  /* 0x000000ffff1c7224 */ /* 0x000ff600078e000f */
[----:B------:R-:W-:Y:S09]  /*45b30*/  @!UPT UIADD3 URZ, URZ, URZ, URZ ;  /* 0x0000003f3f3ff290 */ /* 0x000ff2000fffe03f */
[----:B------:R-:W-:Y:S01]  /*45b40*/  STL.64 [R1+0x470], R20 ;  /* 0x0004701401007387 */ /* 0x000fe20000100a00 */
[----:B------:R0:W-:Y:S03]  /*45b50*/  STL.64 [R1+0x478], R22 ;  /* 0x0004781601007387 */ /* 0x0001e60000100a00 */
[----:B0-----:R-:W4:Y:S01]  /*45b60*/  LDL.LU.64 R22, [R1+0x1d50] ;  /* 0x001d500001167983 */ /* 0x001f220000300a00 */
[----:B------:R-:W2:Y:S02]  /*45b70*/  LDL.LU.64 R14, [R1+0x1d48] ;  /* 0x001d4800010e7983 */ /* 0x000ea40000300a00 */
[----:B------:R-:W2:Y:S02]  /*45b80*/  LDL.LU.64 R12, [R1+0x1d40] ;  /* 0x001d4000010c7983 */ /* 0x000ea40000300a00 */
[----:B------:R-:W-:Y:S02]  /*45b90*/  IMAD.MOV.U32 R5, RZ, RZ, R7 ;  /* 0x000000ffff057224 */ /* 0x000fe400078e0007 */
[----:B---3--:R-:W-:-:S02]  /*45ba0*/  IMAD.MOV.U32 R6, RZ, RZ, R26 ;  /* 0x000000ffff067224 */ /* 0x008fc400078e001a */
[----:B------:R-:W-:Y:S01]  /*45bb0*/  IMAD.MOV.U32 R7, RZ, RZ, R27 ;  /* 0x000000ffff077224 */ /* 0x000fe200078e001b */
[C---:B--2---:R-:W-:Y:S11]  /*45bc0*/  HMMA.16816.F32.BF16 R12, R16.reuse, R26, R12 ;  /* 0x0000001a100c723c */ /* 0x044ff6000004180c */
[----:B------:R-:W-:Y:S11]  /*45bd0*/  @!UPT UIADD3 URZ, URZ, URZ, URZ ;  /* 0x0000003f3f3ff290 */ /* 0x000ff6000fffe03f */
[----:B------:R-:W-:Y:S01]  /*45be0*/  @!UPT UIADD3 URZ, URZ, URZ, URZ ;  /* 0x0000003f3f3ff290 */ /* 0x000fe2000fffe03f */
[----:B------:R-:W-:Y:S01]  /*45bf0*/  STL.64 [R1+0x460], R12 ;  /* 0x0004600c01007387 */ /* 0x000fe20000100a00 */
[----:B------:R0:W-:Y:S03]  /*45c00*/  STL.64 [R1+0x468], R14 ;  /* 0x0004680e01007387 */ /* 0x0001e60000100a00 */
[----:B0-----:R-:W2:Y:S01]  /*45c10*/  LDL.LU.64 R14, [R1+0x1d38] ;  /* 0x001d3800010e7983 */ /* 0x001ea20000300a00 */
[----:B------:R-:W-:Y:S02]  /*45c20*/  STL.64 [R1+0x1cd8], R6 ;  /* 0x001cd80601007387 */ /* 0x000fe40000100a00 */
[----:B------:R4:W-:Y:S02]  /*45c30*/  STL [R1+0x1cd0], R5 ;  /* 0x001cd00501007387 */ /* 0x0009e40000100800 */
[----:B----4-:R-:W-:Y:S11]  /*45c40*/  HMMA.16816.F32.BF16 R4, R16, R22, R8 ;  /* 0x000000161004723c */ /* 0x010ff60000041808 */
[----:B------:R-:W-:Y:S11]  /*45c50*/  @!UPT UIADD3 URZ, URZ, URZ, URZ ;  /* 0x0000003f3f3ff290 */ /* 0x000ff6000fffe03f */
[----:B------:R-:W-:Y:S01]  /*45c60*/  @!UPT UIADD3 URZ, URZ, URZ, URZ ;  /* 0x0000003f3f3ff290 */ /* 0x000fe2000fffe03f */
[----:B------:R0:W-:Y:S01]  /*45c70*/  STL.64 [R1+0x450], R4 ;  /* 0x0004500401007387 */ /* 0x0001e20000100a00 */
[----:B------:R1:W-:Y:S03]  /*45c80*/  STL.64 [R1+0x458], R6 ;  /* 0x0004580601007387 */ /* 0x0003e60000100a00 */
[----:B0-----:R-:W3:Y:S01]  /*45c90*/  LDL.LU R4, [R1+0x760] ;  /* 0x0007600001047983 */ /* 0x001ee20000300800 */
[----:B------:R-:W3:Y:S02]  /*45ca0*/  LDL.LU R5, [R1+0x764] ;  /* 0x0007640001057983 */ /* 0x000ee40000300800 */
[----:B-1----:R-:W4:Y:S02]  /*45cb0*/  LDL.LU R6, [R1+0x768] ;  /* 0x0007680001067983 */ /* 0x002f240000300800 */
[----:B------:R-:W4:Y:S02]  /*45cc0*/  LDL.LU R7, [R1+0x76c] ;  /* 0x00076c0001077983 */ /* 0x000f240000300800 */
[----:B----4-:R0:W-:Y:S01]  /*45cd0*/  STL.64 [R1+0x1ce8], R6 ;  /* 0x001ce80601007387 */ /* 0x0101e20000100a00 */
[----:B---3--:R-:W-:Y:S03]  /*45ce0*/  STL.64 [R1+0x1ce0], R4 ;  /* 0x001ce00401007387 */ /* 0x008fe60000100a00 */
[----:B0-----:R-:W3:Y:S01]  /*45cf0*/  LDL R6, [R1+0x28] ;  /* 0x0000280001067983 */ /* 0x001ee20000100800 */
[----:B------:R-:W-:-:S02]  /*45d00*/  IMAD.MOV.U32 R7, RZ, RZ, R2 ;  /* 0x000000ffff077224 */ /* 0x000fc400078e0002 */
[----:B------:R-:W4:Y:S03]  /*45d10*/  LDL.LU R2, [R1+0x1d30] ;  /* 0x001d300001027983 */ /* 0x000f260000300800 */
[----:B---3--:R0:W-:Y:S04]  /*45d20*/  STL.64 [R1+0x1cf8], R6 ;  /* 0x001cf80601007387 */ /* 0x0081e80000100a00 */
[----:B0-----:R-:W3:Y:S04]  /*45d30*/  LDL.64 R6, [R1+0x38] ;  /* 0x0000380001067983 */ /* 0x001ee80000100a00 */
[----:B---3--:R0:W-:Y:S04]  /*45d40*/  STL.64 [R1+0x1d10], R6 ;  /* 0x001d100601007387 */ /* 0x0081e80000100a00 */
[----:B0-----:R-:W3:Y:S04]  /*45d50*/  LDL.64 R6, [R1+0x48] ;  /* 0x0000480001067983 */ /* 0x001ee80000100a00 */
[----:B---3--:R0:W-:Y:S01]  /*45d60*/  STL.64 [R1+0x1d28], R6 ;  /* 0x001d280601007387 */ /* 0x0081e20000100a00 */
[----:B------:R-:W3:Y:S03]  /*45d70*/  LDL.64 R26, [R1+0x18] ;  /* 0x00001800011a7983 */ /* 0x000ee60000100a00 */
[----:B0-----:R-:W2:Y:S04]  /*45d80*/  LDL.64 R6, [R1+0x58] ;  /* 0x0000580001067983 */ /* 0x001ea80000100a00 */
[----:B---3--:R0:W-:Y:S01]  /*45d90*/  STL.64 [R1+0x1cf0], R26 ;  /* 0x001cf01a01007387 */ /* 0x0081e20000100a00 */
[----:B------:R-:W3:Y:S02]  /*45da0*/  LDL.LU R24, [R1+0x770] ;  /* 0x0007700001187983 */ /* 0x000ee40000300800 */
[----:B------:R-:W3:Y:S01]  /*45db0*/  LDL.LU R25, [R1+0x774] ;  /* 0x0007740001197983 */ /* 0x000ee20000300800 */
[----:B0-----:R-:W2:Y:S01]  /*45dc0*/  LDL.LU R26, [R1+0x778] ;  /* 0x00077800011a7983 */ /* 0x001ea20000300800 */
[----:B------:R-:W2:Y:S02]  /*45dd0*/  LDL.LU R27, [R1+0x77c] ;  /* 0x00077c00011b7983 */ /* 0x000ea40000300800 */
[----:B------:R-:W-:-:S02]  /*45de0*/  IMAD.MOV.U32 R13, RZ, RZ, R22 ;  /* 0x000000ffff0d7224 */ /* 0x000fc400078e0016 */
[----:B------:R-:W-:Y:S02]  /*45df0*/  IMAD.MOV.U32 R12, RZ, RZ, R23 ;  /* 0x000000ffff0c7224 */ /* 0x000fe400078e0017 */
[----:B----4-:R-:W0:Y:S04]  /*45e00*/  LDSM.16.MT88.4 R20, [R2+0x13000] ;  /* 0x013000000214783b */ /* 0x010e280000004200 */
[----:B--2---:R-:W-:Y:S01]  /*45e10*/  STL.64 [R1+0x1d08], R26 ;  /* 0x001d081a01007387 */ /* 0x004fe20000100a00 */
[----:B---3--:R1:W-:Y:S03]  /*45e20*/  STL.64 [R1+0x1d00], R24 ;  /* 0x001d001801007387 */ /* 0x0083e60000100a00 */
        /* <DEDUP_REMOVED lines=10> */
[----:B------:R-:W3:Y:S01]  /*45ed0*/  LDL.LU R8, [R1+0x750] ;  /* 0x0007500001087983 */ /* 0x000ee20000300800 */
[----:B------:R-:W3:Y:S02]  /*45ee0*/  LDL.LU R9, [R1+0x754] ;  /* 0x0007540001097983 */ /* 0x000ee40000300800 */
[----:B------:R-:W3:Y:S02]  /*45ef0*/  LDL.LU R10, [R1+0x758] ;  /* 0x00075800010a7983 */ /* 0x000ee40000300800 */
[----:B------:R-:W3:Y:S01]  /*45f00*/  LDL.LU R11, [R1+0x75c] ;  /* 0x00075c00010b7983 */ /* 0x000ee20000300800 */
[----:B------:R1:W-:Y:S01]  /*45f10*/  STL.64 [R1+0x1cb0], R14 ;  /* 0x001cb00e01007387 */ /* 0x0003e20000100a00 */
[----:B------:R-:W-:Y:S03]  /*45f20*/  STL.64 [R1+0x1ca8], R12 ;  /* 0x001ca80c01007387 */ /* 0x000fe60000100a00 */
[----:B-1----:R-:W3:Y:S01]  /*45f30*/  LDL.64 R14, [R1+0x8] ;  /* 0x00000800010e7983 */ /* 0x002ee20000100a00 */
[----:B0-----:R-:W-:Y:S02]  /*45f40*/  STL.64 [R1+0x1b28], R22 ;  /* 0x001b281601007387 */ /* 0x001fe40000100a00 */
[----:B------:R0:W-:Y:S02]  /*45f50*/  STL.64 [R1+0x1b20], R20 ;  /* 0x001b201401007387 */ /* 0x0001e40000100a00 */
        /* <DEDUP_REMOVED lines=11> */
[----:B------:R-:W2:Y:S02]  /*46010*/  LDL.LU.64 R6, [R1+0x1d28] ;  /* 0x001d280001067983 */ /* 0x000ea40000300a00 */
[----:B--2---:R-:W-:Y:S01]  /*46020*/  HMMA.16816.F32.BF16 R24, R16, R6, R24 ;  /* 0x000000061018723c */ /* 0x004fe20000041818 */
[----:B-1----:R-:W-:-:S02]  /*46030*/  IMAD.MOV.U32 R23, RZ, RZ, R6 ;  /* 0x000000ffff177224 */ /* 0x002fc400078e0006 */
[----:B------:R-:W-:Y:S11]  /*46040*/  IMAD.MOV.U32 R22, RZ, RZ, R7 ;  /* 0x000000ffff167224 */ /* 0x000ff600078e0007 */
[----:B------:R-:W-:Y:S09]  /*46050*/  @!UPT UIADD3 URZ, URZ, URZ, URZ ;  /* 0x0000003f3f3ff290 */ /* 0x000ff2000fffe03f */
[----:B------:R-:W-:Y:S01]  /*46060*/  STL.64 [R1+0x790], R24 ;  /* 0x0007901801007387 */ /* 0x000fe20000100a00 */
[----:B------:R0:W-:Y:S03]  /*46070*/  STL.64 [R1+0x798], R26 ;  /* 0x0007981a01007387 */ /* 0x0001e60000100a00 */
[----:B0-----:R-:W2:Y:S01]  /*46080*/  LDL.LU.64 R26, [R1+0x1d20] ;  /* 0x001d2000011a7983 */ /* 0x001ea20000300a00 */
[----:B------:R-:W2:Y:S02]  /*46090*/  LDL.LU.64 R24, [R1+0x1d18] ;  /* 0x001d180001187983 */ /* 0x000ea40000300a00 */
[----:B------:R-:W2:Y:S02]  /*460a0*/  LDL.LU.64 R6, [R1+0x1d10] ;  /* 0x001d100001067983 */ /* 0x000ea40000300a00 */
[----:B------:R-:W-:Y:S01]  /*460b0*/  STL.64 [R1+0x1c90], R22 ;  /* 0x001c901601007387 */ /* 0x000fe20000100a00 */
[----:B------:R0:W-:Y:S04]  /*460c0*/  STL.64 [R1+0x1c88], R20 ;  /* 0x001c881401007387 */ /* 0x0001e80000100a00 */
[----:B0-----:R-:W4:Y:S01]  /*460d0*/  LDL.LU R20, [R1+0x730] ;  /* 0x0007300001147983 */ /* 0x001f220000300800 */
[----:B------:R-:W4:Y:S02]  /*460e0*/  LDL.LU R21, [R1+0x734] ;  /* 0x0007340001157983 */ /* 0x000f240000300800 */
[----:B------:R-:W3:Y:S02]  /*460f0*/  LDL.LU R22, [R1+0x738] ;  /* 0x0007380001167983 */ /* 0x000ee40000300800 */
[----:B------:R-:W3:Y:S01]  /*46100*/  LDL.LU R23, [R1+0x73c] ;  /* 0x00073c0001177983 */ /* 0x000ee20000300800 */
[----:B--2---:R-:W-:Y:S01]  /*46110*/  HMMA.16816.F32.BF16 R24, R16, R6, R24 ;  /* 0x000000061018723c */ /* 0x004fe20000041818 */
[----:B------:R-:W-:-:S02]  /*46120*/  IMAD.MOV.U32 R0, RZ, RZ, R6 ;  /* 0x000000ffff007224 */ /* 0x000fc400078e0006 */
[----:B------:R-:W-:Y:S01]  /*46130*/  IMAD.MOV.U32 R3, RZ, RZ, R7 ;  /* 0x000000ffff037224 */ /* 0x000fe200078e0007 */
[----:B---3--:R-:W-:Y:S01]  /*46140*/  STL.64 [R1+0x1ca0], R22 ;  /* 0x001ca01601007387 */ /* 0x008fe20000100a00 */
[----:B----4-:R0:W-:Y:S03]  /*46150*/  STL.64 [R1+0x1c98], R20 ;  /* 0x001c981401007387 */ /* 0x0101e60000100a00 */
        /* <DEDUP_REMOVED lines=15> */
[----:B------:R-:W4:Y:S01]  /*46250*/  LDL.LU.64 R4, [R1+0x1ce0] ;  /* 0x001ce00001047983 */ /* 0x000f220000300a00 */
[----:B------:R-:W-:Y:S01]  /*46260*/  HMMA.16816.F32.BF16 R8, R16, R14, R8 ;  /* 0x0000000e1008723c */ /* 0x000fe20000041808 */
[----:B---3--:R-:W-:-:S07]  /*46270*/  IMAD.MOV.U32 R24, RZ, RZ, R27 ;  /* 0x000000ffff187224 */ /* 0x008fce00078e001b */
[----:B----4-:R-:W-:Y:S11]  /*46280*/  HMMA.16816.F32.BF16 R4, R16, R26, R4 ;  /* 0x0000001a1004723c */ /* 0x010ff60000041804 */
[----:B------:R-:W-:Y:S11]  /*46290*/  @!UPT UIADD3 URZ, URZ, URZ, URZ ;  /* 0x0000003f3f3ff290 */ /* 0x000ff6000fffe03f */
[----:B------:R-:W-:Y:S01]  /*462a0*/  @!UPT UIADD3 URZ, URZ, URZ, URZ ;  /* 0x0000003f3f3ff290 */ /* 0x000fe2000fffe03f */
[----:B------:R0:W-:Y:S01]  /*462b0*/  STL.64 [R1+0x760], R4 ;  /* 0x0007600401007387 */ /* 0x0001e20000100a00 */
[----:B------:R1:W-:Y:S02]  /*462c0*/  STL.64 [R1+0x768], R6 ;  /* 0x0007680601007387 */ /* 0x0003e40000100a00 */
[----:B0-----:R-:W-:Y:S01]  /*462d0*/  IMAD.MOV.U32 R4, RZ, RZ, R26 ;  /* 0x000000ffff047224 */ /* 0x001fe200078e001a */
[----:B-1----:R-:W3:Y:S01]  /*462e0*/  LDL.LU.64 R6, [R1+0x1cd8] ;  /* 0x001cd80001067983 */ /* 0x002ee20000300a00 */
[----:B------:R-:W4:Y:S02]  /*462f0*/  LDL.LU R5, [R1+0x1cd0] ;  /* 0x001cd00001057983 */ /* 0x000f240000300800 */
[----:B------:R-:W2:Y:S02]  /*46300*/  LDL.LU.64 R26, [R1+0x1cc8] ;  /* 0x001cc800011a7983 */ /* 0x000ea40000300a00 */
[----:B------:R-:W2:Y:S01]  /*46310*/  LDL.LU R25, [R1+0x1cc0] ;  /* 0x001cc00001197983 */ /* 0x000ea20000300800 */
[----:B------:R0:W-:Y:S01]  /*46320*/  STL.64 [R1+0x750], R8 ;  /* 0x0007500801007387 */ /* 0x0001e20000100a00 */
[----:B------:R1:W-:Y:S02]  /*46330*/  STL.64 [R1+0x758], R10 ;  /* 0x0007580a01007387 */ /* 0x0003e40000100a00 */
[----:B0-----:R-:W-:Y:S01]  /*46340*/  IMAD.MOV.U32 R9, RZ, RZ, R14 ;  /* 0x000000ffff097224 */ /* 0x001fe200078e000e */
[----:B-1----:R-:W2:Y:S01]  /*46350*/  LDL.LU.64 R10, [R1+0x1cb8] ;  /* 0x001cb800010a7983 */ /* 0x002ea20000300a00 */
[----:B------:R-:W-:-:S02]  /*46360*/  IMAD.MOV.U32 R8, RZ, RZ, R15 ;  /* 0x000000ffff087224 */ /* 0x000fc400078e000f */
[----:B------:R-:W2:Y:S02]  /*46370*/  LDL.LU.64 R14, [R1+0x1cb0] ;  /* 0x001cb000010e7983 */ /* 0x000ea40000300a00 */
[----:B------:R-:W3:Y:S01]  /*46380*/  LDL.LU.64 R12, [R1+0x1ca8] ;  /* 0x001ca800010c7983 */ /* 0x000ee20000300a00 */
        /* <DEDUP_REMOVED lines=18> */
[----:B------:R1:W-:Y:S01]  /*464b0*/  STL.64 [R1+0x1b30], R10 ;  /* 0x001b300a01007387 */ /* 0x0003e20000100a00 */
[----:B------:R-:W2:Y:S01]  /*464c0*/  LDL.LU R8, [R1+0x5b0] ;  /* 0x0005b00001087983 */ /* 0x000ea20000300800 */
[----:B------:R-:W2:Y:S02]  /*464d0*/  LDL.LU R9, [R1+0x5b4] ;  /* 0x0005b40001097983 */ /* 0x000ea40000300800 */
[----:B0-----:R-:W-:-:S02]  /*464e0*/  IMAD.MOV.U32 R14, RZ, RZ, R4 ;  /* 0x000000ffff0e7224 */ /* 0x001fc400078e0004 */
[----:B------:R-:W-:Y:S01]  /*464f0*/  IMAD.MOV.U32 R15, RZ, RZ, R24 ;  /* 0x000000ffff0f7224 */ /* 0x000fe200078e0018 */
[----:B-1----:R-:W2:Y:S01]  /*46500*/  LDL.LU R10, [R1+0x5b8] ;  /* 0x0005b800010a7983 */ /* 0x002ea20000300800 */
[----:B------:R-:W2:Y:S02]  /*46510*/  LDL.LU R11, [R1+0x5bc] ;  /* 0x0005bc00010b7983 */ /* 0x000ea40000300800 */
        /* <DEDUP_REMOVED lines=23> */
[----:B------:R-:W-:Y:S02]  /*46690*/  IMAD.MOV.U32 R15, RZ, RZ, R22 ;  /* 0x000000ffff0f7224 */ /* 0x000fe400078e0016 */
[----:B---3--:R-:W-:Y:S02]  /*466a0*/  IMAD.MOV.U32 R22, RZ, RZ, R13 ;  /* 0x000000ffff167224 */ /* 0x008fe400078e000d */
[----:B------:R-:W-:Y:S01]  /*466b0*/  IMAD.MOV.U32 R23, RZ, RZ, R12 ;  /* 0x000000ffff177224 */ /* 0x000fe200078e000c */
[----:B------:R0:W-:Y:S02]  /*466c0*/  STL.64 [R1+0x1bb0], R14 ;  /* 0x001bb00e01007387 */ /* 0x0001e40000100a00 */
[----:B0-----:R-:W-:Y:S02]  /*466d0*/  IMAD.MOV.U32 R14, RZ, RZ, R21 ;  /* 0x000000ffff0e7224 */ /* 0x001fe400078e0015 */
[----:B------:R-:W-:Y:S01]  /*466e0*/  IMAD.MOV.U32 R15, RZ, RZ, R20 ;  /* 0x000000ffff0f7224 */ /* 0x000fe200078e0014 */
[----:B--2---:R-:W-:Y:S01]  /*466f0*/  STL.64 [R1+0x1b78], R10 ;  /* 0x001b780a01007387 */ /* 0x004fe20000100a00 */
[----:B------:R0:W-:Y:S03]  /*46700*/  STL.64 [R1+0x1b70], R8 ;  /* 0x001b700801007387 */ /* 0x0001e60000100a00 */
[----:B0-----:R-:W2:Y:S01]  /*46710*/  LDL.LU R8, [R1+0x5e0] ;  /* 0x0005e00001087983 */ /* 0x001ea20000300800 */
[----:B------:R-:W2:Y:S02]  /*46720*/  LDL.LU R9, [R1+0x5e4] ;  /* 0x0005e40001097983 */ /* 0x000ea40000300800 */
[----:B------:R-:W3:Y:S02]  /*46730*/  LDL.LU R10, [R1+0x5e8] ;  /* 0x0005e800010a7983 */ /* 0x000ee40000300800 */
[----:B------:R-:W3:Y:S01]  /*46740*/  LDL.LU R11, [R1+0x5ec] ;  /* 0x0005ec00010b7983 */ /* 0x000ee20000300800 */
[----:B------:R0:W-:Y:S01]  /*46750*/  STL.64 [R1+0x1bc8], R14 ;  /* 0x001bc80e01007387 */ /* 0x0001e20000100a00 */
[----:B------:R1:W-:Y:S02]  /*46760*/  STL.64 [R1+0x1bd0], R22 ;  /* 0x001bd01601007387 */ /* 0x0003e40000100a00 */
[----:B------:R-:W2:Y:S02]  /*46770*/  LDL.LU R12, [R1+0x620] ;  /* 0x00062000010c7983 */ /* 0x000ea40000300800 */
[----:B------:R-:W2:Y:S01]  /*46780*/  LDL.LU R13, [R1+0x624] ;  /* 0x00062400010d7983 */ /* 0x000ea20000300800 */
[----:B0-----:R-:W2:Y:S01]  /*46790*/  LDL.LU R14, [R1+0x628] ;  /* 0x00062800010e7983 */ /* 0x001ea20000300800 */
[----:B------:R-:W2:Y:S02]  /*467a0*/  LDL.LU R15, [R1+0x62c] ;  /* 0x00062c00010f7983 */ /* 0x000ea40000300800 */
[----:B-1----:R-:W-:-:S02]  /*467b0*/  IMAD.MOV.U32 R22, RZ, RZ, R6 ;  /* 0x000000ffff167224 */ /* 0x002fc400078e0006 */
[----:B------:R-:W-:Y:S01]  /*467c0*/  IMAD.MOV.U32 R23, RZ, RZ, R7 ;  /* 0x000000ffff177224 */ /* 0x000fe200078e0007 */
[----:B--2---:R-:W-:Y:S01]  /*467d0*/  STL.64 [R1+0x1be0], R14 ;  /* 0x001be00e01007387 */ /* 0x004fe20000100a00 */
[----:B------:R0:W-:Y:S02]  /*467e0*/  STL.64 [R1+0x1bd8], R12 ;  /* 0x001bd80c01007387 */ /* 0x0001e40000100a00 */
[----:B------:R-:W2:Y:S02]  /*467f0*/  LDL.LU R6, [R1+0x1c74] ;  /* 0x001c740001067983 */ /* 0x000ea40000300800 */
[----:B------:R-:W2:Y:S01]  /*46800*/  LDL.LU R7, [R1+0x1c70] ;  /* 0x001c700001077983 */ /* 0x000ea20000300800 */
[----:B------:R1:W-:Y:S04]  /*46810*/  STL.64 [R1+0x1be8], R22 ;  /* 0x001be81601007387 */ /* 0x0003e80000100a00 */
[----:B0-----:R-:W2:Y:S01]  /*46820*/  LDL.LU R12, [R1+0x630] ;  /* 0x00063000010c7983 */ /* 0x001ea20000300800 */
[----:B------:R-:W2:Y:S02]  /*46830*/  LDL.LU R13, [R1+0x634] ;  /* 0x00063400010d7983 */ /* 0x000ea40000300800 */
[----:B------:R-:W2:Y:S02]  /*46840*/  LDL.LU R14, [R1+0x638] ;  /* 0x00063800010e7983 */ /* 0x000ea40000300800 */
[----:B------:R-:W2:Y:S02]  /*46850*/  LDL.LU R15, [R1+0x63c] ;  /* 0x00063c00010f7983 */ /* 0x000ea40000300800 */
[----:B-1----:R-:W-:-:S02]  /*46860*/  IMAD.MOV.U32 R22, RZ, RZ, R29 ;  /* 0x000000ffff167224 */ /* 0x002fc400078e001d */
[----:B------:R-:W-:Y:S01]  /*46870*/  IMAD.MOV.U32 R23, RZ, RZ, R28 ;  /* 0x000000ffff177224 */ /* 0x000fe200078e001c */
[----:B--2---:R-:W-:Y:S01]  /*46880*/  STL.64 [R1+0x1bf8], R14 ;  /* 0x001bf80e01007387 */ /* 0x004fe20000100a00 */
[----:B------:R-:W-:Y:S03]  /*46890*/  STL.64 [R1+0x1bf0], R12 ;  /* 0x001bf00c01007387 */ /* 0x000fe60000100a00 */
        /* <DEDUP_REMOVED lines=18> */
[----:B------:R-:W-:-:S05]  /*469c0*/  IMAD.MOV.U32 R23, RZ, RZ, R4 ;  /* 0x000000ffff177224 */ /* 0x000fca00078e0004 */
[----:B------:R-:W-:Y:S04]  /*469d0*/  STL.64 [R1+0x1c48], R22 ;  /* 0x001c481601007387 */ /* 0x000fe80000100a00 */
[----:B----4-:R-:W-:Y:S01]  /*469e0*/  STL.64 [R1+0x1c28], R14 ;  /* 0x001c280e01007387 */ /* 0x010fe20000100a00 */
[----:B--2---:R0:W-:Y:S03]  /*469f0*/  STL.64 [R1+0x1c20], R12 ;  /* 0x001c200c01007387 */ /* 0x0041e60000100a00 */
        /* <DEDUP_REMOVED lines=9> */
[----:B--2---:R0:W-:Y:S03]  /*46a90*/  STL.64 [R1+0x1c38], R12 ;  /* 0x001c380c01007387 */ /* 0x0041e60000100a00 */
        /* <DEDUP_REMOVED lines=14> */
[----:B------:R-:W4:Y:S02]  /*46b80*/  LDL.LU R10, [R1+0x5f8] ;  /* 0x0005f800010a7983 */ /* 0x000f240000300800 */
[----:B------:R-:W4:Y:S02]  /*46b90*/  LDL.LU R11, [R1+0x5fc] ;  /* 0x0005fc00010b7983 */ /* 0x000f240000300800 */
[----:B----4-:R-:W-:Y:S01]  /*46ba0*/  STL.64 [R1+0x1ba8], R10 ;  /* 0x001ba80a01007387 */ /* 0x010fe20000100a00 */
[----:B---3--:R0:W-:Y:S03]  /*46bb0*/  STL.64 [R1+0x1ba0], R8 ;  /* 0x001ba00801007387 */ /* 0x0081e60000100a00 */
[----:B0-----:R-:W3:Y:S01]  /*46bc0*/  LDL.LU R8, [R1+0x600] ;  /* 0x0006000001087983 */ /* 0x001ee20000300800 */
[----:B------:R-:W3:Y:S02]  /*46bd0*/  LDL.LU R9, [R1+0x604] ;  /* 0x0006040001097983 */ /* 0x000ee40000300800 */
[----:B------:R-:W4:Y:S02]  /*46be0*/  LDL.LU R10, [R1+0x608] ;  /* 0x00060800010a7983 */ /* 0x000f240000300800 */
[----:B------:R-:W4:Y:S01]  /*46bf0*/  LDL.LU R11, [R1+0x60c] ;  /* 0x00060c00010b7983 */ /* 0x000f220000300800 */
[----:B------:R-:W-:Y:S01]  /*46c00*/  HMMA.16816.F32.BF16 R16, R16, R6, R24 ;  /* 0x000000061010723c */ /* 0x000fe20000041818 */
[----:B----4-:R-:W-:Y:S01]  /*46c10*/  STL.64 [R1+0x1bc0], R10 ;  /* 0x001bc00a01007387 */ /* 0x010fe20000100a00 */
[----:B---3--:R0:W-:Y:S03]  /*46c20*/  STL.64 [R1+0x1bb8], R8 ;  /* 0x001bb80801007387 */ /* 0x0081e60000100a00 */
[----:B0-----:R-:W3:Y:S01]  /*46c30*/  LDL.LU R8, [R1+0x610] ;  /* 0x0006100001087983 */ /* 0x001ee20000300800 */
[----:B------:R-:W3:Y:S02]  /*46c40*/  LDL.LU R9, [R1+0x614] ;  /* 0x0006140001097983 */ /* 0x000ee40000300800 */
[----:B------:R-:W3:Y:S02]  /*46c50*/  LDL.LU R10, [R1+0x618] ;  /* 0x00061800010a7983 */ /* 0x000ee40000300800 */
[----:B------:R-:W3:Y:S01]  /*46c60*/  LDL.LU R11, [R1+0x61c] ;  /* 0x00061c00010b7983 */ /* 0x000ee20000300800 */
[----:B------:R-:W2:Y:S01]  /*46c70*/  LDL.LU.64 R26, [R1+0x1c68] ;  /* 0x001c6800011a7983 */ /* 0x000ea20000300a00 */
[----:B------:R-:W2:Y:S11]  /*46c80*/  LDL.LU.64 R24, [R1+0x1c60] ;  /* 0x001c600001187983 */ /* 0x000eb60000300a00 */
[----:B------:R-:W-:Y:S02]  /*46c90*/  STL.64 [R1+0x440], R16 ;  /* 0x0004401001007387 */ /* 0x000fe40000100a00 */
[----:B------:R-:W-:Y:S02]  /*46ca0*/  STL.64 [R1+0x448], R18 ;  /* 0x0004481201007387 */ /* 0x000fe40000100a00 */
[----:B------:R-:W0:Y:S01]  /*46cb0*/  LDSM.16.MT88.4 R16, [R2+0x13080] ;  /* 0x013080000210783b */ /* 0x000e220000004200 */
[----:B------:R-:W-:-:S02]  /*46cc0*/  IMAD.MOV.U32 R22, RZ, RZ, R3 ;  /* 0x000000ffff167224 */ /* 0x000fc400078e0003 */
[----:B------:R-:W-:Y:S01]  /*46cd0*/  IMAD.MOV.U32 R23, RZ, RZ, R0 ;  /* 0x000000ffff177224 */ /* 0x000fe200078e0000 */
[----:B0-----:R-:W-:Y:S01]  /*46ce0*/  STL.64 [R1+0x1a08], R18 ;  /* 0x001a081201007387 */ /* 0x001fe20000100a00 */
[----:B------:R0:W-:Y:S03]  /*46cf0*/  STL.64 [R1+0x1a00], R16 ;  /* 0x001a001001007387 */ /* 0x0001e60000100a00 */
        /* <DEDUP_REMOVED lines=47> */
[----:B------:R-:W3:Y:S11]  /*46ff0*/  LDL.LU.64 R14, [R1+0x1bc8] ;  /* 0x001bc800010e7983 */ /* 0x000ef60000300a00 */
[----:B------:R-:W-:Y:S10]  /*47000*/  @!UPT UIADD3 URZ, URZ, URZ, URZ ;  /* 0x0000003f3f3ff290 */ /* 0x000ff4000fffe03f */
[----:B------:R0:W-:Y:S01]  /*47010*/  STL.64 [R1+0x620], R20 ;  /* 0x0006201401007387 */ /* 0x0001e20000100a00 */
[----:B------:R1:W-:Y:S03]  /*47020*/  STL.64 [R1+0x628], R22 ;  /* 0x0006281601007387 */ /* 0x0003e60000100a00 */
[----:B0-----:R-:W2:Y:S01]  /*47030*/  LDL.LU R20, [R1+0x1d0] ;  /* 0x0001d00001147983 */ /* 0x001ea20000300800 */
[----:B------:R-:W2:Y:S02]  /*47040*/  LDL.LU R21, [R1+0x1d4] ;  /* 0x0001d40001157983 */ /* 0x000ea40000300800 */
[----:B-1----:R-:W2:Y:S02]  /*47050*/  LDL.LU R22, [R1+0x1d8] ;  /* 0x0001d80001167983 */ /* 0x002ea40000300800 */
[----:B------:R-:W2:Y:S01]  /*47060*/  LDL.LU R23, [R1+0x1dc] ;  /* 0x0001dc0001177983 */ /* 0x000ea20000300800 */
[C---:B---3--:R-:W-:Y:S01]  /*47070*/  HMMA.16816.F32.BF16 R12, R24.reuse, R14, R8 ;  /* 0x0000000e180c723c */ /* 0x048fe20000041808 */
[----:B------:R-:W3:Y:S01]  /*47080*/  LDL.LU.64 R10, [R1+0x1bc0] ;  /* 0x001bc000010a7983 */ /* 0x000ee20000300a00 */
[----:B------:R-:W3:Y:S11]  /*47090*/  LDL.LU.64 R8, [R1+0x1bb8] ;  /* 0x001bb80001087983 */ /* 0x000ef60000300a00 */
[----:B------:R-:W-:Y:S10]  /*470a0*/  @!UPT UIADD3 URZ, URZ, URZ, URZ ;  /* 0x0000003f3f3ff290 */ /* 0x000ff4000fffe03f */
[----:B------:R-:W-:Y:S01]  /*470b0*/  STL.64 [R1+0x610], R12 ;  /* 0x0006100c01007387 */ /* 0x000fe20000100a00 */
[----:B------:R0:W-:Y:S03]  /*470c0*/  STL.64 [R1+0x618], R14 ;  /* 0x0006180e01007387 */ /* 0x0001e60000100a00 */
[----:B0-----:R-:W3:Y:S02]  /*470d0*/  LDL.LU.64 R14, [R1+0x1bb0] ;  /* 0x001bb000010e7983 */ /* 0x001ee40000300a00 */
[C---:B---3--:R-:W-:Y:S02]  /*470e0*/  HMMA.16816.F32.BF16 R12, R24.reuse, R14, R8 ;  /* 0x0000000e180c723c */ /* 0x048fe40000041808 */
[----:B------:R-:W3:Y:S01]  /*470f0*/  LDL.LU.64 R10, [R1+0x1ba8] ;  /* 0x001ba800010a7983 */ /* 0x000ee20000300a00 */
[----:B------:R-:W3:Y:S11]  /*47100*/  LDL.LU.64 R8, [R1+0x1ba0] ;  /* 0x001ba00001087983 */ /* 0x000ef60000300a00 */
[----:B------:R-:W-:Y:S09]  /*47110*/  @!UPT UIADD3 URZ, URZ, URZ, URZ ;  /* 0x0000003f3f3ff290 */ /* 0x000ff2000fffe03f */
        /* <DEDUP_REMOVED lines=33> */
[C---:B---3--:R-:W-:Y:S11]  /*47330*/  HMMA.16816.F32.BF16 R8, R24.reuse, R14, R8 ;  /* 0x0000000e1808723c */ /* 0x048ff60000041808 */
[----:B------:R-:W-:Y:S11]  /*47340*/  @!UPT UIADD3 URZ, URZ, URZ, URZ ;  /* 0x0000003f3f3ff290 */ /* 0x000ff6000fffe03f */
[----:B------:R-:W-:Y:S01]  /*47350*/  @!UPT UIADD3 URZ, URZ, URZ, URZ ;  /* 0x0000003f3f3ff290 */ /* 0x000fe2000fffe03f */
[----:B------:R-:W-:Y:S01]  /*47360*/  STL.64 [R1+0x5b0], R8 ;  /* 0x0005b00801007387 */ /* 0x000fe20000100a00 */
[----:B------:R0:W-:Y:S03]  /*47370*/  STL.64 [R1+0x5b8], R10 ;  /* 0x0005b80a01007387 */ /* 0x0001e60000100a00 */
[----:B0-----:R-:W4:Y:S01]  /*47380*/  LDL.LU.64 R10, [R1+0x1b30] ;  /* 0x001b3000010a7983 */ /* 0x001f220000300a00 */
[----:B------:R4:W-:Y:S02]  /*47390*/  STL.64 [R1+0x1ad0], R14 ;  /* 0x001ad00e01007387 */ /* 0x0009e40000100a00 */
[C---:B----4-:R-:W-:Y:S01]  /*473a0*/  HMMA.16816.F32.BF16 R12, R24.reuse, R10, R16 ;  /* 0x0000000a180c723c */ /* 0x050fe20000041810 */
[----:B------:R-:W3:Y:S11]  /*473b0*/  LDL.LU R16, [R1+0x420] ;  /* 0x0004200001107983 */ /* 0x000ef60000300800 */
[----:B------:R-:W-:Y:S11]  /*473c0*/  @!UPT UIADD3 URZ, URZ, URZ, URZ ;  /* 0x0000003f3f3ff290 */ /* 0x000ff6000fffe03f */
[----:B------:R-:W-:Y:S01]  /*473d0*/  STL.64 [R1+0x430], R12 ;  /* 0x0004300c01007387 */ /* 0x000fe20000100a00 */
[----:B------:R0:W-:Y:S02]  /*473e0*/  STL.64 [R1+0x438], R14 ;  /* 0x0004380e01007387 */ /* 0x0001e40000100a00 */
[----:B------:R-:W3:Y:S02]  /*473f0*/  LDL.LU R17, [R1+0x424] ;  /* 0x0004240001117983 */ /* 0x000ee40000300800 */
[----:B------:R-:W3:Y:S01]  /*47400*/  LDL.LU R18, [R1+0x428] ;  /* 0x0004280001127983 */ /* 0x000ee20000300800 */
[----:B------:R-:W3:Y:S04]  /*47410*/  LDL.LU R19, [R1+0x42c] ;  /* 0x00042c0001137983 */ /* 0x000ee80000300800 */
[----:B0-----:R-:W4:Y:S04]  /*47420*/  LDL.LU.64 R14, [R1+0x78] ;  /* 0x00007800010e7983 */ /* 0x001f280000300a00 */
[----:B----4-:R0:W-:Y:S04]  /*47430*/  STL.64 [R1+0x1ad8], R14 ;  /* 0x001ad80e01007387 */ /* 0x0101e80000100a00 */
[----:B0-----:R-:W4:Y:S04]  /*47440*/  LDL.LU.64 R14, [R1+0x98] ;  /* 0x00009800010e7983 */ /* 0x001f280000300a00 */
[----:B----4-:R0:W-:Y:S04]  /*47450*/  STL.64 [R1+0x1af0], R14 ;  /* 0x001af00e01007387 */ /* 0x0101e80000100a00 */
[----:B0-----:R-:W4:Y:S04]  /*47460*/  LDL.LU.64 R14, [R1+0xa8] ;  /* 0x0000a800010e7983 */ /* 0x001f280000300a00 */
[----:B----4-:R0:W-:Y:S04]  /*47470*/  STL.64 [R1+0x1b08], R14 ;  /* 0x001b080e01007387 */ /* 0x0101e80000100a00 */
[----:B0-----:R-:W4:Y:S01]  /*47480*/  LDL.LU.64 R14, [R1+0xb8] ;  /* 0x0000b800010e7983 */ /* 0x001f220000300a00 */
[----:B--2---:R-:W-:Y:S03]  /*47490*/  HMMA.16816.F32.BF16 R24, R24, R6, R20 ;  /* 0x000000061818723c */ /* 0x004fe60000041814 */
[----:B----4-:R0:W-:Y:S04]  /*474a0*/  STL.64 [R1+0x1b18], R14 ;  /* 0x001b180e01007387 */ /* 0x0101e80000100a00 */
[----:B0-----:R-:W3:Y:S01]  /*474b0*/  LDL.LU.64 R14, [R1+0xc8] ;  /* 0x0000c800010e7983 */ /* 0x001ee20000300a00 */
[----:B------:R-:W-:Y:S02]  /*474c0*/  STL [R1+0x1a2c], R11 ;  /* 0x001a2c0b01007387 */ /* 0x000fe40000100800 */
[----:B------:R0:W-:Y:S02]  /*474d0*/  STL [R1+0x1b10], R10 ;  /* 0x001b100a01007387 */ /* 0x0001e40000100800 */
[----:B------:R-:W2:Y:S01]  /*474e0*/  LDL.LU R8, [R1+0x410] ;  /* 0x0004100001087983 */ /* 0x000ea20000300800 */
[----:B------:R-:W2:Y:S04]  /*474f0*/  LDL.LU R9, [R1+0x414] ;  /* 0x0004140001097983 */ /* 0x000ea80000300800 */
[----:B0-----:R-:W2:Y:S01]  /*47500*/  LDL.LU R10, [R1+0x418] ;  /* 0x00041800010a7983 */ /* 0x001ea20000300800 */
[----:B------:R-:W2:Y:S02]  /*47510*/  LDL.LU R11, [R1+0x41c] ;  /* 0x00041c00010b7983 */ /* 0x000ea40000300800 */
[----:B------:R-:W3:Y:S02]  /*47520*/  LDL.LU.64 R22, [R1+0x1b28] ;  /* 0x001b280001167983 */ /* 0x000ee40000300a00 */
[----:B------:R-:W3:Y:S01]  /*47530*/  LDL.LU.64 R20, [R1+0x1b20] ;  /* 0x001b200001147983 */ /* 0x000ee20000300a00 */
[----:B------:R0:W-:Y:S01]  /*47540*/  STL.64 [R1+0x1ab0], R6 ;  /* 0x001ab00601007387 */ /* 0x0001e20000100a00 */
[----:B------:R-:W4:Y:S02]  /*47550*/  LDL.LU R4, [R1+0x3d0] ;  /* 0x0003d00001047983 */ /* 0x000f240000300800 */
[----:B------:R-:W4:Y:S01]  /*47560*/  LDL.LU R5, [R1+0x3d4] ;  /* 0x0003d40001057983 */ /* 0x000f220000300800 */
[----:B0-----:R-:W2:Y:S01]  /*47570*/  LDL.LU R6, [R1+0x3d8] ;  /* 0x0003d80001067983 */ /* 0x001ea20000300800 */
[----:B------:R-:W2:Y:S03]  /*47580*/  LDL.LU R7, [R1+0x3dc] ;  /* 0x0003dc0001077983 */ /* 0x000ea60000300800 */
[----:B--2---:R-:W-:Y:S01]  /*47590*/  STL.64 [R1+0x1ae8], R6 ;  /* 0x001ae80601007387 */ /* 0x004fe20000100a00 */
[----:B----4-:R0:W-:Y:S03]  /*475a0*/  STL.64 [R1+0x1ae0], R4 ;  /* 0x001ae00401007387 */ /* 0x0101e60000100a00 */
[----:B0-----:R-:W2:Y:S01]  /*475b0*/  LDL.LU R4, [R1+0x3f0] ;  /* 0x0003f00001047983 */ /* 0x001ea20000300800 */
[----:B------:R-:W2:Y:S02]  /*475c0*/  LDL.LU R5, [R1+0x3f4] ;  /* 0x0003f40001057983 */ /* 0x000ea40000300800 */
[----:B------:R-:W4:Y:S02]  /*475d0*/  LDL.LU R6, [R1+0x3f8] ;  /* 0x0003f80001067983 */ /* 0x000f240000300800 */
[----:B------:R-:W4:Y:S01]  /*475e0*/  LDL.LU R7, [R1+0x3fc] ;  /* 0x0003fc0001077983 */ /* 0x000f220000300800 */
[----:B---3--:R-:W-:Y:S01]  /*475f0*/  HMMA.16816.F32.BF16 R16, R20, R14, R16 ;  /* 0x0000000e1410723c */ /* 0x008fe20000041810 */
[----:B----4-:R-:W-:Y:S01]  /*47600*/  STL.64 [R1+0x1b00], R6 ;  /* 0x001b000601007387 */ /* 0x010fe20000100a00 */
[----:B--2---:R0:W-:Y:S03]  /*47610*/  STL.64 [R1+0x1af8], R4 ;  /* 0x001af80401007387 */ /* 0x0041e60000100a00 */
[----:B0-----:R-:W2:Y:S01]  /*47620*/  LDL.LU R4, [R1+0x400] ;  /* 0x0004000001047983 */ /* 0x001ea20000300800 */
[----:B------:R-:W2:Y:S02]  /*47630*/  LDL.LU R5, [R1+0x404] ;  /* 0x0004040001057983 */ /* 0x000ea40000300800 */
[----:B------:R-:W2:Y:S02]  /*47640*/  LDL.LU R6, [R1+0x408] ;  /* 0x0004080001067983 */ /* 0x000ea40000300800 */
[----:B------:R-:W2:Y:S01]  /*47650*/  LDL.LU R7, [R1+0x40c] ;  /* 0x00040c0001077983 */ /* 0x000ea20000300800 */
[----:B------:R-:W-:Y:S01]  /*47660*/  STL [R1+0x17e4], R24 ;  /* 0x0017e41801007387 */ /* 0x000fe20000100800 */
[----:B------:R-:W-:Y:S02]  /*47670*/  STL [R1+0x17e0], R25 ;  /* 0x0017e01901007387 */ /* 0x000fe40000100800 */
[----:B------:R-:W-:Y:S02]  /*47680*/  STL [R1+0x17dc], R26 ;  /* 0x0017dc1a01007387 */ /* 0x000fe40000100800 */
[----:B------:R-:W-:Y:S07]  /*47690*/  STL [R1+0x17d8], R27 ;  /* 0x0017d81b01007387 */ /* 0x000fee0000100800 */
[----:B------:R0:W-:Y:S01]  /*476a0*/  STL.64 [R1+0x420], R16 ;  /* 0x0004201001007387 */ /* 0x0001e20000100a00 */
[----:B------:R-:W-:Y:S02]  /*476b0*/  STL.64 [R1+0x428], R18 ;  /* 0x0004281201007387 */ /* 0x000fe40000100a00 */
[----:B0-----:R-:W-:-:S02]  /*476c0*/  IMAD.MOV.U32 R17, RZ, RZ, R14 ;  /* 0x000000ffff117224 */ /* 0x001fc400078e000e */
[----:B------:R-:W-:Y:S02]  /*476d0*/  IMAD.MOV.U32 R16, RZ, RZ, R15 ;  /* 0x000000ffff107224 */ /* 0x000fe400078e000f */
[----:B------:R-:W3:Y:S01]  /*476e0*/  LDL.LU.64 R14, [R1+0x1b18] ;  /* 0x001b1800010e7983 */ /* 0x000ee20000300a00 */
[----:B------:R-:W-:Y:S01]  /*476f0*/  IMAD.MOV.U32 R27, RZ, RZ, R0 ;  /* 0x000000ffff1b7224 */ /* 0x000fe200078e0000 */
[C---:B---3--:R-:W-:Y:S01]  /*47700*/  HMMA.16816.F32.BF16 R8, R20.reuse, R14, R8 ;  /* 0x0000000e1408723c */ /* 0x048fe20000041808 */
[----:B------:R-:W-:Y:S11]  /*47710*/  IMAD.MOV.U32 R0, RZ, RZ, R14 ;  /* 0x000000ffff007224 */ /* 0x000ff600078e000e */
[----:B------:R-:W-:Y:S11]  /*47720*/  @!UPT UIADD3 URZ, URZ, URZ, URZ ;  /* 0x0000003f3f3ff290 */ /* 0x000ff6000fffe03f */
[----:B------:R0:W-:Y:S01]  /*47730*/  STL.64 [R1+0x410], R8 ;  /* 0x0004100801007387 */ /* 0x0001e20000100a00 */
[----:B------:R1:W-:Y:S02]  /*47740*/  STL.64 [R1+0x418], R10 ;  /* 0x0004180a01007387 */ /* 0x0003e40000100a00 */
[----:B0-----:R-:W-:Y:S01]  /*47750*/  IMAD.MOV.U32 R9, RZ, RZ, R15 ;  /* 0x000000ffff097224 */ /* 0x001fe200078e000f */
[----:B-1----:R-:W3:Y:S01]  /*47760*/  LDL.LU R10, [R1+0x1b10] ;  /* 0x001b1000010a7983 */ /* 0x002ee20000300800 */
        /* <DEDUP_REMOVED lines=10> */
[----:B------:R0:W-:Y:S01]  /*47810*/  STL.64 [R1+0x1a38], R18 ;  /* 0x001a381201007387 */ /* 0x0001e20000100a00 */
[----:B------:R-:W-:Y:S04]  /*47820*/  STL.64 [R1+0x1a30], R16 ;  /* 0x001a301001007387 */ /* 0x000fe80000100a00 */
[----:B0-----:R-:W4:Y:S01]  /*47830*/  LDL.LU.64 R18, [R1+0x8] ;  /* 0x0000080001127983 */ /* 0x001f220000300a00 */
[----:B------:R-:W-:Y:S01]  /*47840*/  IMAD.MOV.U32 R26, RZ, RZ, R2 ;  /* 0x000000ffff1a7224 */ /* 0x000fe200078e0002 */
[----:B--2---:R-:W-:Y:S01]  /*47850*/  HMMA.16816.F32.BF16 R4, R20, R14, R4 ;  /* 0x0000000e1404723c */ /* 0x004fe20000041804 */
[----:B------:R-:W-:-:S02]  /*47860*/  IMAD.MOV.U32 R25, RZ, RZ, R14 ;  /* 0x000000ffff197224 */ /* 0x000fc400078e000e */
[----:B------:R-:W-:Y:S01]  /*47870*/  IMAD.MOV.U32 R24, RZ, RZ, R15 ;  /* 0x000000ffff187224 */ /* 0x000fe200078e000f */
[----:B----4-:R0:W-:Y:S04]  /*47880*/  STL.64 [R1+0x1ab8], R18 ;  /* 0x001ab81201007387 */ /* 0x0101e80000100a00 */
[----:B0-----:R-:W2:Y:S11]  /*47890*/  LDL.LU.64 R18, [R1+0x88] ;  /* 0x0000880001127983 */ /* 0x001eb60000300a00 */
[----:B------:R-:W-:Y:S04]  /*478a0*/  @!UPT UIADD3 URZ, URZ, URZ, URZ ;  /* 0x0000003f3f3ff290 */ /* 0x000fe8000fffe03f */
[----:B------:R-:W-:Y:S02]  /*478b0*/  STL.64 [R1+0x3f0], R4 ;  /* 0x0003f00401007387 */ /* 0x000fe40000100a00 */
[----:B------:R0:W-:Y:S02]  /*478c0*/  STL.64 [R1+0x3f8], R6 ;  /* 0x0003f80601007387 */ /* 0x0001e40000100a00 */
[----:B0-----:R-:W4:Y:S01]  /*478d0*/  LDL.LU.64 R6, [R1+0x1ae8] ;  /* 0x001ae80001067983 */ /* 0x001f220000300a00 */
[----:B------:R-:W4:Y:S02]  /*478e0*/  LDL.LU.64 R4, [R1+0x1ae0] ;  /* 0x001ae00001047983 */ /* 0x000f240000300a00 */
[----:B------:R-:W4:Y:S02]  /*478f0*/  LDL.LU.64 R14, [R1+0x1ad8] ;  /* 0x001ad800010e7983 */ /* 0x000f240000300a00 */
[----:B------:R-:W-:Y:S01]  /*47900*/  STL.64 [R1+0x1a88], R26 ;  /* 0x001a881a01007387 */ /* 0x000fe20000100a00 */
[----:B------:R0:W-:Y:S04]  /*47910*/  STL.64 [R1+0x1a80], R24 ;  /* 0x001a801801007387 */ /* 0x0001e80000100a00 */
[----:B0-----:R-:W2:Y:S01]  /*47920*/  LDL.LU R24, [R1+0x3e0] ;  /* 0x0003e00001187983 */ /* 0x001ea20000300800 */
[----:B------:R-:W2:Y:S02]  /*47930*/  LDL.LU R25, [R1+0x3e4] ;  /* 0x0003e40001197983 */ /* 0x000ea40000300800 */
[----:B------:R-:W2:Y:S02]  /*47940*/  LDL.LU R26, [R1+0x3e8] ;  /* 0x0003e800011a7983 */ /* 0x000ea40000300800 */
[----:B------:R-:W2:Y:S01]  /*47950*/  LDL.LU R27, [R1+0x3ec] ;  /* 0x0003ec00011b7983 */ /* 0x000ea20000300800 */
[C---:B----4-:R-:W-:Y:S08]  /*47960*/  HMMA.16816.F32.BF16 R4, R20.reuse, R14, R4 ;  /* 0x0000000e1404723c */ /* 0x050ff00000041804 */
[----:B--2---:R-:W-:Y:S01]  /*47970*/  HMMA.16816.F32.BF16 R24, R20, R18, R24 ;  /* 0x000000121418723c */ /* 0x004fe20000041818 */
[----:B------:R-:W-:-:S02]  /*47980*/  IMAD.MOV.U32 R11, RZ, RZ, R14 ;  /* 0x000000ffff0b7224 */ /* 0x000fc400078e000e */
[----:B------:R-:W-:Y:S02]  /*47990*/  IMAD.MOV.U32 R2, RZ, RZ, R15 ;  /* 0x000000ffff027224 */ /* 0x000fe400078e000f */
[----:B------:R-:W-:Y:S02]  /*479a0*/  IMAD.MOV.U32 R29, RZ, RZ, R18 ;  /* 0x000000ffff1d7224 */ /* 0x000fe400078e0012 */
[----:B------:R-:W-:Y:S11]  /*479b0*/  IMAD.MOV.U32 R28, RZ, RZ, R19 ;  /* 0x000000ffff1c7224 */ /* 0x000ff600078e0013 */
[----:B------:R-:W-:Y:S05]  /*479c0*/  @!UPT UIADD3 URZ, URZ, URZ, URZ ;  /* 0x0000003f3f3ff290 */ /* 0x000fea000fffe03f */
[----:B------:R-:W-:Y:S01]  /*479d0*/  STL.64 [R1+0x3e0], R24 ;  /* 0x0003e01801007387 */ /* 0x000fe20000100a00 */
[----:B------:R-:W-:Y:S02]  /*479e0*/  STL.64 [R1+0x3e8], R26 ;  /* 0x0003e81a01007387 */ /* 0x000fe40000100a00 */
[----:B------:R-:W-:Y:S02]  /*479f0*/  STL.64 [R1+0x3d0], R4 ;  /* 0x0003d00401007387 */ /* 0x000fe40000100a00 */
[----:B------:R-:W-:Y:S01]  /*47a00*/  STL.64 [R1+0x3d8], R6 ;  /* 0x0003d80601007387 */ /* 0x000fe20000100a00 */
[----:B------:R-:W2:Y:S01]  /*47a10*/  LDL.LU R12, [R1+0x3c0] ;  /* 0x0003c000010c7983 */ /* 0x000ea20000300800 */
[----:B------:R-:W2:Y:S02]  /*47a20*/  LDL.LU R13, [R1+0x3c4] ;  /* 0x0003c400010d7983 */ /* 0x000ea40000300800 */
[----:B------:R-:W2:Y:S02]  /*47a30*/  LDL.LU R14, [R1+0x3c8] ;  /* 0x0003c800010e7983 */ /* 0x000ea40000300800 */
[----:B------:R-:W2:Y:S01]  /*47a40*/  LDL.LU R15, [R1+0x3cc] ;  /* 0x0003cc00010f7983 */ /* 0x000ea20000300800 */
[----:B------:R-:W4:Y:S01]  /*47a50*/  LDL.LU R16, [R1+0x3b0] ;  /* 0x0003b00001107983 */ /* 0x000f220000300800 */
[----:B------:R-:W4:Y:S02]  /*47a60*/  LDL.LU R17, [R1+0x3b4] ;  /* 0x0003b40001117983 */ /* 0x000f240000300800 */
[----:B------:R-:W2:Y:S02]  /*47a70*/  LDL.LU R18, [R1+0x3b8] ;  /* 0x0003b80001127983 */ /* 0x000ea40000300800 */
[----:B------:R-:W2:Y:S02]  /*47a80*/  LDL.LU R19, [R1+0x3bc] ;  /* 0x0003bc0001137983 */ /* 0x000ea40000300800 */
[----:B--2---:R0:W-:Y:S01]  /*47a90*/  STL.64 [R1+0x1ac8], R18 ;  /* 0x001ac81201007387 */ /* 0x0041e20000100a00 */
[----:B----4-:R-:W-:Y:S03]  /*47aa0*/  STL.64 [R1+0x1ac0], R16 ;  /* 0x001ac01001007387 */ /* 0x010fe60000100a00 */
[----:B0-----:R-:W2:Y:S01]  /*47ab0*/  LDL.LU.64 R18, [R1+0x68] ;  /* 0x0000680001127983 */ /* 0x001ea20000300a00 */
[----:B------:R-:W4:Y:S02]  /*47ac0*/  LDL.LU.64 R6, [R1+0x58] ;  /* 0x0000580001067983 */ /* 0x000f240000300a00 */
[----:B------:R-:W2:Y:S02]  /*47ad0*/  LDL.LU.64 R26, [R1+0x38] ;  /* 0x00003800011a7983 */ /* 0x000ea40000300a00 */
[----:B--2---:R0:W-:Y:S04]  /*47ae0*/  STL.64 [R1+0x1a98], R26 ;  /* 0x001a981a01007387 */ /* 0x0041e80000100a00 */
[----:B0-----:R-:W2:Y:S01]  /*47af0*/  LDL.LU.64 R26, [R1+0x48] ;  /* 0x00004800011a7983 */ /* 0x001ea20000300a00 */
[----:B---3--:R-:W-:Y:S02]  /*47b00*/  STL.64 [R1+0x1a48], R10 ;  /* 0x001a480a01007387 */ /* 0x008fe40000100a00 */
[----:B------:R0:W-:Y:S02]  /*47b10*/  STL [R1+0x1a40], R9 ;  /* 0x001a400901007387 */ /* 0x0001e40000100800 */
[----:B------:R-:W3:Y:S01]  /*47b20*/  LDL.LU R8, [R1+0x360] ;  /* 0x0003600001087983 */ /* 0x000ee20000300800 */
[----:B0-----:R-:W3:Y:S01]  /*47b30*/  LDL.LU R9, [R1+0x364] ;  /* 0x0003640001097983 */ /* 0x001ee20000300800 */
[----:B------:R-:W2:Y:S02]  /*47b40*/  LDL.LU R10, [R1+0x368] ;  /* 0x00036800010a7983 */ /* 0x000ea40000300800 */
[----:B------:R-:W2:Y:S02]  /*47b50*/  LDL.LU R11, [R1+0x36c] ;  /* 0x00036c00010b7983 */ /* 0x000ea40000300800 */
[----:B--2---:R0:W-:Y:S01]  /*47b60*/  STL.64 [R1+0x1a58], R10 ;  /* 0x001a580a01007387 */ /* 0x0041e20000100a00 */
[----:B---3--:R1:W-:Y:S03]  /*47b70*/  STL.64 [R1+0x1a50], R8 ;  /* 0x001a500801007387 */ /* 0x0083e60000100a00 */
[----:B0-----:R-:W2:Y:S01]  /*47b80*/  LDL.LU.64 R10, [R1+0x18] ;  /* 0x00001800010a7983 */ /* 0x001ea20000300a00 */
[----:B------:R-:W-:Y:S03]  /*47b90*/  HMMA.16816.F32.BF16 R12, R20, R18, R12 ;  /* 0x00000012140c723c */ /* 0x000fe6000004180c */
[----:B--2---:R0:W-:Y:S01]  /*47ba0*/  STL.64 [R1+0x1a90], R10 ;  /* 0x001a900a01007387 */ /* 0x0041e20000100a00 */
[----:B-1----:R-:W2:Y:S02]  /*47bb0*/  LDL.LU R8, [R1+0x390] ;  /* 0x0003900001087983 */ /* 0x002ea40000300800 */
[----:B------:R-:W2:Y:S01]  /*47bc0*/  LDL.LU R9, [R1+0x394] ;  /* 0x0003940001097983 */ /* 0x000ea20000300800 */
[----:B0-----:R-:W3:Y:S01]  /*47bd0*/  LDL.LU R10, [R1+0x398] ;  /* 0x00039800010a7983 */ /* 0x001ee20000300800 */
[----:B------:R-:W3:Y:S03]  /*47be0*/  LDL.LU R11, [R1+0x39c] ;  /* 0x00039c00010b7983 */ /* 0x000ee60000300800 */
[----:B---3--:R-:W-:Y:S01]  /*47bf0*/  STL.64 [R1+0x1aa8], R10 ;  /* 0x001aa80a01007387 */ /* 0x008fe20000100a00 */
[----:B--2---:R0:W-:Y:S03]  /*47c00*/  STL.64 [R1+0x1aa0], R8 ;  /* 0x001aa00801007387 */ /* 0x0041e60000100a00 */
[----:B0-----:R-:W2:Y:S01]  /*47c10*/  LDL.LU R8, [R1+0x3a0] ;  /* 0x0003a00001087983 */ /* 0x001ea20000300800 */
[----:B------:R-:W2:Y:S02]  /*47c20*/  LDL.LU R9, [R1+0x3a4] ;  /* 0x0003a40001097983 */ /* 0x000ea40000300800 */
[----:B------:R-:W2:Y:S02]  /*47c30*/  LDL.LU R10, [R1+0x3a8] ;  /* 0x0003a800010a7983 */ /* 0x000ea40000300800 */
[----:B------:R-:W2:Y:S03]  /*47c40*/  LDL.LU R11, [R1+0x3ac] ;  /* 0x0003ac00010b7983 */ /* 0x000ea60000300800 */
[----:B------:R-:W-:Y:S01]  /*47c50*/  STL.64 [R1+0x3c0], R12 ;  /* 0x0003c00c01007387 */ /* 0x000fe20000100a00 */
[----:B------:R0:W-:Y:S03]  /*47c60*/  STL.64 [R1+0x3c8], R14 ;  /* 0x0003c80e01007387 */ /* 0x0001e60000100a00 */
[----:B0-----:R-:W3:Y:S01]  /*47c70*/  LDL.LU.64 R14, [R1+0x1ad0] ;  /* 0x001ad000010e7983 */ /* 0x001ee20000300a00 */
[----:B------:R-:W-:-:S02]  /*47c80*/  IMAD.MOV.U32 R13, RZ, RZ, R18 ;  /* 0x000000ffff0d7224 */ /* 0x000fc400078e0012 */
[----:B------:R-:W-:Y:S02]  /*47c90*/  IMAD.MOV.U32 R12, RZ, RZ, R19 ;  /* 0x000000ffff0c7224 */ /* 0x000fe400078e0013 */
[----:B------:R-:W4:Y:S01]  /*47ca0*/  LDL.LU.64 R18, [R1+0x1ac8] ;  /* 0x001ac80001127983 */ /* 0x000f220000300a00 */
[----:B------:R-:W4:Y:S03]  /*47cb0*/  LDL.LU.64 R16, [R1+0x1ac0] ;  /* 0x001ac00001107983 */ /* 0x000f260000300a00 */
[----:B---3--:R-:W-:Y:S01]  /*47cc0*/  STL.64 [R1+0x1a68], R14 ;  /* 0x001a680e01007387 */ /* 0x008fe20000100a00 */
[----:B------:R0:W-:Y:S03]  /*47cd0*/  STL.64 [R1+0x1a60], R12 ;  /* 0x001a600c01007387 */ /* 0x0001e60000100a00 */
[----:B0-----:R-:W3:Y:S01]  /*47ce0*/  LDL.LU R12, [R1+0x370] ;  /* 0x00037000010c7983 */ /* 0x001ee20000300800 */
[----:B------:R-:W3:Y:S02]  /*47cf0*/  LDL.LU R13, [R1+0x374] ;  /* 0x00037400010d7983 */ /* 0x000ee40000300800 */
[----:B------:R-:W3:Y:S02]  /*47d00*/  LDL.LU R14, [R1+0x378] ;  /* 0x00037800010e7983 */ /* 0x000ee40000300800 */
[----:B------:R-:W3:Y:S01]  /*47d10*/  LDL.LU R15, [R1+0x37c] ;  /* 0x00037c00010f7983 */ /* 0x000ee20000300800 */
[C---:B----4-:R-:W-:Y:S08]  /*47d20*/  HMMA.16816.F32.BF16 R16, R20.reuse, R6, R16 ;  /* 0x000000061410723c */ /* 0x050ff00000041810 */
[----:B--2---:R-:W-:Y:S01]  /*47d30*/  HMMA.16816.F32.BF16 R8, R20, R26, R8 ;  /* 0x0000001a1408723c */ /* 0x004fe20000041808 */
[----:B------:R-:W-:-:S02]  /*47d40*/  IMAD.MOV.U32 R5, RZ, RZ, R7 ;  /* 0x000000ffff057224 */ /* 0x000fc400078e0007 */
[----:B------:R-:W-:Y:S02]  /*47d50*/  IMAD.MOV.U32 R4, RZ, RZ, R26 ;  /* 0x000000ffff047224 */ /* 0x000fe400078e001a */
[----:B------:R-:W-:Y:S01]  /*47d60*/  IMAD.MOV.U32 R3, RZ, RZ, R27 ;  /* 0x000000ffff037224 */ /* 0x000fe200078e001b */
[----:B---3--:R-:W-:Y:S01]  /*47d70*/  STL.64 [R1+0x1a78], R14 ;  /* 0x001a780e01007387 */ /* 0x008fe20000100a00 */
[----:B------:R0:W-:Y:S03]  /*47d80*/  STL.64 [R1+0x1a70], R12 ;  /* 0x001a700c01007387 */ /* 0x0001e60000100a00 */
[----:B0-----:R-:W2:Y:S01]  /*47d90*/  LDL.LU R12, [R1+0x380] ;  /* 0x00038000010c7983 */ /* 0x001ea20000300800 */
[----:B------:R-:W2:Y:S02]  /*47da0*/  LDL.LU R13, [R1+0x384] ;  /* 0x00038400010d7983 */ /* 0x000ea40000300800 */
[----:B------:R-:W2:Y:S02]  /*47db0*/  LDL.LU R14, [R1+0x388] ;  /* 0x00038800010e7983 */ /* 0x000ea40000300800 */
[----:B------:R-:W2:Y:S01]  /*47dc0*/  LDL.LU R15, [R1+0x38c] ;  /* 0x00038c00010f7983 */ /* 0x000ea20000300800 */
[----:B------:R0:W-:Y:S01]  /*47dd0*/  STL.64 [R1+0x3b0], R16 ;  /* 0x0003b01001007387 */ /* 0x0001e20000100a00 */
[----:B------:R1:W-:Y:S02]  /*47de0*/  STL.64 [R1+0x3b8], R18 ;  /* 0x0003b81201007387 */ /* 0x0003e40000100a00 */
[----:B0-----:R-:W-:Y:S01]  /*47df0*/  IMAD.MOV.U32 R16, RZ, RZ, R6 ;  /* 0x000000ffff107224 */ /* 0x001fe200078e0006 */
[----:B-1----:R-:W3:Y:S01]  /*47e00*/  LDL.LU.64 R18, [R1+0x1ab8] ;  /* 0x001ab80001127983 */ /* 0x002ee20000300a00 */
[----:B------:R-:W4:Y:S02]  /*47e10*/  LDL.LU.64 R6, [R1+0x1ab0] ;  /* 0x001ab00001067983 */ /* 0x000f240000300a00 */
[----:B------:R-:W-:Y:S02]  /*47e20*/  STL.64 [R1+0x3a0], R8 ;  /* 0x0003a00801007387 */ /* 0x000fe40000100a00 */
[----:B------:R0:W-:Y:S02]  /*47e30*/  STL.64 [R1+0x3a8], R10 ;  /* 0x0003a80a01007387 */ /* 0x0001e40000100a00 */
[----:B0-----:R-:W2:Y:S01]  /*47e40*/  LDL.LU.64 R10, [R1+0x1aa8] ;  /* 0x001aa800010a7983 */ /* 0x001ea20000300a00 */
[----:B------:R-:W2:Y:S02]  /*47e50*/  LDL.LU.64 R8, [R1+0x1aa0] ;  /* 0x001aa00001087983 */ /* 0x000ea40000300a00 */
[----:B------:R-:W2:Y:S02]  /*47e60*/  LDL.LU.64 R26, [R1+0x1a98] ;  /* 0x001a9800011a7983 */ /* 0x000ea40000300a00 */
[C---:B--2---:R-:W-:Y:S11]  /*47e70*/  HMMA.16816.F32.BF16 R8, R20.reuse, R26, R8 ;  /* 0x0000001a1408723c */ /* 0x044ff60000041808 */
[----:B------:R-:W-:Y:S11]  /*47e80*/  @!UPT UIADD3 URZ, URZ, URZ, URZ ;  /* 0x0000003f3f3ff290 */ /* 0x000ff6000fffe03f */
[----:B------:R-:W-:Y:S01]  /*47e90*/  @!UPT UIADD3 URZ, URZ, URZ, URZ ;  /* 0x0000003f3f3ff290 */ /* 0x000fe2000fffe03f */
[----:B------:R0:W-:Y:S01]  /*47ea0*/  STL.64 [R1+0x390], R8 ;  /* 0x0003900801007387 */ /* 0x0001e20000100a00 */
[----:B------:R1:W-:Y:S02]  /*47eb0*/  STL.64 [R1+0x398], R10 ;  /* 0x0003980a01007387 */ /* 0x0003e40000100a00 */
[----:B0-----:R-:W-:Y:S01]  /*47ec0*/  IMAD.MOV.U32 R9, RZ, RZ, R26 ;  /* 0x000000ffff097224 */ /* 0x001fe200078e001a */
[----:B-1----:R-:W2:Y:S01]  /*47ed0*/  LDL.LU.64 R10, [R1+0x1a90] ;  /* 0x001a9000010a7983 */ /* 0x002ea20000300a00 */
[----:B------:R-:W-:Y:S02]  /*47ee0*/  IMAD.MOV.U32 R8, RZ, RZ, R27 ;  /* 0x000000ffff087224 */ /* 0x000fe400078e001b */
[----:B------:R-:W2:Y:S02]  /*47ef0*/  LDL.LU.64 R26, [R1+0x1a88] ;  /* 0x001a8800011a7983 */ /* 0x000ea40000300a00 */
[----:B------:R-:W3:Y:S01]  /*47f00*/  LDL.LU.64 R24, [R1+0x1a80] ;  /* 0x001a800001187983 */ /* 0x000ee20000300a00 */
        /* <DEDUP_REMOVED lines=9> */
[----:B------:R-:W-:-:S05]  /*47fa0*/  IMAD.MOV.U32 R27, RZ, RZ, R8 ;  /* 0x000000ffff1b7224 */ /* 0x000fca00078e0008 */
[----:B------:R0:W-:Y:S02]  /*47fb0*/  STL.64 [R1+0x1928], R26 ;  /* 0x0019281a01007387 */ /* 0x0001e40000100a00 */
[----:B0-----:R-:W-:Y:S02]  /*47fc0*/  IMAD.MOV.U32 R26, RZ, RZ, R4 ;  /* 0x000000ffff1a7224 */ /* 0x001fe400078e0004 */
[----:B------:R-:W-:Y:S02]  /*47fd0*/  IMAD.MOV.U32 R27, RZ, RZ, R3 ;  /* 0x000000ffff1b7224 */ /* 0x000fe400078e0003 */
[----:B------:R-:W-:-:S03]  /*47fe0*/  IMAD.MOV.U32 R4, RZ, RZ, R10 ;  /* 0x000000ffff047224 */ /* 0x000fc600078e000a */
[----:B------:R-:W-:Y:S01]  /*47ff0*/  STL.64 [R1+0x1940], R26 ;  /* 0x0019401a01007387 */ /* 0x000fe20000100a00 */
        /* <DEDUP_REMOVED lines=8> */
[----:B------:R-:W2:Y:S02]  /*48080*/  LDL.LU.64 R10, [R1+0x1a58] ;  /* 0x001a5800010a7983 */ /* 0x000ea40000300a00 */
[----:B------:R-:W2:Y:S02]  /*48090*/  LDL.LU.64 R8, [R1+0x1a50] ;  /* 0x001a500001087983 */ /* 0x000ea40000300a00 */
[----:B------:R-:W-:-:S02]  /*480a0*/  IMAD.MOV.U32 R26, RZ, RZ, R16 ;  /* 0x000000ffff1a7224 */ /* 0x000fc400078e0010 */
[----:B------:R-:W-:Y:S02]  /*480b0*/  IMAD.MOV.U32 R27, RZ, RZ, R5 ;  /* 0x000000ffff1b7224 */ /* 0x000fe400078e0005 */
[----:B---3--:R-:W-:-:S03]  /*480c0*/  IMAD.MOV.U32 R5, RZ, RZ, R19 ;  /* 0x000000ffff057224 */ /* 0x008fc600078e0013 */
[----:B------:R-:W-:Y:S01]  /*480d0*/  STL.64 [R1+0x1958], R26 ;  /* 0x0019581a01007387 */ /* 0x000fe20000100a00 */
[----:B--2---:R-:W-:Y:S11]  /*480e0*/  HMMA.16816.F32.BF16 R8, R20, R18, R8 ;  /* 0x000000121408723c */ /* 0x004ff60000041808 */
[----:B------:R-:W-:Y:S11]  /*480f0*/  @!UPT UIADD3 URZ, URZ, URZ, URZ ;  /* 0x0000003f3f3ff290 */ /* 0x000ff6000fffe03f */
[----:B------:R-:W-:Y:S01]  /*48100*/  @!UPT UIADD3 URZ, URZ, URZ, URZ ;  /* 0x0000003f3f3ff290 */ /* 0x000fe2000fffe03f */
[----:B------:R0:W-:Y:S01]  /*48110*/  STL.64 [R1+0x360], R8 ;  /* 0x0003600801007387 */ /* 0x0001e20000100a00 */
[----:B------:R1:W-:Y:S02]  /*48120*/  STL.64 [R1+0x368], R10 ;  /* 0x0003680a01007387 */ /* 0x0003e40000100a00 */
[----:B0-----:R-:W-:Y:S01]  /*48130*/  IMAD.MOV.U32 R8, RZ, RZ, R18 ;  /* 0x000000ffff087224 */ /* 0x001fe200078e0012 */
[----:B-1----:R-:W2:Y:S01]  /*48140*/  LDL.LU.64 R10, [R1+0x1a48] ;  /* 0x001a4800010a7983 */ /* 0x002ea20000300a00 */
[----:B------:R-:W3:Y:S02]  /*48150*/  LDL.LU R9, [R1+0x1a40] ;  /* 0x001a400001097983 */ /* 0x000ee40000300800 */
[----:B------:R-:W2:Y:S02]  /*48160*/  LDL.LU.64 R18, [R1+0x1a38] ;  /* 0x001a380001127983 */ /* 0x000ea40000300a00 */
[----:B------:R-:W2:Y:S01]  /*48170*/  LDL.LU.64 R16, [R1+0x1a30] ;  /* 0x001a300001107983 */ /* 0x000ea20000300a00 */
[----:B----4-:R-:W-:Y:S01]  /*48180*/  STL.64 [R1+0x1a18], R6 ;  /* 0x001a180601007387 */ /* 0x010fe20000100a00 */
[----:B------:R0:W-:Y:S03]  /*48190*/  STL.64 [R1+0x1a10], R4 ;  /* 0x001a100401007387 */ /* 0x0001e60000100a00 */
[----:B0-----:R-:W4:Y:S01]  /*481a0*/  LDL.LU R4, [R1+0x350] ;  /* 0x0003500001047983 */ /* 0x001f220000300800 */
[----:B------:R-:W4:Y:S02]  /*481b0*/  LDL.LU R5, [R1+0x354] ;  /* 0x0003540001057983 */ /* 0x000f240000300800 */
[----:B------:R-:W4:Y:S02]  /*481c0*/  LDL.LU R6, [R1+0x358] ;  /* 0x0003580001067983 */ /* 0x000f240000300800 */
[----:B------:R-:W4:Y:S02]  /*481d0*/  LDL.LU R7, [R1+0x35c] ;  /* 0x00035c0001077983 */ /* 0x000f240000300800 */
[----:B------:R-:W-:-:S02]  /*481e0*/  IMAD.MOV.U32 R26, RZ, RZ, R13 ;  /* 0x000000ffff1a7224 */ /* 0x000fc400078e000d */
[----:B------:R-:W-:Y:S01]  /*481f0*/  IMAD.MOV.U32 R27, RZ, RZ, R12 ;  /* 0x000000ffff1b7224 */ /* 0x000fe200078e000c */
[----:B----4-:R-:W-:Y:S11]  /*48200*/  HMMA.16816.F32.BF16 R4, R20, R14, R4 ;  /* 0x0000000e1404723c */ /* 0x010ff60000041804 */
[----:B------:R-:W-:Y:S11]  /*48210*/  @!UPT UIADD3 URZ, URZ, URZ, URZ ;  /* 0x0000003f3f3ff290 */ /* 0x000ff6000fffe03f */
[----:B------:R-:W-:Y:S01]  /*48220*/  @!UPT UIADD3 URZ, URZ, URZ, URZ ;  /* 0x0000003f3f3ff290 */ /* 0x000fe2000fffe03f */
[----:B------:R-:W-:Y:S01]  /*48230*/  STL.64 [R1+0x350], R4 ;  /* 0x0003500401007387 */ /* 0x000fe20000100a00 */
[----:B------:R-:W-:Y:S02]  /*48240*/  STL.64 [R1+0x358], R6 ;  /* 0x0003580601007387 */ /* 0x000fe40000100a00 */
[----:B------:R-:W-:Y:S02]  /*48250*/  STL.64 [R1+0x1970], R26 ;  /* 0x0019701a01007387 */ /* 0x000fe40000100a00 */
[----:B------:R0:W-:Y:S01]  /*48260*/  STL.64 [R1+0x1908], R14 ;  /* 0x0019080e01007387 */ /* 0x0001e20000100a00 */
[----:B------:R-:W4:Y:S01]  /*48270*/  LDL.LU R12, [R1+0xf0] ;  /* 0x0000f000010c7983 */ /* 0x000f220000300800 */
[----:B------:R-:W4:Y:S03]  /*48280*/  LDL.LU R13, [R1+0xf4] ;  /* 0x0000f400010d7983 */ /* 0x000f260000300800 */
[----:B0-----:R-:W3:Y:S01]  /*48290*/  LDL.LU R14, [R1+0xf8] ;  /* 0x0000f800010e7983 */ /* 0x001ee20000300800 */
[----:B------:R-:W3:Y:S02]  /*482a0*/  LDL.LU R15, [R1+0xfc] ;  /* 0x0000fc00010f7983 */ /* 0x000ee40000300800 */
[----:B--2---:R-:W-:-:S02]  /*482b0*/  IMAD.MOV.U32 R26, RZ, RZ, R11 ;  /* 0x000000ffff1a7224 */ /* 0x004fc400078e000b */
[----:B------:R-:W-:Y:S01]  /*482c0*/  IMAD.MOV.U32 R27, RZ, RZ, R2 ;  /* 0x000000ffff1b7224 */ /* 0x000fe200078e0002 */
[----:B------:R-:W2:Y:S01]  /*482d0*/  LDL.LU R11, [R1+0x1a2c] ;  /* 0x001a2c00010b7983 */ /* 0x000ea20000300800 */
[----:B------:R-:W2:Y:S03]  /*482e0*/  LDL.LU R2, [R1+0x1a28] ;  /* 0x001a280001027983 */ /* 0x000ea60000300800 */
[----:B------:R-:W-:Y:S04]  /*482f0*/  STL.64 [R1+0x1988], R26 ;  /* 0x0019881a01007387 */ /* 0x000fe80000100a00 */
[----:B---3--:R-:W-:Y:S01]  /*48300*/  STL.64 [R1+0x1920], R14 ;  /* 0x0019200e01007387 */ /* 0x008fe20000100a00 */
[----:B----4-:R0:W-:Y:S03]  /*48310*/  STL.64 [R1+0x1918], R12 ;  /* 0x0019180c01007387 */ /* 0x0101e60000100a00 */
[----:B0-----:R-:W3:Y:S01]  /*48320*/  LDL.LU R12, [R1+0x100] ;  /* 0x00010000010c7983 */ /* 0x001ee20000300800 */
[----:B------:R-:W3:Y:S02]  /*48330*/  LDL.LU R13, [R1+0x104] ;  /* 0x00010400010d7983 */ /* 0x000ee40000300800 */
[----:B------:R-:W4:Y:S02]  /*48340*/  LDL.LU R14, [R1+0x108] ;  /* 0x00010800010e7983 */ /* 0x000f240000300800 */
[----:B------:R-:W4:Y:S02]  /*48350*/  LDL.LU R15, [R1+0x10c] ;  /* 0x00010c00010f7983 */ /* 0x000f240000300800 */
[----:B------:R-:W-:-:S02]  /*48360*/  IMAD.MOV.U32 R26, RZ, RZ, R29 ;  /* 0x000000ffff1a7224 */ /* 0x000fc400078e001d */
[----:B------:R-:W-:Y:S01]  /*48370*/  IMAD.MOV.U32 R27, RZ, RZ, R28 ;  /* 0x000000ffff1b7224 */ /* 0x000fe200078e001c */
[----:B------:R-:W2:Y:S01]  /*48380*/  LDL.LU R29, [R1+0x1a24] ;  /* 0x001a2400011d7983 */ /* 0x000ea20000300800 */
[----:B------:R-:W2:Y:S03]  /*48390*/  LDL.LU R28, [R1+0x1a20] ;  /* 0x001a2000011c7983 */ /* 0x000ea60000300800 */
[----:B------:R-:W-:Y:S04]  /*483a0*/  STL.64 [R1+0x19a0], R26 ;  /* 0x0019a01a01007387 */ /* 0x000fe80000100a00 */
[----:B----4-:R-:W-:Y:S01]  /*483b0*/  STL.64 [R1+0x1938], R14 ;  /* 0x0019380e01007387 */ /* 0x010fe20000100a00 */
[----:B---3--:R0:W-:Y:S03]  /*483c0*/  STL.64 [R1+0x1930], R12 ;  /* 0x0019300c01007387 */ /* 0x0081e60000100a00 */
[----:B0-----:R-:W3:Y:S01]  /*483d0*/  LDL.LU R12, [R1+0x110] ;  /* 0x00011000010c7983 */ /* 0x001ee20000300800 */
[----:B------:R-:W3:Y:S02]  /*483e0*/  LDL.LU R13, [R1+0x114] ;  /* 0x00011400010d7983 */ /* 0x000ee40000300800 */
[----:B------:R-:W4:Y:S02]  /*483f0*/  LDL.LU R14, [R1+0x118] ;  /* 0x00011800010e7983 */ /* 0x000f240000300800 */
[----:B------:R-:W4:Y:S02]  /*48400*/  LDL.LU R15, [R1+0x11c] ;  /* 0x00011c00010f7983 */ /* 0x000f240000300800 */
[----:B------:R-:W-:-:S02]  /*48410*/  IMAD.MOV.U32 R26, RZ, RZ, R25 ;  /* 0x000000ffff1a7224 */ /* 0x000fc400078e0019 */
[----:B------:R-:W-:-:S05]  /*48420*/  IMAD.MOV.U32 R27, RZ, RZ, R24 ;  /* 0x000000ffff1b7224 */ /* 0x000fca00078e0018 */
[----:B------:R0:W-:Y:S02]  /*48430*/  STL.64 [R1+0x19b8], R26 ;  /* 0x0019b81a01007387 */ /* 0x0001e40000100a00 */
[----:B0-----:R-:W-:Y:S02]  /*48440*/  IMAD.MOV.U32 R26, RZ, RZ, R19 ;  /* 0x000000ffff1a7224 */ /* 0x001fe400078e0013 */
[----:B------:R-:W-:-:S05]  /*48450*/  IMAD.MOV.U32 R27, RZ, RZ, R18 ;  /* 0x000000ffff1b7224 */ /* 0x000fca00078e0012 */
[----:B------:R-:W-:Y:S04]  /*48460*/  STL.64 [R1+0x19d0], R26 ;  /* 0x0019d01a01007387 */ /* 0x000fe80000100a00 */
[----:B----4-:R-:W-:Y:S01]  /*48470*/  STL.64 [R1+0x1950], R14 ;  /* 0x0019500e01007387 */ /* 0x010fe20000100a00 */
[----:B---3--:R0:W-:Y:S03]  /*48480*/  STL.64 [R1+0x1948], R12 ;  /* 0x0019480c01007387 */ /* 0x0081e60000100a00 */
[----:B0-----:R-:W3:Y:S01]  /*48490*/  LDL.LU R12, [R1+0x120] ;  /* 0x00012000010c7983 */ /* 0x001ee20000300800 */
[----:B------:R-:W3:Y:S02]  /*484a0*/  LDL.LU R13, [R1+0x124] ;  /* 0x00012400010d7983 */ /* 0x000ee40000300800 */
[----:B------:R-:W4:Y:S02]  /*484b0*/  LDL.LU R14, [R1+0x128] ;  /* 0x00012800010e7983 */ /* 0x000f240000300800 */
[----:B------:R-:W4:Y:S01]  /*484c0*/  LDL.LU R15, [R1+0x12c] ;  /* 0x00012c00010f7983 */ /* 0x000f220000300800 */
[----:B------:R-:W2:Y:S01]  /*484d0*/  LDL.LU R24, [R1+0x180] ;  /* 0x0001800001187983 */ /* 0x000ea20000300800 */
[----:B------:R-:W2:Y:S02]  /*484e0*/  LDL.LU R25, [R1+0x184] ;  /* 0x0001840001197983 */ /* 0x000ea40000300800 */
[----:B------:R-:W2:Y:S02]  /*484f0*/  LDL.LU R26, [R1+0x188] ;  /* 0x00018800011a7983 */ /* 0x000ea40000300800 */
[----:B------:R-:W2:Y:S02]  /*48500*/  LDL.LU R27, [R1+0x18c] ;  /* 0x00018c00011b7983 */ /* 0x000ea40000300800 */
[----:B--2---:R-:W-:Y:S01]  /*48510*/  STL.64 [R1+0x19e0], R26 ;  /* 0x0019e01a01007387 */ /* 0x004fe20000100a00 */
[----:B------:R-:W-:Y:S02]  /*48520*/  STL.64 [R1+0x19d8], R24 ;  /* 0x0019d81801007387 */ /* 0x000fe40000100a00 */
[----:B----4-:R-:W-:Y:S02]  /*48530*/  STL.64 [R1+0x1968], R14 ;  /* 0x0019680e01007387 */ /* 0x010fe40000100a00 */
[----:B---3--:R0:W-:Y:S02]  /*48540*/  STL.64 [R1+0x1960], R12 ;  /* 0x0019600c01007387 */ /* 0x0081e40000100a00 */
[----:B0-----:R-:W2:Y:S01]  /*48550*/  LDL.LU R12, [R1+0x130] ;  /* 0x00013000010c7983 */ /* 0x001ea20000300800 */
[----:B------:R-:W2:Y:S02]  /*48560*/  LDL.LU R13, [R1+0x134] ;  /* 0x00013400010d7983 */ /* 0x000ea40000300800 */
[----:B------:R-:W3:Y:S02]  /*48570*/  LDL.LU R14, [R1+0x138] ;  /* 0x00013800010e7983 */ /* 0x000ee40000300800 */
[----:B------:R-:W3:Y:S02]  /*48580*/  LDL.LU R15, [R1+0x13c] ;  /* 0x00013c00010f7983 */ /* 0x000ee40000300800 */
[----:B------:R-:W-:-:S02]  /*48590*/  IMAD.MOV.U32 R27, RZ, RZ, R16 ;  /* 0x000000ffff1b7224 */ /* 0x000fc400078e0010 */
[----:B------:R-:W-:Y:S01]  /*485a0*/  IMAD.MOV.U32 R26, RZ, RZ, R17 ;  /* 0x000000ffff1a7224 */ /* 0x000fe200078e0011 */
        /* <DEDUP_REMOVED lines=48> */
[----:B------:R0:W-:Y:S02]  /*488b0*/  STL.64 [R1+0x1a8], R22 ;  /* 0x0001a81601007387 */ /* 0x0001e40000100a00 */
[----:B0-----:R-:W-:Y:S02]  /*488c0*/  IMAD.MOV.U32 R22, RZ, RZ, R0 ;  /* 0x000000ffff167224 */ /* 0x001fe400078e0000 */
[----:B------:R-:W3:Y:S01]  /*488d0*/  LDL.LU R0, [R1+0x19f8] ;  /* 0x0019f80001007983 */ /* 0x000ee20000300800 */
[----:B--2---:R-:W-:Y:S03]  /*488e0*/  HMMA.16816.F32.BF16 R24, R16, R26, R12 ;  /* 0x0000001a1018723c */ /* 0x004fe6000004180c */
[----:B------:R-:W2:Y:S01]  /*488f0*/  LDL.LU.64 R14, [R1+0x19f0] ;  /* 0x0019f000010e7983 */ /* 0x000ea20000300a00 */
[----:B------:R-:W2:Y:S11]  /*48900*/  LDL.LU.64 R12, [R1+0x19e8] ;  /* 0x0019e800010c7983 */ /* 0x000eb60000300a00 */
[----:B------:R-:W-:Y:S08]  /*48910*/  @!UPT UIADD3 URZ, URZ, URZ, URZ ;  /* 0x0000003f3f3ff290 */ /* 0x000ff0000fffe03f */
[----:B------:R-:W-:Y:S01]  /*48920*/  STL.64 [R1+0x8f0], R24 ;  /* 0x0008f01801007387 */ /* 0x000fe20000100a00 */
[----:B------:R0:W-:Y:S03]  /*48930*/  STL.64 [R1+0x8f8], R26 ;  /* 0x0008f81a01007387 */ /* 0x0001e60000100a00 */
[----:B0-----:R-:W2:Y:S01]  /*48940*/  LDL.LU.64 R26, [R1+0x19e0] ;  /* 0x0019e000011a7983 */ /* 0x001ea20000300a00 */
[----:B------:R-:W2:Y:S02]  /*48950*/  LDL.LU.64 R24, [R1+0x19d8] ;  /* 0x0019d80001187983 */ /* 0x000ea40000300a00 */
[----:B------:R-:W-:-:S07]  /*48960*/  IMAD.MOV.U32 R23, RZ, RZ, R9 ;  /* 0x000000ffff177224 */ /* 0x000fce00078e0009 */
[C---:B--2---:R-:W-:Y:S01]  /*48970*/  HMMA.16816.F32.BF16 R20, R16.reuse, R22, R24 ;  /* 0x000000161014723c */ /* 0x044fe20000041818 */
[----:B------:R-:W2:Y:S11]  /*48980*/  LDL.LU.64 R26, [R1+0x19d0] ;  /* 0x0019d000011a7983 */ /* 0x000eb60000300a00 */
[----:B------:R-:W-:Y:S11]  /*48990*/  @!UPT UIADD3 URZ, URZ, URZ, URZ ;  /* 0x0000003f3f3ff290 */ /* 0x000ff6000fffe03f */
[----:B------:R0:W-:Y:S01]  /*489a0*/  STL.64 [R1+0x8e0], R20 ;  /* 0x0008e01401007387 */ /* 0x0001e20000100a00 */
[----:B------:R-:W-:Y:S03]  /*489b0*/  STL.64 [R1+0x8e8], R22 ;  /* 0x0008e81601007387 */ /* 0x000fe60000100a00 */
[----:B0-----:R-:W3:Y:S01]  /*489c0*/  LDL.LU R20, [R1+0xd68] ;  /* 0x000d680001147983 */ /* 0x001ee20000300800 */
        /* <DEDUP_REMOVED lines=58> */
[----:B------:R-:W3:Y:S02]  /*48d70*/  LDL.LU R21, [R1+0xd60] ;  /* 0x000d600001157983 */ /* 0x000ee40000300800 */
[----:B------:R-:W2:Y:S11]  /*48d80*/  LDL.LU R22, [R1+0xf64] ;  /* 0x000f640001167983 */ /* 0x000eb60000300800 */
[----:B------:R-:W-:Y:S07]  /*48d90*/  @!UPT UIADD3 URZ, URZ, URZ, URZ ;  /* 0x0000003f3f3ff290 */ /* 0x000fee000fffe03f */
[----:B------:R-:W-:Y:S01]  /*48da0*/  STL.64 [R1+0x120], R24 ;  /* 0x0001201801007387 */ /* 0x000fe20000100a00 */
[----:B------:R-:W-:Y:S02]  /*48db0*/  STL.64 [R1+0x128], R26 ;  /* 0x0001281a01007387 */ /* 0x000fe40000100a00 */
[----:B------:R-:W2:Y:S02]  /*48dc0*/  LDL.LU R23, [R1+0xf5c] ;  /* 0x000f5c0001177983 */ /* 0x000ea40000300800 */
        /* <DEDUP_REMOVED lines=12> */
[----:B---3--:R0:W-:Y:S01]  /*48e90*/  STL.64 [R1+0x18c0], R22 ;  /* 0x0018c01601007387 */ /* 0x0081e20000100a00 */
[----:B--2---:R-:W-:Y:S02]  /*48ea0*/  STL.64 [R1+0x18b8], R20 ;  /* 0x0018b81401007387 */ /* 0x004fe40000100a00 */
[----:B0-----:R-:W-:-:S02]  /*48eb0*/  IMAD.MOV.U32 R22, RZ, RZ, R8 ;  /* 0x000000ffff167224 */ /* 0x001fc400078e0008 */
[----:B----4-:R-:W-:-:S05]  /*48ec0*/  IMAD.MOV.U32 R23, RZ, RZ, R5 ;  /* 0x000000ffff177224 */ /* 0x010fca00078e0005 */
[----:B------:R-:W-:Y:S01]  /*48ed0*/  STL.64 [R1+0x18d8], R22 ;  /* 0x0018d81601007387 */ /* 0x000fe20000100a00 */
[----:B------:R-:W2:Y:S02]  /*48ee0*/  LDL.LU R27, [R1+0xf54] ;  /* 0x000f5400011b7983 */ /* 0x000ea40000300800 */
[----:B------:R-:W2:Y:S02]  /*48ef0*/  LDL.LU R26, [R1+0xf4c] ;  /* 0x000f4c00011a7983 */ /* 0x000ea40000300800 */
[----:B------:R-:W3:Y:S01]  /*48f00*/  LDL.LU R25, [R1+0xf44] ;  /* 0x000f440001197983 */ /* 0x000ee20000300800 */
[----:B------:R-:W3:Y:S04]  /*48f10*/  LDL.LU R24, [R1+0xd5c] ;  /* 0x000d5c0001187983 */ /* 0x000ee80000300800 */
[----:B--2---:R0:W-:Y:S01]  /*48f20*/  STL.64 [R1+0x1890], R26 ;  /* 0x0018901a01007387 */ /* 0x0041e20000100a00 */
[----:B---3--:R1:W-:Y:S02]  /*48f30*/  STL.64 [R1+0x1888], R24 ;  /* 0x0018881801007387 */ /* 0x0083e40000100a00 */
        /* <DEDUP_REMOVED lines=16> */
[----:B--2---:R3:W-:Y:S01]  /*49040*/  STL.64 [R1+0x18e8], R26 ;  /* 0x0018e81a01007387 */ /* 0x0047e20000100a00 */
[----:B------:R0:W-:Y:S02]  /*49050*/  STL.64 [R1+0x18e0], R24 ;  /* 0x0018e01801007387 */ /* 0x0001e40000100a00 */
[----:B---3--:R-:W-:Y:S02]  /*49060*/  IMAD.MOV.U32 R26, RZ, RZ, R28 ;  /* 0x000000ffff1a7224 */ /* 0x008fe400078e001c */
[----:B0-----:R-:W-:Y:S02]  /*49070*/  IMAD.MOV.U32 R24, RZ, RZ, R2 ;  /* 0x000000ffff187224 */ /* 0x001fe400078e0002 */
[----:B----4-:R-:W-:Y:S02]  /*49080*/  IMAD.MOV.U32 R25, RZ, RZ, R29 ;  /* 0x000000ffff197224 */ /* 0x010fe400078e001d */
[----:B------:R-:W-:Y:S01]  /*49090*/  IMAD.MOV.U32 R27, RZ, RZ, R0 ;  /* 0x000000ffff1b7224 */ /* 0x000fe200078e0000 */
[----:B------:R-:W2:Y:S01]  /*490a0*/  LDL.LU R2, [R1+0x18f0] ;  /* 0x0018f00001027983 */ /* 0x000ea20000300800 */
[----:B------:R-:W3:Y:S02]  /*490b0*/  LDL.LU R5, [R1+0xf3c] ;  /* 0x000f3c0001057983 */ /* 0x000ee40000300800 */
[----:B------:R-:W4:Y:S02]  /*490c0*/  LDL.LU R9, [R1+0xf60] ;  /* 0x000f600001097983 */ /* 0x000f240000300800 */
[----:B------:R-:W2:Y:S01]  /*490d0*/  LDL.LU R4, [R1+0xf34] ;  /* 0x000f340001047983 */ /* 0x000ea20000300800 */
[----:B------:R-:W2:Y:S01]  /*490e0*/  LDL.LU R8, [R1+0xf58] ;  /* 0x000f580001087983 */ /* 0x000ea20000300800 */
[----:B------:R-:W2:Y:S01]  /*490f0*/  LDL.LU R13, [R1+0xf2c] ;  /* 0x000f2c00010d7983 */ /* 0x000ea20000300800 */
[C---:B------:R-:W-:Y:S01]  /*49100*/  HMMA.16816.F32.BF16 R20, R16.reuse, R22, R24 ;  /* 0x000000161014723c */ /* 0x040fe20000041818 */
[----:B------:R-:W2:Y:S01]  /*49110*/  LDL.LU R12, [R1+0xf50] ;  /* 0x000f5000010c7983 */ /* 0x000ea20000300800 */
[----:B------:R-:W2:Y:S01]  /*49120*/  LDL.LU R3, [R1+0xf24] ;  /* 0x000f240001037983 */ /* 0x000ea20000300800 */
[----:B------:R-:W2:Y:S02]  /*49130*/  LDL.LU R29, [R1+0xf48] ;  /* 0x000f4800011d7983 */ /* 0x000ea40000300800 */
[----:B------:R-:W2:Y:S02]  /*49140*/  LDL.LU R28, [R1+0xf1c] ;  /* 0x000f1c00011c7983 */ /* 0x000ea40000300800 */
[----:B------:R-:W2:Y:S01]  /*49150*/  LDL.LU R0, [R1+0xf40] ;  /* 0x000f400001007983 */ /* 0x000ea20000300800 */
[----:B------:R-:W2:Y:S01]  /*49160*/  LDL.LU.64 R26, [R1+0x18e8] ;  /* 0x0018e800011a7983 */ /* 0x000ea20000300a00 */
[----:B------:R-:W2:Y:S11]  /*49170*/  LDL.LU.64 R24, [R1+0x18e0] ;  /* 0x0018e00001187983 */ /* 0x000eb60000300a00 */
[----:B------:R-:W-:Y:S03]  /*49180*/  @!UPT UIADD3 URZ, URZ, URZ, URZ ;  /* 0x0000003f3f3ff290 */ /* 0x000fe6000fffe03f */
        /* <DEDUP_REMOVED lines=18> */
[----:B------:R-:W3:Y:S01]  /*492b0*/  LDL R15, [R1+0x1770] ;  /* 0x00177000010f7983 */ /* 0x000ee20000100800 */
[C---:B--2---:R-:W-:Y:S08]  /*492c0*/  HMMA.16816.F32.BF16 R20, R16.reuse, R10, R20 ;  /* 0x0000000a1014723c */ /* 0x044ff00000041814 */
[----:B------:R-:W-:Y:S11]  /*492d0*/  HMMA.16816.F32.BF16 R16, R16, R6, R24 ;  /* 0x000000061010723c */ /* 0x000ff60000041818 */
[----:B------:R-:W-:Y:S04]  /*492e0*/  @!UPT UIADD3 URZ, URZ, URZ, URZ ;  /* 0x0000003f3f3ff290 */ /* 0x000fe8000fffe03f */
[----:B------:R-:W-:Y:S01]  /*492f0*/  STL.64 [R1+0xe0], R20 ;  /* 0x0000e01401007387 */ /* 0x000fe20000100a00 */
[----:B------:R0:W-:Y:S03]  /*49300*/  STL.64 [R1+0xe8], R22 ;  /* 0x0000e81601007387 */ /* 0x0001e60000100a00 */
[----:B0-----:R-:W2:Y:S01]  /*49310*/  LDL.LU.64 R22, [R1+0x18a0] ;  /* 0x0018a00001167983 */ /* 0x001ea20000300a00 */
[----:B------:R-:W2:Y:S02]  /*49320*/  LDL.LU.64 R20, [R1+0x1898] ;  /* 0x0018980001147983 */ /* 0x000ea40000300a00 */
[----:B------:R-:W3:Y:S02]  /*49330*/  LDL.LU.64 R26, [R1+0x1890] ;  /* 0x00189000011a7983 */ /* 0x000ee40000300a00 */
[----:B------:R-:W3:Y:S02]  /*49340*/  LDL.LU.64 R24, [R1+0x1888] ;  /* 0x0018880001187983 */ /* 0x000ee40000300a00 */
[----:B------:R-:W-:-:S04]  /*49350*/  IMAD.MOV.U32 R11, RZ, RZ, c[0x0][0x188] ;  /* 0x00006200ff0b7624 */ /* 0x000fc800078e00ff */
[----:B------:R-:W-:Y:S02]  /*49360*/  IMAD.SHL.U32 R11, R11, 0x40, RZ ;  /* 0x000000400b0b7824 */ /* 0x000fe400078e00ff */
[----:B------:R-:W-:Y:S02]  /*49370*/  IMAD.MOV.U32 R6, RZ, RZ, R19 ;  /* 0x000000ffff067224 */ /* 0x000fe400078e0013 */
[----:B------:R-:W-:Y:S02]  /*49380*/  IMAD.SHL.U32 R11, R11, 0x2, RZ ;  /* 0x000000020b0b7824 */ /* 0x000fe400078e00ff */
[----:B------:R-:W-:Y:S01]  /*49390*/  IMAD.MOV.U32 R7, RZ, RZ, R18 ;  /* 0x000000ffff077224 */ /* 0x000fe200078e0012 */
[----:B------:R-:W-:Y:S01]  /*493a0*/  STL.64 [R1+0xd0], R16 ;  /* 0x0000d01001007387 */ /* 0x000fe20000100a00 */
[----:B------:R-:W-:Y:S01]  /*493b0*/  STL.64 [R1+0xd8], R18 ;  /* 0x0000d81201007387 */ /* 0x000fe20000100a00 */
[----:B--2---:R-:W-:Y:S02]  /*493c0*/  IADD3 R20, R20, 0x1, RZ ;  /* 0x0000000114147810 */ /* 0x004fe40007ffe0ff */
[----:B------:R-:W-:-:S02]  /*493d0*/  IADD3 R21, P6, R21, R11, RZ ;  /* 0x0000000b15157210 */ /* 0x000fc40007fde0ff */
[-C--:B------:R-:W-:Y:S02]  /*493e0*/  IADD3 R22, P1, R22, R11.reuse, RZ ;  /* 0x0000000b16167210 */ /* 0x080fe40007f3e0ff */
[-C--:B------:R-:W-:Y:S02]  /*493f0*/  IADD3 R23, P2, R23, R11.reuse, RZ ;  /* 0x0000000b17177210 */ /* 0x080fe40007f5e0ff */
[-C--:B---3--:R-:W-:Y:S01]  /*49400*/  IADD3 R27, P3, R27, R11.reuse, RZ ;  /* 0x0000000b1b1b7210 */ /* 0x088fe20007f7e0ff */
[----:B------:R-:W-:Y:S01]  /*49410*/  STL [R1+0xd68], R20 ;  /* 0x000d681401007387 */ /* 0x000fe20000100800 */
[----:B------:R-:W-:Y:S02]  /*49420*/  STL [R1+0x17ec], R6 ;  /* 0x0017ec0601007387 */ /* 0x000fe40000100800 */
[----:B------:R-:W-:Y:S01]  /*49430*/  STL [R1+0x17e8], R7 ;  /* 0x0017e80701007387 */ /* 0x000fe20000100800 */
[-C--:B------:R-:W-:Y:S01]  /*49440*/  IADD3 R26, P4, R26, R11.reuse, RZ ;  /* 0x0000000b1a1a7210 */ /* 0x080fe20007f9e0ff */
[----:B------:R-:W-:Y:S01]  /*49450*/  STL [R1+0xd60], R21 ;  /* 0x000d601501007387 */ /* 0x000fe20000100800 */
[-C--:B------:R-:W-:Y:S01]  /*49460*/  IADD3 R25, P5, R25, R11.reuse, RZ ;  /* 0x0000000b19197210 */ /* 0x080fe20007fbe0ff */
[----:B------:R-:W-:Y:S02]  /*49470*/  STL [R1+0xf64], R22 ;  /* 0x000f641601007387 */ /* 0x000fe40000100800 */
[--C-:B------:R-:W-:Y:S01]  /*49480*/  IMAD.X R24, R24, 0x1, R2.reuse, P6 ;  /* 0x0000000118187824 */ /* 0x100fe200030e0602 */
[----:B------:R-:W-:Y:S01]  /*49490*/  STL [R1+0xf5c], R23 ;  /* 0x000f5c1701007387 */ /* 0x000fe20000100800 */
[-C--:B------:R-:W-:Y:S01]  /*494a0*/  IADD3 R5, P6, R5, R11.reuse, RZ ;  /* 0x0000000b05057210 */ /* 0x080fe20007fde0ff */
[----:B------:R-:W-:Y:S02]  /*494b0*/  STL [R1+0xf54], R27 ;  /* 0x000f541b01007387 */ /* 0x000fe40000100800 */
[--C-:B----4-:R-:W-:Y:S01]  /*494c0*/  IMAD.X R9, R9, 0x1, R2.reuse, P1 ;  /* 0x0000000109097824 */ /* 0x110fe200008e0602 */
[----:B------:R-:W-:Y:S01]  /*494d0*/  STL [R1+0xf4c], R26 ;  /* 0x000f4c1a01007387 */ /* 0x000fe20000100800 */
[-C--:B------:R-:W-:Y:S01]  /*494e0*/  IADD3 R4, P1, R4, R11.reuse, RZ ;  /* 0x0000000b04047210 */ /* 0x080fe20007f3e0ff */
[----:B------:R-:W-:Y:S02]  /*494f0*/  STL [R1+0xf44], R25 ;  /* 0x000f441901007387 */ /* 0x000fe40000100800 */
[--C-:B------:R-:W-:Y:S01]  /*49500*/  IMAD.X R8, R8, 0x1, R2.reuse, P2 ;  /* 0x0000000108087824 */ /* 0x100fe200010e0602 */
[----:B------:R-:W-:Y:S01]  /*49510*/  STL [R1+0xd5c], R24 ;  /* 0x000d5c1801007387 */ /* 0x000fe20000100800 */
[-C--:B------:R-:W-:Y:S01]  /*49520*/  IADD3 R13, P2, R13, R11.reuse, RZ ;  /* 0x0000000b0d0d7210 */ /* 0x080fe20007f5e0ff */
[----:B------:R-:W-:Y:S02]  /*49530*/  STL [R1+0xf3c], R5 ;  /* 0x000f3c0501007387 */ /* 0x000fe40000100800 */
[--C-:B------:R-:W-:Y:S01]  /*49540*/  IMAD.X R12, R12, 0x1, R2.reuse, P3 ;  /* 0x000000010c0c7824 */ /* 0x100fe200018e0602 */
[----:B------:R-:W-:Y:S01]  /*49550*/  STL [R1+0xf60], R9 ;  /* 0x000f600901007387 */ /* 0x000fe20000100800 */
[-C--:B------:R-:W-:Y:S01]  /*49560*/  IADD3 R3, P3, R3, R11.reuse, RZ ;  /* 0x0000000b03037210 */ /* 0x080fe20007f7e0ff */
[----:B------:R-:W-:Y:S02]  /*49570*/  STL [R1+0xf34], R4 ;  /* 0x000f340401007387 */ /* 0x000fe40000100800 */
[----:B------:R-:W-:Y:S02]  /*49580*/  STL [R1+0xf58], R8 ;  /* 0x000f580801007387 */ /* 0x000fe40000100800 */
[--C-:B------:R-:W-:Y:S01]  /*49590*/  IMAD.X R29, R29, 0x1, R2.reuse, P4 ;  /* 0x000000011d1d7824 */ /* 0x100fe200020e0602 */
[----:B------:R-:W-:Y:S01]  /*495a0*/  STL [R1+0xf2c], R13 ;  /* 0x000f2c0d01007387 */ /* 0x000fe20000100800 */
[----:B------:R-:W-:Y:S01]  /*495b0*/  IADD3 R28, P4, R28, R11, RZ ;  /* 0x0000000b1c1c7210 */ /* 0x000fe20007f9e0ff */
[----:B------:R-:W-:Y:S02]  /*495c0*/  STL [R1+0xf50], R12 ;  /* 0x000f500c01007387 */ /* 0x000fe40000100800 */
[----:B------:R-:W-:Y:S01]  /*495d0*/  STL [R1+0xf24], R3 ;  /* 0x000f240301007387 */ /* 0x000fe20000100800 */
[----:B------:R0:W-:Y:S01]  /*495e0*/  STL [R1+0x1880], R2 ;  /* 0x0018800201007387 */ /* 0x0001e20000100800 */
[----:B------:R-:W-:-:S02]  /*495f0*/  IMAD.X R0, R0, 0x1, R2, P5 ;  /* 0x0000000100007824 */ /* 0x000fc400028e0602 */
[----:B------:R-:W-:Y:S01]  /*49600*/  STL [R1+0xf48], R29 ;  /* 0x000f481d01007387 */ /* 0x000fe20000100800 */
[----:B0-----:R-:W2:Y:S01]  /*49610*/  LDL.LU R2, [R1+0xf14] ;  /* 0x000f140001027983 */ /* 0x001ea20000300800 */
[----:B------:R-:W-:Y:S02]  /*49620*/  STL [R1+0xf1c], R28 ;  /* 0x000f1c1c01007387 */ /* 0x000fe40000100800 */
[----:B------:R-:W3:Y:S02]  /*49630*/  LDL.LU R7, [R1+0xf04] ;  /* 0x000f040001077983 */ /* 0x000ee40000300800 */
[----:B------:R-:W-:Y:S01]  /*49640*/  STL [R1+0xf40], R0 ;  /* 0x000f400001007387 */ /* 0x000fe20000100800 */
[----:B---3--:R0:W-:Y:S04]  /*49650*/  STL [R1+0x1874], R7 ;  /* 0x0018740701007387 */ /* 0x0081e80000100800 */
[----:B0-----:R-:W3:Y:S04]  /*49660*/  LDL.LU R7, [R1+0xf30] ;  /* 0x000f300001077983 */ /* 0x001ee80000300800 */
[----:B---3--:R0:W-:Y:S04]  /*49670*/  STL [R1+0x1878], R7 ;  /* 0x0018780701007387 */ /* 0x0081e80000100800 */
[----:B0-----:R-:W3:Y:S01]  /*49680*/  LDL.LU R7, [R1+0xf0c] ;  /* 0x000f0c0001077983 */ /* 0x001ee20000300800 */
[----:B------:R-:W-:-:S02]  /*49690*/  ISETP.NE.U32.AND P0, PT, R20, R15, PT ;  /* 0x0000000f1400720c */ /* 0x000fc40003f05070 */
[----:B--2---:R-:W-:Y:S01]  /*496a0*/  IADD3 R2, P5, R2, R11, RZ ;  /* 0x0000000b02027210 */ /* 0x004fe20007fbe0ff */
[----:B---3--:R0:W-:Y:S04]  /*496b0*/  STL [R1+0x187c], R7 ;  /* 0x00187c0701007387 */ /* 0x0081e80000100800 */
[----:B0-----:R-:W2:Y:S01]  /*496c0*/  LDL.LU R7, [R1+0xf38] ;  /* 0x000f380001077983 */ /* 0x001ea20000300800 */
[----:B------:R-:W3:Y:S02]  /*496d0*/  LDL.LU R6, [R1+0xf28] ;  /* 0x000f280001067983 */ /* 0x000ee40000300800 */
[----:B------:R-:W4:Y:S02]  /*496e0*/  LDL.LU R16, [R1+0xefc] ;  /* 0x000efc0001107983 */ /* 0x000f240000300800 */
        /* <DEDUP_REMOVED lines=24> */
[----:B------:R0:W-:Y:S02]  /*49870*/  STL [R1+0xf14], R2 ;  /* 0x000f140201007387 */ /* 0x0001e40000100800 */
[----:B0-----:R-:W2:Y:S02]  /*49880*/  LDL.LU R2, [R1+0x1880] ;  /* 0x0018800001027983 */ /* 0x001ea40000300800 */
[----:B--2---:R-:W-:-:S05]  /*49890*/  IMAD.X R7, R7, 0x1, R2, P6 ;  /* 0x0000000107077824 */ /* 0x004fca00030e0602 */
[----:B------:R0:W-:Y:S04]  /*498a0*/  STL [R1+0xf38], R7 ;  /* 0x000f380701007387 */ /* 0x0001e80000100800 */
[----:B0-----:R-:W2:Y:S02]  /*498b0*/  LDL.LU R7, [R1+0x187c] ;  /* 0x00187c0001077983 */ /* 0x001ea40000300800 */
[----:B--2---:R-:W-:-:S05]  /*498c0*/  IADD3 R7, P6, R7, R11, RZ ;  /* 0x0000000b07077210 */ /* 0x004fca0007fde0ff */
[----:B------:R0:W-:Y:S04]  /*498d0*/  STL [R1+0xf0c], R7 ;  /* 0x000f0c0701007387 */ /* 0x0001e80000100800 */
[----:B0-----:R-:W2:Y:S02]  /*498e0*/  LDL.LU R7, [R1+0x1878] ;  /* 0x0018780001077983 */ /* 0x001ea40000300800 */
[----:B--2---:R-:W-:-:S05]  /*498f0*/  IMAD.X R7, R7, 0x1, R2, P1 ;  /* 0x0000000107077824 */ /* 0x004fca00008e0602 */
[----:B------:R0:W-:Y:S04]  /*49900*/  STL [R1+0xf30], R7 ;  /* 0x000f300701007387 */ /* 0x0001e80000100800 */
[----:B0-----:R-:W2:Y:S01]  /*49910*/  LDL.LU R7, [R1+0x1874] ;  /* 0x0018740001077983 */ /* 0x001ea20000300800 */
[--C-:B---3--:R-:W-:Y:S01]  /*49920*/  IMAD.X R6, R6, 0x1, R2.reuse, P2 ;  /* 0x0000000106067824 */ /* 0x108fe200010e0602 */
[-C--:B----4-:R-:W-:Y:S01]  /*49930*/  IADD3 R16, P2, R16, R11.reuse, RZ ;  /* 0x0000000b10107210 */ /* 0x090fe20007f5e0ff */
[--C-:B------:R-:W-:Y:S01]  /*49940*/  IMAD.X R17, R17, 0x1, R2.reuse, P3 ;  /* 0x0000000111117824 */ /* 0x100fe200018e0602 */
[-C--:B------:R-:W-:Y:S01]  /*49950*/  IADD3 R18, P3, R18, R11.reuse, RZ ;  /* 0x0000000b12127210 */ /* 0x080fe20007f7e0ff */
        /* <DEDUP_REMOVED lines=16> */
[----:B------:R-:W-:Y:S01]  /*49a60*/  IMAD.X R28, R28, 0x1, R2, P2 ;  /* 0x000000011c1c7824 */ /* 0x000fe200010e0602 */
[----:B------:R-:W-:-:S02]  /*49a70*/  IADD3 R0, P2, R0, R11, RZ ;  /* 0x0000000b00007210 */ /* 0x000fc40007f5e0ff */
[----:B--2---:R-:W-:-:S05]  /*49a80*/  IADD3 R7, P1, R7, R11, RZ ;  /* 0x0000000b07077210 */ /* 0x004fca0007f3e0ff */
[----:B------:R-:W-:Y:S01]  /*49a90*/  STL [R1+0xf04], R7 ;  /* 0x000f040701007387 */ /* 0x000fe20000100800 */
[----:B------:R-:W-:Y:S02]  /*49aa0*/  STL [R1+0xf28], R6 ;  /* 0x000f280601007387 */ /* 0x000fe40000100800 */
[----:B------:R-:W-:Y:S02]  /*49ab0*/  STL [R1+0xefc], R16 ;  /* 0x000efc1001007387 */ /* 0x000fe40000100800 */
[----:B------:R-:W-:Y:S01]  /*49ac0*/  STL [R1+0xf20], R17 ;  /* 0x000f201101007387 */ /* 0x000fe20000100800 */
[----:B------:R-:W-:Y:S01]  /*49ad0*/  STL [R1+0xef4], R18 ;  /* 0x000ef41201007387 */ /* 0x000fe20000100800 */
[----:B------:R-:W-:Y:S02]  /*49ae0*/  STL [R1+0xf18], R19 ;  /* 0x000f181301007387 */ /* 0x000fe40000100800 */
[----:B------:R-:W-:Y:S02]  /*49af0*/  STL [R1+0xeec], R10 ;  /* 0x000eec0a01007387 */ /* 0x000fe40000100800 */
[--C-:B------:R-:W-:Y:S01]  /*49b00*/  IMAD.X R22, R22, 0x1, R2.reuse, P1 ;  /* 0x0000000116167824 */ /* 0x100fe200008e0602 */
[----:B------:R-:W-:Y:S01]  /*49b10*/  STL [R1+0xf10], R14 ;  /* 0x000f100e01007387 */ /* 0x000fe20000100800 */
[----:B------:R-:W-:Y:S01]  /*49b20*/  IADD3 R23, P1, R23, R11, RZ ;  /* 0x0000000b17177210 */ /* 0x000fe20007f3e0ff */
[----:B------:R-:W-:Y:S02]  /*49b30*/  STL [R1+0xee4], R15 ;  /* 0x000ee40f01007387 */ /* 0x000fe40000100800 */
[----:B------:R-:W-:Y:S01]  /*49b40*/  STL [R1+0xf08], R20 ;  /* 0x000f081401007387 */ /* 0x000fe20000100800 */
[----:B------:R-:W-:Y:S01]  /*49b50*/  STL [R1+0xedc], R21 ;  /* 0x000edc1501007387 */ /* 0x000fe20000100800 */
[----:B------:R-:W-:Y:S02]  /*49b60*/  STL [R1+0xf00], R22 ;  /* 0x000f001601007387 */ /* 0x000fe40000100800 */
[----:B------:R-:W-:Y:S02]  /*49b70*/  STL [R1+0xed4], R23 ;  /* 0x000ed41701007387 */ /* 0x000fe40000100800 */
[----:B------:R-:W-:Y:S01]  /*49b80*/  STL [R1+0xef8], R27 ;  /* 0x000ef81b01007387 */ /* 0x000fe20000100800 */
[----:B------:R-:W-:Y:S01]  /*49b90*/  STL [R1+0xecc], R26 ;  /* 0x000ecc1a01007387 */ /* 0x000fe20000100800 */
[----:B------:R-:W-:Y:S02]  /*49ba0*/  STL [R1+0xef0], R25 ;  /* 0x000ef01901007387 */ /* 0x000fe40000100800 */
[----:B------:R-:W-:Y:S02]  /*49bb0*/  STL [R1+0xec4], R24 ;  /* 0x000ec41801007387 */ /* 0x000fe40000100800 */
[----:B------:R-:W-:Y:S01]  /*49bc0*/  STL [R1+0xee8], R5 ;  /* 0x000ee80501007387 */ /* 0x000fe20000100800 */
[----:B------:R-:W-:Y:S01]  /*49bd0*/  STL [R1+0xebc], R9 ;  /* 0x000ebc0901007387 */ /* 0x000fe20000100800 */
[----:B------:R-:W-:-:S02]  /*49be0*/  IMAD.X R3, R3, 0x1, R2, P1 ;  /* 0x0000000103037824 */ /* 0x000fc400008e0602 */
[----:B------:R-:W-:Y:S02]  /*49bf0*/  STL [R1+0xee0], R4 ;  /* 0x000ee00401007387 */ /* 0x000fe40000100800 */
[----:B------:R-:W-:Y:S01]  /*49c00*/  STL [R1+0xeb4], R8 ;  /* 0x000eb40801007387 */ /* 0x000fe20000100800 */
[----:B------:R-:W-:Y:S01]  /*49c10*/  IADD3 R29, P1, R29, R11, RZ ;  /* 0x0000000b1d1d7210 */ /* 0x000fe20007f3e0ff */
[----:B------:R-:W-:Y:S01]  /*49c20*/  STL [R1+0xed8], R13 ;  /* 0x000ed80d01007387 */ /* 0x000fe20000100800 */
[----:B------:R-:W-:Y:S02]  /*49c30*/  STL [R1+0xeac], R12 ;  /* 0x000eac0c01007387 */ /* 0x000fe40000100800 */
[----:B------:R-:W-:Y:S02]  /*49c40*/  STL [R1+0xed0], R3 ;  /* 0x000ed00301007387 */ /* 0x000fe40000100800 */
[----:B------:R0:W-:Y:S01]  /*49c50*/  STL [R1+0xe9c], R0 ;  /* 0x000e9c0001007387 */ /* 0x0001e20000100800 */
[----:B------:R-:W-:Y:S04]  /*49c60*/  STL [R1+0xea4], R29 ;  /* 0x000ea41d01007387 */ /* 0x000fe80000100800 */
[----:B0-----:R-:W2:Y:S01]  /*49c70*/  LDL.LU R0, [R1+0xec0] ;  /* 0x000ec00001007983 */ /* 0x001ea20000300800 */
[----:B------:R-:W-:Y:S02]  /*49c80*/  STL [R1+0xec8], R28 ;  /* 0x000ec81c01007387 */ /* 0x000fe40000100800 */
[----:B------:R-:W3:Y:S02]  /*49c90*/  LDL.LU R7, [R1+0xeb0] ;  /* 0x000eb00001077983 */ /* 0x000ee40000300800 */
[----:B---3--:R0:W-:Y:S04]  /*49ca0*/  STL [R1+0x1868], R7 ;  /* 0x0018680701007387 */ /* 0x0081e80000100800 */
[----:B0-----:R-:W3:Y:S04]  /*49cb0*/  LDL.LU R7, [R1+0xe8c] ;  /* 0x000e8c0001077983 */ /* 0x001ee80000300800 */
[----:B---3--:R0:W-:Y:S04]  /*49cc0*/  STL [R1+0x186c], R7 ;  /* 0x00186c0701007387 */ /* 0x0081e80000100800 */
[----:B0-----:R-:W3:Y:S01]  /*49cd0*/  LDL.LU R7, [R1+0xeb8] ;  /* 0x000eb80001077983 */ /* 0x001ee20000300800 */
[----:B--2---:R-:W-:-:S03]  /*49ce0*/  IMAD.X R0, R0, 0x1, R2, P3 ;  /* 0x0000000100007824 */ /* 0x004fc600018e0602 */
        /* <DEDUP_REMOVED lines=27> */
[----:B------:R0:W-:Y:S02]  /*49ea0*/  STL [R1+0xec0], R0 ;  /* 0x000ec00001007387 */ /* 0x0001e40000100800 */
[----:B0-----:R-:W3:Y:S01]  /*49eb0*/  LDL.LU R0, [R1+0xe48] ;  /* 0x000e480001007983 */ /* 0x001ee20000300800 */
[----:B--2---:R-:W-:-:S05]  /*49ec0*/  IADD3 R7, P3, R7, R11, RZ ;  /* 0x0000000b07077210 */ /* 0x004fca0007f7e0ff */
[----:B------:R0:W-:Y:S04]  /*49ed0*/  STL [R1+0xe94], R7 ;  /* 0x000e940701007387 */ /* 0x0001e80000100800 */
[----:B0-----:R-:W2:Y:S02]  /*49ee0*/  LDL.LU R7, [R1+0x1870] ;  /* 0x0018700001077983 */ /* 0x001ea40000300800 */
[----:B--2---:R-:W-:-:S05]  /*49ef0*/  IMAD.X R7, R7, 0x1, R2, P4 ;  /* 0x0000000107077824 */ /* 0x004fca00020e0602 */
[----:B------:R0:W-:Y:S04]  /*49f00*/  STL [R1+0xeb8], R7 ;  /* 0x000eb80701007387 */ /* 0x0001e80000100800 */
[----:B0-----:R-:W2:Y:S02]  /*49f10*/  LDL.LU R7, [R1+0x186c] ;  /* 0x00186c0001077983 */ /* 0x001ea40000300800 */
[----:B--2---:R-:W-:-:S05]  /*49f20*/  IADD3 R7, P4, R7, R11, RZ ;  /* 0x0000000b07077210 */ /* 0x004fca0007f9e0ff */
[----:B------:R0:W-:Y:S04]  /*49f30*/  STL [R1+0xe8c], R7 ;  /* 0x000e8c0701007387 */ /* 0x0001e80000100800 */
[----:B0-----:R-:W2:Y:S01]  /*49f40*/  LDL.LU R7, [R1+0x1868] ;  /* 0x0018680001077983 */ /* 0x001ea20000300800 */
[--C-:B----4-:R-:W-:Y:S01]  /*49f50*/  IMAD.X R16, R16, 0x1, R2.reuse, P6 ;  /* 0x0000000110107824 */ /* 0x110fe200030e0602 */
[-C--:B---3--:R-:W-:Y:S01]  /*49f60*/  IADD3 R17, P6, R17, R11.reuse, RZ ;  /* 0x0000000b11117210 */ /* 0x088fe20007fde0ff */
        /* <DEDUP_REMOVED lines=18> */
[----:B--2---:R-:W-:Y:S01]  /*4a090*/  IMAD.X R7, R7, 0x1, R2, P5 ;  /* 0x0000000107077824 */ /* 0x004fe200028e0602 */
[----:B------:R-:W-:-:S04]  /*4a0a0*/  IADD3 R6, P5, R6, R11, RZ ;  /* 0x0000000b06067210 */ /* 0x000fc80007fbe0ff */
[----:B------:R-:W-:Y:S01]  /*4a0b0*/  STL [R1+0xeb0], R7 ;  /* 0x000eb00701007387 */ /* 0x000fe20000100800 */
[----:B------:R-:W-:Y:S02]  /*4a0c0*/  STL [R1+0xe84], R6 ;  /* 0x000e840601007387 */ /* 0x000fe40000100800 */
[----:B------:R-:W-:Y:S02]  /*4a0d0*/  STL [R1+0xea8], R16 ;  /* 0x000ea81001007387 */ /* 0x000fe40000100800 */
[----:B------:R-:W-:Y:S01]  /*4a0e0*/  STL [R1+0xe7c], R17 ;  /* 0x000e7c1101007387 */ /* 0x000fe20000100800 */
[----:B------:R-:W-:Y:S01]  /*4a0f0*/  STL [R1+0xea0], R18 ;  /* 0x000ea01201007387 */ /* 0x000fe20000100800 */
[----:B------:R-:W-:Y:S02]  /*4a100*/  STL [R1+0xe74], R19 ;  /* 0x000e741301007387 */ /* 0x000fe40000100800 */
[----:B------:R-:W-:Y:S02]  /*4a110*/  STL [R1+0xe98], R10 ;  /* 0x000e980a01007387 */ /* 0x000fe40000100800 */
[----:B------:R-:W-:Y:S02]  /*4a120*/  STL [R1+0xe6c], R14 ;  /* 0x000e6c0e01007387 */ /* 0x000fe40000100800 */
[--C-:B------:R-:W-:Y:S01]  /*4a130*/  IMAD.X R23, R23, 0x1, R2.reuse, P5 ;  /* 0x0000000117177824 */ /* 0x100fe200028e0602 */
[----:B------:R-:W-:Y:S01]  /*4a140*/  STL [R1+0xe90], R15 ;  /* 0x000e900f01007387 */ /* 0x000fe20000100800 */
[-C--:B------:R-:W-:Y:S01]  /*4a150*/  IADD3 R27, P5, R27, R11.reuse, RZ ;  /* 0x0000000b1b1b7210 */ /* 0x080fe20007fbe0ff */
        /* <DEDUP_REMOVED lines=11> */
[----:B------:R-:W-:Y:S02]  /*4a210*/  STL [R1+0xe3c], R4 ;  /* 0x000e3c0401007387 */ /* 0x000fe40000100800 */
[----:B------:R-:W-:Y:S02]  /*4a220*/  STL [R1+0xe60], R8 ;  /* 0x000e600801007387 */ /* 0x000fe40000100800 */
[----:B------:R-:W-:Y:S01]  /*4a230*/  STL [R1+0xe34], R13 ;  /* 0x000e340d01007387 */ /* 0x000fe20000100800 */
[----:B------:R0:W-:Y:S01]  /*4a240*/  STL [R1+0xe50], R28 ;  /* 0x000e501c01007387 */ /* 0x0001e20000100800 */
[----:B------:R-:W-:Y:S03]  /*4a250*/  STL [R1+0xe58], R12 ;  /* 0x000e580c01007387 */ /* 0x000fe60000100800 */
[----:B0-----:R-:W2:Y:S01]  /*4a260*/  LDL.LU R28, [R1+0xe1c] ;  /* 0x000e1c00011c7983 */ /* 0x001ea20000300800 */
[----:B------:R-:W-:Y:S02]  /*4a270*/  STL [R1+0xe2c], R3 ;  /* 0x000e2c0301007387 */ /* 0x000fe40000100800 */
[----:B------:R-:W3:Y:S01]  /*4a280*/  LDL.LU R7, [R1+0xe0c] ;  /* 0x000e0c0001077983 */ /* 0x000ee20000300800 */
[-C--:B------:R-:W-:Y:S01]  /*4a290*/  IADD3 R29, P5, R29, R11.reuse, RZ ;  /* 0x0000000b1d1d7210 */ /* 0x080fe20007fbe0ff */
[----:B------:R-:W-:Y:S01]  /*4a2a0*/  IMAD.X R0, R0, 0x1, R2, P6 ;  /* 0x0000000100007824 */ /* 0x000fe200030e0602 */
[----:B---3--:R0:W-:Y:S03]  /*4a2b0*/  STL [R1+0x185c], R7 ;  /* 0x00185c0701007387 */ /* 0x0081e60000100800 */
[----:B------:R-:W-:Y:S01]  /*4a2c0*/  STL [R1+0xe24], R29 ;  /* 0x000e241d01007387 */ /* 0x000fe20000100800 */
[----:B0-----:R-:W3:Y:S01]  /*4a2d0*/  LDL.LU R7, [R1+0xe38] ;  /* 0x000e380001077983 */ /* 0x001ee20000300800 */
[----:B------:R-:W-:Y:S03]  /*4a2e0*/  STL [R1+0xe48], R0 ;  /* 0x000e480001007387 */ /* 0x000fe60000100800 */
[----:B---3--:R0:W-:Y:S04]  /*4a2f0*/  STL [R1+0x1860], R7 ;  /* 0x0018600701007387 */ /* 0x0081e80000100800 */
[----:B0-----:R-:W3:Y:S01]  /*4a300*/  LDL.LU R7, [R1+0xe14] ;  /* 0x000e140001077983 */ /* 0x001ee20000300800 */
[----:B--2---:R-:W-:-:S03]  /*4a310*/  IADD3 R28, P6, R28, R11, RZ ;  /* 0x0000000b1c1c7210 */ /* 0x004fc60007fde0ff */
        /* <DEDUP_REMOVED lines=26> */
[----:B------:R0:W-:Y:S02]  /*4a4c0*/  STL [R1+0xe1c], R28 ;  /* 0x000e1c1c01007387 */ /* 0x0001e40000100800 */
[----:B------:R-:W3:Y:S01]  /*4a4d0*/  LDL.LU R29, [R1+0xdd0] ;  /* 0x000dd000011d7983 */ /* 0x000ee20000300800 */
[----:B0-----:R-:W3:Y:S01]  /*4a4e0*/  LDL.LU R28, [R1+0xda4] ;  /* 0x000da400011c7983 */ /* 0x001ee20000300800 */
        /* <DEDUP_REMOVED lines=24> */
[----:B------:R-:W-:Y:S01]  /*4a670*/  IADD3 R9, P5, R9, R11, RZ ;  /* 0x0000000b09097210 */ /* 0x000fe20007fbe0ff */
[----:B------:R-:W-:-:S02]  /*4a680*/  IMAD.X R0, R0, 0x1, R2, P1 ;  /* 0x0000000100007824 */ /* 0x000fc400008e0602 */
[----:B------:R-:W-:Y:S01]  /*4a690*/  IMAD.X R4, R4, 0x1, R2, P6 ;  /* 0x0000000104047824 */ /* 0x000fe200030e0602 */
[-C--:B------:R-:W-:Y:S02]  /*4a6a0*/  IADD3 R8, P6, R8, R11.reuse, RZ ;  /* 0x0000000b08087210 */ /* 0x080fe40007fde0ff */
[-C--:B------:R-:W-:Y:S02]  /*4a6b0*/  IADD3 R13, P1, R13, R11.reuse, RZ ;  /* 0x0000000b0d0d7210 */ /* 0x080fe40007f3e0ff */
        /* <DEDUP_REMOVED lines=22> */
[----:B------:R0:W-:Y:S02]  /*4a820*/  STL [R1+0xde0], R0 ;  /* 0x000de00001007387 */ /* 0x0001e40000100800 */
[----:B------:R-:W-:-:S02]  /*4a830*/  IMAD.X R12, R12, 0x1, R2, P2 ;  /* 0x000000010c0c7824 */ /* 0x000fc400010e0602 */
[----:B------:R-:W-:Y:S01]  /*4a840*/  STL [R1+0xde8], R4 ;  /* 0x000de80401007387 */ /* 0x000fe20000100800 */
[----:B0-----:R-:W2:Y:S01]  /*4a850*/  LDL.LU R0, [R1+0xdc8] ;  /* 0x000dc80001007983 */ /* 0x001ea20000300800 */
[----:B------:R-:W-:Y:S02]  /*4a860*/  STL [R1+0xdbc], R8 ;  /* 0x000dbc0801007387 */ /* 0x000fe40000100800 */
[----:B------:R-:W-:Y:S02]  /*4a870*/  STL [R1+0xdb4], R13 ;  /* 0x000db40d01007387 */ /* 0x000fe40000100800 */
[----:B------:R-:W-:Y:S01]  /*4a880*/  STL [R1+0xdd8], R12 ;  /* 0x000dd80c01007387 */ /* 0x000fe20000100800 */
[----:B------:R-:W3:Y:S01]  /*4a890*/  LDL.LU R7, [R1+0xdb8] ;  /* 0x000db80001077983 */ /* 0x000ee20000300800 */
[----:B------:R-:W-:Y:S01]  /*4a8a0*/  IADD3 R3, P2, R3, R11, RZ ;  /* 0x0000000b03037210 */ /* 0x000fe20007f5e0ff */
[----:B------:R-:W-:-:S04]  /*4a8b0*/  IMAD.X R29, R29, 0x1, R2, P3 ;  /* 0x000000011d1d7824 */ /* 0x000fc800018e0602 */
[----:B------:R-:W-:Y:S04]  /*4a8c0*/  STL [R1+0xdac], R3 ;  /* 0x000dac0301007387 */ /* 0x000fe80000100800 */
[----:B---3--:R0:W-:Y:S01]  /*4a8d0*/  STL [R1+0x1850], R7 ;  /* 0x0018500701007387 */ /* 0x0081e20000100800 */
[----:B------:R-:W-:Y:S03]  /*4a8e0*/  STL [R1+0xdd0], R29 ;  /* 0x000dd01d01007387 */ /* 0x000fe60000100800 */
[----:B0-----:R-:W3:Y:S01]  /*4a8f0*/  LDL.LU R7, [R1+0xd94] ;  /* 0x000d940001077983 */ /* 0x001ee20000300800 */
[----:B------:R-:W-:-:S05]  /*4a900*/  IADD3 R28, P3, R28, R11, RZ ;  /* 0x0000000b1c1c7210 */ /* 0x000fca0007f7e0ff */
[----:B------:R-:W-:Y:S04]  /*4a910*/  STL [R1+0xda4], R28 ;  /* 0x000da41c01007387 */ /* 0x000fe80000100800 */
        /* <DEDUP_REMOVED lines=27> */
[----:B------:R-:W3:Y:S01]  /*4aad0*/  LDL.LU R12, [R1+0xf7c] ;  /* 0x000f7c00010c7983 */ /* 0x000ee20000300800 */
[----:B------:R-:W3:Y:S01]  /*4aae0*/  LDL.LU R3, [R1+0x1744] ;  /* 0x0017440001037983 */ /* 0x000ee20000300800 */
[----:B------:R-:W3:Y:S02]  /*4aaf0*/  LDL.LU R29, [R1+0xf78] ;  /* 0x000f7800011d7983 */ /* 0x000ee40000300800 */
[----:B------:R-:W3:Y:S01]  /*4ab00*/  LDL.LU R28, [R1+0x173c] ;  /* 0x00173c00011c7983 */ /* 0x000ee20000300800 */
        /* <DEDUP_REMOVED lines=15> */
[----:B------:R-:W-:Y:S01]  /*4ac00*/  IADD3 R14, P3, R14, R11, RZ ;  /* 0x0000000b0e0e7210 */ /* 0x000fe20007f7e0ff */
[--C-:B------:R-:W-:Y:S01]  /*4ac10*/  IMAD.X R15, R15, 0x1, R2.reuse, P4 ;  /* 0x000000010f0f7824 */ /* 0x100fe200020e0602 */
[----:B------:R-:W-:Y:S01]  /*4ac20*/  IADD3 R20, P4, R20, UR8, RZ ;  /* 0x0000000814147c10 */ /* 0x000fe2000ff9e0ff */
[--C-:B------:R-:W-:Y:S01]  /*4ac30*/  IMAD.X R21, R21, 0x1, R2.reuse, P5 ;  /* 0x0000000115157824 */ /* 0x100fe200028e0602 */
[----:B------:R-:W-:Y:S01]  /*4ac40*/  IADD3 R22, P5, R22, UR8, RZ ;  /* 0x0000000816167c10 */ /* 0x000fe2000ffbe0ff */
[--C-:B------:R-:W-:Y:S01]  /*4ac50*/  IMAD.X R26, R26, 0x1, R2.reuse, P1 ;  /* 0x000000011a1a7824 */ /* 0x100fe200008e0602 */
[----:B------:R-:W-:Y:S01]  /*4ac60*/  IADD3 R25, P1, R25, UR8, RZ ;  /* 0x0000000819197c10 */ /* 0x000fe2000ff3e0ff */
[--C-:B------:R-:W-:Y:S01]  /*4ac70*/  IMAD.X R24, R24, 0x1, R2.reuse, P2 ;  /* 0x0000000118187824 */ /* 0x100fe200010e0602 */
[----:B------:R-:W-:Y:S01]  /*4ac80*/  IADD3 R5, P2, R5, UR8, RZ ;  /* 0x0000000805057c10 */ /* 0x000fe2000ff5e0ff */
[----:B------:R-:W-:Y:S01]  /*4ac90*/  IMAD.X R9, R9, 0x1, R2, P3 ;  /* 0x0000000109097824 */ /* 0x000fe200018e0602 */
[----:B------:R-:W-:-:S02]  /*4aca0*/  IADD3 R4, P3, R4, UR8, RZ ;  /* 0x0000000804047c10 */ /* 0x000fc4000ff7e0ff */
[----:B------:R-:W-:Y:S01]  /*4acb0*/  IADD3.X R8, R8, UR5, RZ, P4, !PT ;  /* 0x0000000508087c10 */ /* 0x000fe2000a7fe4ff */
[----:B------:R-:W-:Y:S01]  /*4acc0*/  IADD3 R13, P4, R13, UR8, RZ ;  /* 0x000000080d0d7c10 */ /* 0x000fe2000ff9e0ff */
[----:B------:R-:W-:Y:S01]  /*4acd0*/  IADD3.X R12, R12, UR5, RZ, P5, !PT ;  /* 0x000000050c0c7c10 */ /* 0x000fe2000affe4ff */
[----:B------:R-:W-:Y:S02]  /*4ace0*/  IADD3 R3, P5, R3, UR8, RZ ;  /* 0x0000000803037c10 */ /* 0x000fe4000ffbe0ff */
        /* <DEDUP_REMOVED lines=10> */
[----:B------:R-:W-:Y:S01]  /*4ad90*/  IMAD.X R23, R23, 0x1, R2, P6 ;  /* 0x0000000117177824 */ /* 0x000fe200030e0602 */
[----:B------:R-:W-:Y:S01]  /*4ada0*/  STL [R1+0xd98], R15 ;  /* 0x000d980f01007387 */ /* 0x000fe20000100800 */
[----:B------:R-:W-:Y:S01]  /*4adb0*/  IADD3 R27, P6, R27, UR8, RZ ;  /* 0x000000081b1b7c10 */ /* 0x000fe2000ffde0ff */
        /* <DEDUP_REMOVED lines=16> */
[----:B0-----:R-:W2:Y:S01]  /*4aec0*/  LDL.LU R2, [R1+0x172c] ;  /* 0x00172c0001027983 */ /* 0x001ea20000300800 */
[----:B------:R-:W-:Y:S01]  /*4aed0*/  IADD3.X R29, R29, UR5, RZ, P6, !PT ;  /* 0x000000051d1d7c10 */ /* 0x000fe2000b7fe4ff */
[----:B------:R-:W-:-:S04]  /*4aee0*/  IADD3 R28, P6, R28, UR8, RZ ;  /* 0x000000081c1c7c10 */ /* 0x000fc8000ffde0ff */
[----:B------:R-:W-:Y:S04]  /*4aef0*/  STL [R1+0xf78], R29 ;  /* 0x000f781d01007387 */ /* 0x000fe80000100800 */
[----:B--2---:R0:W-:Y:S01]  /*4af00*/  STL [R1+0x1848], R2 ;  /* 0x0018480201007387 */ /* 0x0041e20000100800 */
[----:B------:R-:W-:Y:S03]  /*4af10*/  STL [R1+0x173c], R28 ;  /* 0x00173c1c01007387 */ /* 0x000fe60000100800 */
[----:B0-----:R-:W2:Y:S01]  /*4af20*/  LDL.LU R2, [R1+0xf70] ;  /* 0x000f700001027983 */ /* 0x001ea20000300800 */
[----:B------:R-:W-:-:S05]  /*4af30*/  IADD3.X R0, R0, UR5, RZ, P1, !PT ;  /* 0x0000000500007c10 */ /* 0x000fca0008ffe4ff */
[----:B------:R-:W-:Y:S04]  /*4af40*/  STL [R1+0xf74], R0 ;  /* 0x000f740001007387 */ /* 0x000fe80000100800 */
[----:B--2---:R0:W-:Y:S04]  /*4af50*/  STL [R1+0x184c], R2 ;  /* 0x00184c0201007387 */ /* 0x0041e80000100800 */
        /* <DEDUP_REMOVED lines=29> */
[----:B--2---:R-:W-:-:S05]  /*4b130*/  IADD3 R2, P1, R2, UR8, RZ ;  /* 0x0000000802027c10 */ /* 0x004fca000ff3e0ff */
[----:B------:R0:W-:Y:S04]  /*4b140*/  STL [R1+0x1734], R2 ;  /* 0x0017340201007387 */ /* 0x0001e80000100800 */
[----:B0-----:R-:W2:Y:S02]  /*4b150*/  LDL.LU R2, [R1+0x184c] ;  /* 0x00184c0001027983 */ /* 0x001ea40000300800 */
[----:B--2---:R-:W-:-:S05]  /*4b160*/  IADD3.X R2, R2, UR5, RZ, P2, !PT ;  /* 0x0000000502027c10 */ /* 0x004fca00097fe4ff */
[----:B------:R0:W-:Y:S04]  /*4b170*/  STL [R1+0xf70], R2 ;  /* 0x000f700201007387 */ /* 0x0001e80000100800 */
[----:B0-----:R-:W2:Y:S01]  /*4b180*/  LDL.LU R2, [R1+0x1848] ;  /* 0x0018480001027983 */ /* 0x001ea20000300800 */
[----:B---3--:R-:W-:Y:S01]  /*4b190*/  IADD3.X R7, R7, UR5, RZ, P3, !PT ;  /* 0x0000000507077c10 */ /* 0x008fe20009ffe4ff */
[----:B----4-:R-:W-:Y:S01]  /*4b1a0*/  IADD3 R6, P3, R6, UR8, RZ ;  /* 0x0000000806067c10 */ /* 0x010fe2000ff7e0ff */
[----:B------:R-:W-:Y:S01]  /*4b1b0*/  IADD3.X R16, R16, UR5, RZ, P4, !PT ;  /* 0x0000000510107c10 */ /* 0x000fe2000a7fe4ff */
[----:B------:R-:W-:Y:S01]  /*4b1c0*/  IADD3 R17, P4, R17, UR8, RZ ;  /* 0x0000000811117c10 */ /* 0x000fe2000ff9e0ff */
        /* <DEDUP_REMOVED lines=16> */
[----:B------:R-:W-:-:S02]  /*4b2d0*/  IADD3.X R3, R3, UR5, RZ, P3, !PT ;  /* 0x0000000503037c10 */ /* 0x000fc40009ffe4ff */
[----:B--2---:R-:W-:-:S05]  /*4b2e0*/  IADD3 R2, P2, R2, UR8, RZ ;  /* 0x0000000802027c10 */ /* 0x004fca000ff5e0ff */
[----:B------:R0:W-:Y:S01]  /*4b2f0*/  STL [R1+0x172c], R2 ;  /* 0x00172c0201007387 */ /* 0x0001e20000100800 */
[----:B------:R-:W-:Y:S02]  /*4b300*/  STL [R1+0xf6c], R7 ;  /* 0x000f6c0701007387 */ /* 0x000fe40000100800 */
[----:B------:R-:W-:Y:S02]  /*4b310*/  STL [R1+0x1724], R6 ;  /* 0x0017240601007387 */ /* 0x000fe40000100800 */
[----:B------:R-:W-:Y:S01]  /*4b320*/  STL [R1+0xf68], R16 ;  /* 0x000f681001007387 */ /* 0x000fe20000100800 */
[----:B------:R-:W-:Y:S01]  /*4b330*/  STL [R1+0x171c], R17 ;  /* 0x00171c1101007387 */ /* 0x000fe20000100800 */
[----:B------:R-:W-:Y:S02]  /*4b340*/  STL [R1+0x1740], R18 ;  /* 0x0017401201007387 */ /* 0x000fe40000100800 */
[----:B------:R-:W-:Y:S01]  /*4b350*/  STL [R1+0x1714], R19 ;  /* 0x0017141301007387 */ /* 0x000fe20000100800 */
[----:B------:R-:W-:Y:S01]  /*4b360*/  IADD3.X R20, R20, UR5, RZ, P2, !PT ;  /* 0x0000000514147c10 */ /* 0x000fe200097fe4ff */
        /* <DEDUP_REMOVED lines=13> */
[----:B------:R-:W-:Y:S01]  /*4b440*/  IADD3.X R13, R13, UR5, RZ, P2, !PT ;  /* 0x000000050d0d7c10 */ /* 0x000fe200097fe4ff */
[----:B------:R-:W-:Y:S01]  /*4b450*/  STL [R1+0x1708], R5 ;  /* 0x0017080501007387 */ /* 0x000fe20000100800 */
[----:B------:R-:W-:Y:S01]  /*4b460*/  IADD3 R12, P2, R12, UR8, RZ ;  /* 0x000000080c0c7c10 */ /* 0x000fe2000ff5e0ff */
[----:B------:R-:W-:Y:S01]  /*4b470*/  STL [R1+0x16e0], R9 ;  /* 0x0016e00901007387 */ /* 0x000fe20000100800 */
[----:B------:R-:W-:Y:S02]  /*4b480*/  STL [R1+0x1700], R4 ;  /* 0x0017000401007387 */ /* 0x000fe40000100800 */
[----:B------:R-:W-:Y:S02]  /*4b490*/  STL [R1+0x16d8], R8 ;  /* 0x0016d80801007387 */ /* 0x000fe40000100800 */
[----:B------:R-:W-:Y:S01]  /*4b4a0*/  STL [R1+0x16f8], R13 ;  /* 0x0016f80d01007387 */ /* 0x000fe20000100800 */
[----:B------:R-:W-:Y:S01]  /*4b4b0*/  STL [R1+0x16d0], R12 ;  /* 0x0016d00c01007387 */ /* 0x000fe20000100800 */
[----:B------:R-:W-:Y:S02]  /*4b4c0*/  STL [R1+0x16f0], R3 ;  /* 0x0016f00301007387 */ /* 0x000fe40000100800 */
[----:B0-----:R-:W2:Y:S01]  /*4b4d0*/  LDL.LU R2, [R1+0x16dc] ;  /* 0x0016dc0001027983 */ /* 0x001ea20000300800 */
[----:B------:R-:W-:-:S02]  /*4b4e0*/  IADD3 R29, P3, R29, UR8, RZ ;  /* 0x000000081d1d7c10 */ /* 0x000fc4000ff7e0ff */
[----:B------:R-:W-:-:S03]  /*4b4f0*/  IADD3.X R28, R28, UR5, RZ, P4, !PT ;  /* 0x000000051c1c7c10 */ /* 0x000fc6000a7fe4ff */
[----:B------:R-:W-:Y:S04]  /*4b500*/  STL [R1+0x16c8], R29 ;  /* 0x0016c81d01007387 */ /* 0x000fe80000100800 */
[----:B--2---:R0:W-:Y:S01]  /*4b510*/  STL [R1+0x1840], R2 ;  /* 0x0018400201007387 */ /* 0x0041e20000100800 */
[----:B------:R-:W-:Y:S03]  /*4b520*/  STL [R1+0xd6c], R28 ;  /* 0x000d6c1c01007387 */ /* 0x000fe60000100800 */
[----:B0-----:R-:W2:Y:S01]  /*4b530*/  LDL.LU R2, [R1+0x16b8] ;  /* 0x0016b80001027983 */ /* 0x001ea20000300800 */
[----:B------:R-:W-:-:S05]  /*4b540*/  IADD3 R0, P4, R0, UR8, RZ ;  /* 0x0000000800007c10 */ /* 0x000fca000ff9e0ff */
        /* <DEDUP_REMOVED lines=31> */
[----:B--2---:R-:W-:-:S05]  /*4b740*/  IADD3.X R2, R2, UR5, RZ, P5, !PT ;  /* 0x0000000502027c10 */ /* 0x004fca000affe4ff */
[----:B------:R0:W-:Y:S04]  /*4b750*/  STL [R1+0x16e4], R2 ;  /* 0x0016e40201007387 */ /* 0x0001e80000100800 */
[----:B0-----:R-:W2:Y:S02]  /*4b760*/  LDL.LU R2, [R1+0x1844] ;  /* 0x0018440001027983 */ /* 0x001ea40000300800 */
[----:B--2---:R-:W-:-:S05]  /*4b770*/  IADD3 R2, P5, R2, UR8, RZ ;  /* 0x0000000802027c10 */ /* 0x004fca000ffbe0ff */
[----:B------:R0:W-:Y:S04]  /*4b780*/  STL [R1+0x16b8], R2 ;  /* 0x0016b80201007387 */ /* 0x0001e80000100800 */
[----:B0-----:R-:W2:Y:S01]  /*4b790*/  LDL.LU R2, [R1+0x1840] ;  /* 0x0018400001027983 */ /* 0x001ea20000300800 */
[----:B----4-:R-:W-:Y:S01]  /*4b7a0*/  IADD3.X R6, R6, UR5, RZ, P1, !PT ;  /* 0x0000000506067c10 */ /* 0x010fe20008ffe4ff */
[----:B---3--:R-:W-:Y:S01]  /*4b7b0*/  IADD3 R16, P1, R16, UR8, RZ ;  /* 0x0000000810107c10 */ /* 0x008fe2000ff3e0ff */
        /* <DEDUP_REMOVED lines=18> */
[----:B--2---:R-:W-:Y:S01]  /*4b8e0*/  IADD3.X R2, R2, UR5, RZ, P6, !PT ;  /* 0x0000000502027c10 */ /* 0x004fe2000b7fe4ff */
[----:B------:R-:W-:-:S04]  /*4b8f0*/  IADD3 R7, P6, R7, UR8, RZ ;  /* 0x0000000807077c10 */ /* 0x000fc8000ffde0ff */
[----:B------:R0:W-:Y:S01]  /*4b900*/  STL [R1+0x16dc], R2 ;  /* 0x0016dc0201007387 */ /* 0x0001e20000100800 */
[----:B------:R-:W-:Y:S02]  /*4b910*/  STL [R1+0x16b0], R7 ;  /* 0x0016b00701007387 */ /* 0x000fe40000100800 */
[----:B------:R-:W-:Y:S02]  /*4b920*/  STL [R1+0x16d4], R6 ;  /* 0x0016d40601007387 */ /* 0x000fe40000100800 */
[----:B------:R-:W-:Y:S01]  /*4b930*/  STL [R1+0x16a8], R16 ;  /* 0x0016a81001007387 */ /* 0x000fe20000100800 */
[----:B------:R-:W-:Y:S01]  /*4b940*/  STL [R1+0x16cc], R17 ;  /* 0x0016cc1101007387 */ /* 0x000fe20000100800 */
[----:B------:R-:W-:Y:S02]  /*4b950*/  STL [R1+0x16a0], R18 ;  /* 0x0016a01201007387 */ /* 0x000fe40000100800 */
        /* <DEDUP_REMOVED lines=478> */
[----:B------:R-:W-:Y:S01]  /*4d740*/  IADD3.X R28, R28, UR5, RZ, P1, !PT ;  /* 0x000000051c1c7c10 */ /* 0x000fe20008ffe4ff */
[----:B------:R-:W-:Y:S01]  /*4d750*/  IADD3 R29, P6, R29, UR8, RZ ;  /* 0x000000081d1d7c10 */ /* 0x000fe2000ffde0ff */
[----:B--2---:R-:W-:-:S05]  /*4d760*/  IADD3 R2, P5, R2, UR8, RZ ;  /* 0x0000000802027c10 */ /* 0x004fca000ffbe0ff */
[----:B------:R-:W-:Y:S01]  /*4d770*/  STL [R1+0x1448], R2 ;  /* 0x0014480201007387 */ /* 0x000fe20000100800 */
        /* <DEDUP_REMOVED lines=29> */
[----:B------:R0:W-:Y:S02]  /*4d950*/  STL [R1+0x1404], R28 ;  /* 0x0014041c01007387 */ /* 0x0001e40000100800 */
[----:B------:R-:W-:Y:S01]  /*4d960*/  STL [R1+0x13e0], R29 ;  /* 0x0013e01d01007387 */ /* 0x000fe20000100800 */
[----:B0-----:R-:W2:Y:S01]  /*4d970*/  LDL.LU R28, [R1+0x13fc] ;  /* 0x0013fc00011c7983 */ /* 0x001ea20000300800 */
[----:B------:R-:W3:Y:S01]  /*4d980*/  LDL.LU R2, [R1+0x13f4] ;  /* 0x0013f40001027983 */ /* 0x000ee20000300800 */
[----:B------:R-:W-:-:S02]  /*4d990*/  IADD3 R0, P1, R0, UR8, RZ ;  /* 0x0000000800007c10 */ /* 0x000fc4000ff3e0ff */
[----:B---3--:R0:W-:Y:S03]  /*4d9a0*/  STL [R1+0x1814], R2 ;  /* 0x0018140201007387 */ /* 0x0081e60000100800 */
[----:B------:R1:W-:Y:S01]  /*4d9b0*/  STL [R1+0x13d8], R0 ;  /* 0x0013d80001007387 */ /* 0x0003e20000100800 */
[----:B0-----:R-:W3:Y:S01]  /*4d9c0*/  LDL.LU R2, [R1+0x13d0] ;  /* 0x0013d00001027983 */ /* 0x001ee20000300800 */
        /* <DEDUP_REMOVED lines=23> */
[----:B--2---:R-:W-:Y:S01]  /*4db40*/  IADD3.X R28, R28, UR5, RZ, P2, !PT ;  /* 0x000000051c1c7c10 */ /* 0x004fe200097fe4ff */
[----:B------:R-:W2:Y:S01]  /*4db50*/  LDL.LU R12, [R1+0x1394] ;  /* 0x00139400010c7983 */ /* 0x000ea20000300800 */
[----:B------:R-:W2:Y:S02]  /*4db60*/  LDL.LU R3, [R1+0x1368] ;  /* 0x0013680001037983 */ /* 0x000ea40000300800 */
[----:B------:R-:W2:Y:S02]  /*4db70*/  LDL.LU R29, [R1+0x138c] ;  /* 0x00138c00011d7983 */ /* 0x000ea40000300800 */
[----:B-1----:R-:W2:Y:S01]  /*4db80*/  LDL.LU R0, [R1+0x1360] ;  /* 0x0013600001007983 */ /* 0x002ea20000300800 */
[----:B------:R0:W-:Y:S04]  /*4db90*/  STL [R1+0x13fc], R28 ;  /* 0x0013fc1c01007387 */ /* 0x0001e80000100800 */
[----:B0-----:R-:W2:Y:S01]  /*4dba0*/  LDL.LU R28, [R1+0x1384] ;  /* 0x00138400011c7983 */ /* 0x001ea20000300800 */
[----:B---3--:R-:W-:-:S05]  /*4dbb0*/  IADD3 R2, P2, R2, UR8, RZ ;  /* 0x0000000802027c10 */ /* 0x008fca000ff5e0ff */
[----:B------:R0:W-:Y:S04]  /*4dbc0*/  STL [R1+0x13d0], R2 ;  /* 0x0013d00201007387 */ /* 0x0001e80000100800 */
[----:B0-----:R-:W3:Y:S01]  /*4dbd0*/  LDL.LU R2, [R1+0x1814] ;  /* 0x0018140001027983 */ /* 0x001ee20000300800 */
[----:B----4-:R-:W-:Y:S01]  /*4dbe0*/  IADD3.X R6, R6, UR5, RZ, P4, !PT ;  /* 0x0000000506067c10 */ /* 0x010fe2000a7fe4ff */
        /* <DEDUP_REMOVED lines=20> */
[----:B------:R-:W-:Y:S01]  /*4dd30*/  IADD3 R0, P4, R0, UR8, RZ ;  /* 0x0000000800007c10 */ /* 0x000fe2000ff9e0ff */
[----:B---3--:R-:W-:Y:S01]  /*4dd40*/  IADD3.X R2, R2, UR5, RZ, P3, !PT ;  /* 0x0000000502027c10 */ /* 0x008fe20009ffe4ff */
[----:B------:R-:W-:-:S04]  /*4dd50*/  IADD3 R7, P3, R7, UR8, RZ ;  /* 0x0000000807077c10 */ /* 0x000fc8000ff7e0ff */
        /* <DEDUP_REMOVED lines=23> */
[----:B------:R-:W-:Y:S02]  /*4ded0*/  STL [R1+0x13a4], R9 ;  /* 0x0013a40901007387 */ /* 0x000fe40000100800 */
[----:B------:R-:W-:Y:S01]  /*4dee0*/  STL [R1+0x1378], R4 ;  /* 0x0013780401007387 */ /* 0x000fe20000100800 */
[----:B------:R-:W-:Y:S01]  /*4def0*/  IADD3 R3, P3, R3, UR8, RZ ;  /* 0x0000000803037c10 */ /* 0x000fe2000ff7e0ff */
[----:B------:R-:W-:Y:S01]  /*4df00*/  STL [R1+0x139c], R8 ;  /* 0x00139c0801007387 */ /* 0x000fe20000100800 */
[----:B------:R-:W-:Y:S02]  /*4df10*/  STL [R1+0x1370], R13 ;  /* 0x0013700d01007387 */ /* 0x000fe40000100800 */
[----:B------:R-:W-:Y:S02]  /*4df20*/  STL [R1+0x1394], R12 ;  /* 0x0013940c01007387 */ /* 0x000fe40000100800 */
[----:B------:R0:W-:Y:S01]  /*4df30*/  STL [R1+0x1360], R0 ;  /* 0x0013600001007387 */ /* 0x0001e20000100800 */
[----:B------:R-:W-:Y:S04]  /*4df40*/  STL [R1+0x1368], R3 ;  /* 0x0013680301007387 */ /* 0x000fe80000100800 */
[----:B0-----:R-:W2:Y:S01]  /*4df50*/  LDL.LU R0, [R1+0x1358] ;  /* 0x0013580001007983 */ /* 0x001ea20000300800 */
[----:B------:R-:W-:Y:S02]  /*4df60*/  STL [R1+0x138c], R29 ;  /* 0x00138c1d01007387 */ /* 0x000fe40000100800 */
[----:B------:R-:W3:Y:S01]  /*4df70*/  LDL.LU R2, [R1+0x1350] ;  /* 0x0013500001027983 */ /* 0x000ee20000300800 */
[----:B------:R-:W-:Y:S01]  /*4df80*/  IADD3.X R28, R28, UR5, RZ, P5, !PT ;  /* 0x000000051c1c7c10 */ /* 0x000fe2000affe4ff */
[----:B---3--:R0:W-:Y:S04]  /*4df90*/  STL [R1+0x1810], R2 ;  /* 0x0018100201007387 */ /* 0x0081e80000100800 */
[----:B0-----:R-:W3:Y:S01]  /*4dfa0*/  LDL.LU R2, [R1+0x137c] ;  /* 0x00137c0001027983 */ /* 0x001ee20000300800 */
[----:B------:R0:W-:Y:S02]  /*4dfb0*/  STL [R1+0x1384], R28 ;  /* 0x0013841c01007387 */ /* 0x0001e40000100800 */
        /* <DEDUP_REMOVED lines=23> */
[----:B--2---:R-:W-:Y:S01]  /*4e130*/  IADD3 R0, P5, R0, UR8, RZ ;  /* 0x0000000800007c10 */ /* 0x004fe2000ffbe0ff */
[----:B------:R-:W2:Y:S02]  /*4e140*/  LDL.LU R12, [R1+0x12f0] ;  /* 0x0012f000010c7983 */ /* 0x000ea40000300800 */
[----:B------:R-:W2:Y:S01]  /*4e150*/  LDL.LU R3, [R1+0x1314] ;  /* 0x0013140001037983 */ /* 0x000ea20000300800 */
[----:B0-----:R-:W2:Y:S01]  /*4e160*/  LDL.LU R28, [R1+0x12e8] ;  /* 0x0012e800011c7983 */ /* 0x001ea20000300800 */
[----:B------:R-:W2:Y:S02]  /*4e170*/  LDL.LU R29, [R1+0x130c] ;  /* 0x00130c00011d7983 */ /* 0x000ea40000300800 */
[----:B------:R0:W-:Y:S02]  /*4e180*/  STL [R1+0x1358], R0 ;  /* 0x0013580001007387 */ /* 0x0001e40000100800 */
[----:B0-----:R-:W2:Y:S01]  /*4e190*/  LDL.LU R0, [R1+0x12e0] ;  /* 0x0012e00001007983 */ /* 0x001ea20000300800 */
[----:B---3--:R-:W-:-:S05]  /*4e1a0*/  IADD3.X R2, R2, UR5, RZ, P6, !PT ;  /* 0x0000000502027c10 */ /* 0x008fca000b7fe4ff */
        /* <DEDUP_REMOVED lines=24> */
[----:B---3--:R-:W-:-:S05]  /*4e330*/  IADD3 R2, P6, R2, UR8, RZ ;  /* 0x0000000802027c10 */ /* 0x008fca000ffde0ff */
        /* <DEDUP_REMOVED lines=34> */
[----:B------:R-:W-:Y:S01]  /*4e560*/  IADD3 R0, P2, R0, UR8, RZ ;  /* 0x0000000800007c10 */ /* 0x000fe2000ff5e0ff */
[----:B---3--:R0:W-:Y:S03]  /*4e570*/  STL [R1+0x180c], R2 ;  /* 0x00180c0201007387 */ /* 0x0081e60000100800 */
[----:B------:R-:W-:Y:S01]  /*4e580*/  STL [R1+0x130c], R29 ;  /* 0x00130c1d01007387 */ /* 0x000fe20000100800 */
        /* <DEDUP_REMOVED lines=25> */
[----:B--2---:R-:W-:Y:S01]  /*4e720*/  IADD3.X R28, R28, UR5, RZ, P3, !PT ;  /* 0x000000051c1c7c10 */ /* 0x004fe20009ffe4ff */
[----:B------:R-:W2:Y:S02]  /*4e730*/  LDL.LU R12, [R1+0x129c] ;  /* 0x00129c00010c7983 */ /* 0x000ea40000300800 */
[----:B0-----:R-:W2:Y:S01]  /*4e740*/  LDL.LU R0, [R1+0x1270] ;  /* 0x0012700001007983 */ /* 0x001ea20000300800 */
[----:B------:R-:W2:Y:S01]  /*4e750*/  LDL.LU R3, [R1+0x1294] ;  /* 0x0012940001037983 */ /* 0x000ea20000300800 */
[----:B------:R-:W2:Y:S02]  /*4e760*/  LDL.LU R29, [R1+0x1268] ;  /* 0x00126800011d7983 */ /* 0x000ea40000300800 */
[----:B------:R0:W-:Y:S02]  /*4e770*/  STL [R1+0x1304], R28 ;  /* 0x0013041c01007387 */ /* 0x0001e40000100800 */
        /* <DEDUP_REMOVED lines=45> */
[----:B------:R-:W-:Y:S01]  /*4ea50*/  STL [R1+0x1290], R25 ;  /* 0x0012901901007387 */ /* 0x000fe20000100800 */
[----:B--2---:R-:W-:Y:S01]  /*4ea60*/  IADD3.X R12, R12, UR5, RZ, P4, !PT ;  /* 0x000000050c0c7c10 */ /* 0x004fe2000a7fe4ff */
[----:B------:R-:W-:Y:S01]  /*4ea70*/  STL [R1+0x12b4], R24 ;  /* 0x0012b41801007387 */ /* 0x000fe20000100800 */
[----:B------:R-:W-:Y:S01]  /*4ea80*/  IADD3 R0, P4, R0, UR8, RZ ;  /* 0x0000000800007c10 */ /* 0x000fe2000ff9e0ff */
[----:B------:R-:W-:Y:S02]  /*4ea90*/  STL [R1+0x1288], R5 ;  /* 0x0012880501007387 */ /* 0x000fe40000100800 */
[----:B------:R-:W-:Y:S01]  /*4eaa0*/  STL [R1+0x12ac], R9 ;  /* 0x0012ac0901007387 */ /* 0x000fe20000100800 */
[----:B------:R-:W-:Y:S01]  /*4eab0*/  STL [R1+0x1280], R4 ;  /* 0x0012800401007387 */ /* 0x000fe20000100800 */
[----:B------:R-:W-:Y:S02]  /*4eac0*/  STL [R1+0x12a4], R8 ;  /* 0x0012a40801007387 */ /* 0x000fe40000100800 */
[----:B------:R0:W-:Y:S02]  /*4ead0*/  STL [R1+0x1270], R0 ;  /* 0x0012700001007387 */ /* 0x0001e40000100800 */
[----:B------:R-:W-:Y:S01]  /*4eae0*/  STL [R1+0x1278], R13 ;  /* 0x0012780d01007387 */ /* 0x000fe20000100800 */
[----:B0-----:R-:W2:Y:S01]  /*4eaf0*/  LDL.LU R0, [R1+0x1260] ;  /* 0x0012600001007983 */ /* 0x001ea20000300800 */
[----:B------:R-:W-:Y:S02]  /*4eb00*/  STL [R1+0x129c], R12 ;  /* 0x00129c0c01007387 */ /* 0x000fe40000100800 */
[----:B------:R-:W3:Y:S01]  /*4eb10*/  LDL.LU R2, [R1+0x1258] ;  /* 0x0012580001027983 */ /* 0x000ee20000300800 */
[----:B------:R-:W-:Y:S01]  /*4eb20*/  IADD3.X R3, R3, UR5, RZ, P5, !PT ;  /* 0x0000000503037c10 */ /* 0x000fe2000affe4ff */
[----:B------:R-:W-:-:S04]  /*4eb30*/  IADD3 R29, P5, R29, UR8, RZ ;  /* 0x000000081d1d7c10 */ /* 0x000fc8000ffbe0ff */
[----:B------:R-:W-:Y:S01]  /*4eb40*/  STL [R1+0x1294], R3 ;  /* 0x0012940301007387 */ /* 0x000fe20000100800 */
[----:B------:R-:W-:-:S03]  /*4eb50*/  IADD3.X R28, R28, UR5, RZ, P6, !PT ;  /* 0x000000051c1c7c10 */ /* 0x000fc6000b7fe4ff */
[----:B---3--:R0:W-:Y:S01]  /*4eb60*/  STL [R1+0x1808], R2 ;  /* 0x0018080201007387 */ /* 0x0081e20000100800 */
[----:B------:R-:W-:Y:S03]  /*4eb70*/  STL [R1+0x1268], R29 ;  /* 0x0012681d01007387 */ /* 0x000fe60000100800 */
        /* <DEDUP_REMOVED lines=26> */
[----:B0-----:R-:W2:Y:S02]  /*4ed20*/  LDL.LU R28, [R1+0x11f8] ;  /* 0x0011f800011c7983 */ /* 0x001ea40000300800 */
[----:B------:R-:W2:Y:S01]  /*4ed30*/  LDL.LU R12, [R1+0x121c] ;  /* 0x00121c00010c7983 */ /* 0x000ea20000300800 */
[----:B------:R-:W2:Y:S01]  /*4ed40*/  LDL.LU R3, [R1+0x11f0] ;  /* 0x0011f00001037983 */ /* 0x000ea20000300800 */
        /* <DEDUP_REMOVED lines=26> */
[----:B--2---:R-:W-:-:S02]  /*4eef0*/  IADD3.X R12, R12, UR5, RZ, P2, !PT ;  /* 0x000000050c0c7c10 */ /* 0x004fc400097fe4ff */
        /* <DEDUP_REMOVED lines=31> */
[----:B------:R-:W-:Y:S02]  /*4f0f0*/  STL [R1+0x121c], R12 ;  /* 0x00121c0c01007387 */ /* 0x000fe40000100800 */
[----:B------:R-:W3:Y:S01]  /*4f100*/  LDL.LU R2, [R1+0x1204] ;  /* 0x0012040001027983 */ /* 0x000ee20000300800 */
[----:B------:R-:W-:-:S02]  /*4f110*/  IADD3 R3, P2, R3, UR8, RZ ;  /* 0x0000000803037c10 */ /* 0x000fc4000ff5e0ff */
[----:B------:R-:W-:-:S03]  /*4f120*/  IADD3.X R29, R29, UR5, RZ, P3, !PT ;  /* 0x000000051d1d7c10 */ /* 0x000fc60009ffe4ff */
[----:B------:R-:W-:Y:S01]  /*4f130*/  STL [R1+0x11f0], R3 ;  /* 0x0011f00301007387 */ /* 0x000fe20000100800 */
[----:B------:R-:W-:-:S03]  /*4f140*/  IADD3 R0, P3, R0, UR8, RZ ;  /* 0x0000000800007c10 */ /* 0x000fc6000ff7e0ff */
        /* <DEDUP_REMOVED lines=27> */
[----:B0-----:R-:W2:Y:S01]  /*4f300*/  LDL.LU R0, [R1+0x1180] ;  /* 0x0011800001007983 */ /* 0x001ea20000300800 */
[----:B------:R-:W2:Y:S02]  /*4f310*/  LDL.LU R13, [R1+0x11a4] ;  /* 0x0011a400010d7983 */ /* 0x000ea40000300800 */
[----:B------:R-:W2:Y:S02]  /*4f320*/  LDL.LU R12, [R1+0x1178] ;  /* 0x00117800010c7983 */ /* 0x000ea40000300800 */
[----:B------:R-:W2:Y:S01]  /*4f330*/  LDL.LU R3, [R1+0x119c] ;  /* 0x00119c0001037983 */ /* 0x000ea20000300800 */
[----:B------:R0:W-:Y:S01]  /*4f340*/  STL [R1+0x120c], R28 ;  /* 0x00120c1c01007387 */ /* 0x0001e20000100800 */
[----:B------:R-:W2:Y:S03]  /*4f350*/  LDL.LU R29, [R1+0x1170] ;  /* 0x00117000011d7983 */ /* 0x000ea60000300800 */
        /* <DEDUP_REMOVED lines=22> */
[----:B--2---:R-:W-:Y:S01]  /*4f4c0*/  IADD3 R0, P4, R0, UR8, RZ ;  /* 0x0000000800007c10 */ /* 0x004fe2000ff9e0ff */
[----:B------:R-:W-:Y:S02]  /*4f4d0*/  IADD3 R4, P3, R4, UR8, RZ ;  /* 0x0000000804047c10 */ /* 0x000fe4000ff7e0ff */
        /* <DEDUP_REMOVED lines=24> */
[----:B------:R-:W-:Y:S01]  /*4f660*/  STL [R1+0x11b4], R9 ;  /* 0x0011b40901007387 */ /* 0x000fe20000100800 */
[----:B------:R-:W-:Y:S01]  /*4f670*/  IADD3.X R13, R13, UR5, RZ, P5, !PT ;  /* 0x000000050d0d7c10 */ /* 0x000fe2000affe4ff */
[----:B------:R0:W-:Y:S01]  /*4f680*/  STL [R1+0x1180], R0 ;  /* 0x0011800001007387 */ /* 0x0001e20000100800 */
[----:B------:R-:W-:Y:S01]  /*4f690*/  IADD3 R12, P5, R12, UR8, RZ ;  /* 0x000000080c0c7c10 */ /* 0x000fe2000ffbe0ff */
[----:B------:R-:W-:Y:S04]  /*4f6a0*/  STL [R1+0x1188], R4 ;  /* 0x0011880401007387 */ /* 0x000fe80000100800 */
[----:B0-----:R-:W2:Y:S01]  /*4f6b0*/  LDL.LU R0, [R1+0x1168] ;  /* 0x0011680001007983 */ /* 0x001ea20000300800 */
[----:B------:R-:W-:Y:S02]  /*4f6c0*/  STL [R1+0x11ac], R8 ;  /* 0x0011ac0801007387 */ /* 0x000fe40000100800 */
[----:B------:R-:W-:Y:S02]  /*4f6d0*/  STL [R1+0x11a4], R13 ;  /* 0x0011a40d01007387 */ /* 0x000fe40000100800 */
[----:B------:R-:W-:Y:S01]  /*4f6e0*/  STL [R1+0x1178], R12 ;  /* 0x0011780c01007387 */ /* 0x000fe20000100800 */
        /* <DEDUP_REMOVED lines=29> */
[----:B------:R-:W4:Y:S01]  /*4f8c0*/  LDL.LU R4, [R1+0x1134] ;  /* 0x0011340001047983 */ /* 0x000f220000300800 */
[----:B--2---:R-:W-:Y:S01]  /*4f8d0*/  IADD3 R0, P1, R0, UR8, RZ ;  /* 0x0000000800007c10 */ /* 0x004fe2000ff3e0ff */
[----:B0-----:R-:W2:Y:S01]  /*4f8e0*/  LDL.LU R28, [R1+0x1108] ;  /* 0x00110800011c7983 */ /* 0x001ea20000300800 */
[----:B------:R-:W2:Y:S02]  /*4f8f0*/  LDL.LU R8, [R1+0x112c] ;  /* 0x00112c0001087983 */ /* 0x000ea40000300800 */
[----:B------:R-:W2:Y:S02]  /*4f900*/  LDL.LU R13, [R1+0x1100] ;  /* 0x00110000010d7983 */ /* 0x000ea40000300800 */
[----:B------:R-:W2:Y:S01]  /*4f910*/  LDL.LU R12, [R1+0x1124] ;  /* 0x00112400010c7983 */ /* 0x000ea20000300800 */
[----:B------:R0:W-:Y:S01]  /*4f920*/  STL [R1+0x1168], R0 ;  /* 0x0011680001007387 */ /* 0x0001e20000100800 */
[----:B------:R-:W2:Y:S02]  /*4f930*/  LDL.LU R3, [R1+0x10f8] ;  /* 0x0010f80001037983 */ /* 0x000ea40000300800 */
[----:B------:R-:W2:Y:S01]  /*4f940*/  LDL.LU R29, [R1+0x111c] ;  /* 0x00111c00011d7983 */ /* 0x000ea20000300800 */
        /* <DEDUP_REMOVED lines=24> */
[----:B------:R-:W-:Y:S02]  /*4fad0*/  IADD3.X R12, R12, UR5, RZ, P3, !PT ;  /* 0x000000050c0c7c10 */ /* 0x000fe40009ffe4ff */
        /* <DEDUP_REMOVED lines=31> */
[----:B------:R-:W-:Y:S01]  /*4fcd0*/  STL [R1+0x1124], R12 ;  /* 0x0011240c01007387 */ /* 0x000fe20000100800 */
        /* <DEDUP_REMOVED lines=28> */
[----:B------:R-:W4:Y:S01]  /*4fea0*/  LDL.LU R9, [R1+0x10bc] ;  /* 0x0010bc0001097983 */ /* 0x000f220000300800 */
[----:B--2---:R-:W-:Y:S01]  /*4feb0*/  IADD3.X R28, R28, UR5, RZ, P5, !PT ;  /* 0x000000051c1c7c10 */ /* 0x004fe2000affe4ff */
[----:B0-----:R-:W2:Y:S01]  /*4fec0*/  LDL.LU R0, [R1+0x1090] ;  /* 0x0010900001007983 */ /* 0x001ea20000300800 */
[----:B------:R-:W2:Y:S01]  /*4fed0*/  LDL.LU R4, [R1+0x10b4] ;  /* 0x0010b40001047983 */ /* 0x000ea20000300800 */
[----:B------:R-:W2:Y:S02]  /*4fee0*/  LDL.LU R8, [R1+0x1088] ;  /* 0x0010880001087983 */ /* 0x000ea40000300800 */
[----:B------:R-:W2:Y:S02]  /*4fef0*/  LDL.LU R13, [R1+0x10ac] ;  /* 0x0010ac00010d7983 */ /* 0x000ea40000300800 */
[----:B------:R0:W-:Y:S01]  /*4ff00*/  STL [R1+0x1114], R28 ;  /* 0x0011141c01007387 */ /* 0x0001e20000100800 */
[----:B------:R-:W2:Y:S01]  /*4ff10*/  LDL.LU R12, [R1+0x1080] ;  /* 0x00108000010c7983 */ /* 0x000ea20000300800 */
[----:B------:R-:W2:Y:S02]  /*4ff20*/  LDL.LU R3, [R1+0x10a4] ;  /* 0x0010a40001037983 */ /* 0x000ea40000300800 */
[----:B------:R-:W2:Y:S01]  /*4ff30*/  LDL.LU R29, [R1+0x1078] ;  /* 0x00107800011d7983 */ /* 0x000ea20000300800 */
        /* <DEDUP_REMOVED lines=47> */
[----:B------:R0:W-:Y:S01]  /*50230*/  STL [R1+0x1090], R0 ;  /* 0x0010900001007387 */ /* 0x0001e20000100800 */
[----:B------:R-:W-:Y:S01]  /*50240*/  STL [R1+0x1098], R5 ;  /* 0x0010980501007387 */ /* 0x000fe20000100800 */
[----:B------:R-:W-:Y:S01]  /*50250*/  IADD3.X R13, R13, UR5, RZ, P6, !PT ;  /* 0x000000050d0d7c10 */ /* 0x000fe2000b7fe4ff */
[----:B------:R-:W-:Y:S01]  /*50260*/  IADD3 R12, P6, R12, UR8, RZ ;  /* 0x000000080c0c7c10 */ /* 0x000fe2000ffde0ff */
[----:B0-----:R-:W2:Y:S01]  /*50270*/  LDL.LU R0, [R1+0x1070] ;  /* 0x0010700001007983 */ /* 0x001ea20000300800 */
[----:B------:R-:W-:Y:S02]  /*50280*/  STL [R1+0x10bc], R9 ;  /* 0x0010bc0901007387 */ /* 0x000fe40000100800 */
[----:B------:R-:W-:Y:S02]  /*50290*/  STL [R1+0x10b4], R4 ;  /* 0x0010b40401007387 */ /* 0x000fe40000100800 */
[----:B------:R-:W-:Y:S01]  /*502a0*/  STL [R1+0x1088], R8 ;  /* 0x0010880801007387 */ /* 0x000fe20000100800 */
[----:B------:R-:W-:Y:S01]  /*502b0*/  STL [R1+0x10ac], R13 ;  /* 0x0010ac0d01007387 */ /* 0x000fe20000100800 */
[----:B------:R-:W-:Y:S02]  /*502c0*/  STL [R1+0x1080], R12 ;  /* 0x0010800c01007387 */ /* 0x000fe40000100800 */
[----:B------:R-:W3:Y:S01]  /*502d0*/  LDL.LU R2, [R1+0x1068] ;  /* 0x0010680001027983 */ /* 0x000ee20000300800 */
[----:B------:R-:W-:Y:S01]  /*502e0*/  IADD3.X R3, R3, UR5, RZ, P1, !PT ;  /* 0x0000000503037c10 */ /* 0x000fe20008ffe4ff */
[----:B------:R-:W-:-:S04]  /*502f0*/  IADD3 R29, P1, R29, UR8, RZ ;  /* 0x000000081d1d7c10 */ /* 0x000fc8000ff3e0ff */
[----:B------:R-:W-:Y:S01]  /*50300*/  STL [R1+0x10a4], R3 ;  /* 0x0010a40301007387 */ /* 0x000fe20000100800 */
[----:B------:R-:W-:-:S03]  /*50310*/  IADD3.X R28, R28, UR5, RZ, P2, !PT ;  /* 0x000000051c1c7c10 */ /* 0x000fc600097fe4ff */
[----:B---3--:R0:W-:Y:S01]  /*50320*/  STL [R1+0x17f8], R2 ;  /* 0x0017f80201007387 */ /* 0x0081e20000100800 */
[----:B------:R1:W-:Y:S03]  /*50330*/  STL [R1+0x1078], R29 ;  /* 0x0010781d01007387 */ /* 0x0003e60000100800 */
        /* <DEDUP_REMOVED lines=24> */
[----:B------:R-:W2:Y:S01]  /*504c0*/  LDL.LU R8, [R1+0x1010] ;  /* 0x0010100001087983 */ /* 0x000ea20000300800 */
[----:B------:R-:W2:Y:S02]  /*504d0*/  LDL.LU R13, [R1+0x1034] ;  /* 0x00103400010d7983 */ /* 0x000ea40000300800 */
[----:B------:R0:W-:Y:S02]  /*504e0*/  STL [R1+0x1070], R0 ;  /* 0x0010700001007387 */ /* 0x0001e40000100800 */
[----:B------:R-:W2:Y:S01]  /*504f0*/  LDL.LU R12, [R1+0x1008] ;  /* 0x00100800010c7983 */ /* 0x000ea20000300800 */
[----:B------:R-:W2:Y:S01]  /*50500*/  LDL.LU R3, [R1+0x102c] ;  /* 0x00102c0001037983 */ /* 0x000ea20000300800 */
[----:B-1----:R-:W2:Y:S02]  /*50510*/  LDL.LU R29, [R1+0x1000] ;  /* 0x00100000011d7983 */ /* 0x002ea40000300800 */
[----:B0-----:R-:W2:Y:S01]  /*50520*/  LDL.LU R28, [R1+0x1024] ;  /* 0x00102400011c7983 */ /* 0x001ea20000300800 */
[----:B------:R-:W2:Y:S01]  /*50530*/  LDL.LU R0, [R1+0xff8] ;  /* 0x000ff80001007983 */ /* 0x000ea20000300800 */
        /* <DEDUP_REMOVED lines=20> */
[----:B--2---:R-:W-:Y:S01]  /*50680*/  IADD3 R9, P1, R9, UR8, RZ ;  /* 0x0000000809097c10 */ /* 0x004fe2000ff3e0ff */
[----:B------:R-:W-:Y:S01]  /*50690*/  IADD3.X R4, R4, UR5, RZ, P2, !PT ;  /* 0x0000000504047c10 */ /* 0x000fe200097fe4ff */
[----:B------:R-:W-:Y:S01]  /*506a0*/  IADD3 R8, P2, R8, UR8, RZ ;  /* 0x0000000808087c10 */ /* 0x000fe2000ff5e0ff */
[----:B------:R-:W-:-:S02]  /*506b0*/  IADD3.X R3, R3, UR5, RZ, P4, !PT ;  /* 0x0000000503037c10 */ /* 0x000fc4000a7fe4ff */
        /* <DEDUP_REMOVED lines=17> */
[----:B------:R0:W-:Y:S01]  /*507d0*/  STL [R1+0x1030], R23 ;  /* 0x0010301701007387 */ /* 0x0001e20000100800 */
[----:B------:R-:W-:Y:S02]  /*507e0*/  STL [R1+0x1054], R27 ;  /* 0x0010541b01007387 */ /* 0x000fe40000100800 */
[----:B------:R-:W-:Y:S02]  /*507f0*/  STL [R1+0x1028], R26 ;  /* 0x0010281a01007387 */ /* 0x000fe40000100800 */
        /* <DEDUP_REMOVED lines=35> */
[----:B-1----:R-:W4:Y:S01]  /*50a30*/  LDL.LU R28, [R1+0xfb0] ;  /* 0x000fb000011c7983 */ /* 0x002f220000300800 */
[----:B0-----:R-:W4:Y:S02]  /*50a40*/  LDL.LU R0, [R1+0xfd4] ;  /* 0x000fd40001007983 */ /* 0x001f240000300800 */
[----:B------:R-:W4:Y:S02]  /*50a50*/  LDL.LU R16, [R1+0xfa8] ;  /* 0x000fa80001107983 */ /* 0x000f240000300800 */
[----:B------:R-:W4:Y:S01]  /*50a60*/  LDL.LU R17, [R1+0xfcc] ;  /* 0x000fcc0001117983 */ /* 0x000f220000300800 */
[----:B--2---:R-:W-:Y:S01]  /*50a70*/  IADD3.X R23, R23, UR5, RZ, P6, !PT ;  /* 0x0000000517177c10 */ /* 0x004fe2000b7fe4ff */
[----:B------:R-:W2:Y:S01]  /*50a80*/  LDL.LU R18, [R1+0xfa0] ;  /* 0x000fa00001127983 */ /* 0x000ea20000300800 */
[----:B------:R-:W2:Y:S02]  /*50a90*/  LDL.LU R19, [R1+0xf98] ;  /* 0x000f980001137983 */ /* 0x000ea40000300800 */
[----:B------:R-:W2:Y:S02]  /*50aa0*/  LDL.LU R10, [R1+0xfbc] ;  /* 0x000fbc00010a7983 */ /* 0x000ea40000300800 */
[----:B------:R-:W2:Y:S01]  /*50ab0*/  LDL.LU R11, [R1+0xf90] ;  /* 0x000f9000010b7983 */ /* 0x000ea20000300800 */
[----:B------:R0:W-:Y:S01]  /*50ac0*/  STL [R1+0x101c], R23 ;  /* 0x00101c1701007387 */ /* 0x0001e20000100800 */
[----:B------:R-:W2:Y:S02]  /*50ad0*/  LDL.LU R14, [R1+0xfb4] ;  /* 0x000fb400010e7983 */ /* 0x000ea40000300800 */
[----:B------:R-:W2:Y:S02]  /*50ae0*/  LDL.LU R15, [R1+0xf88] ;  /* 0x000f8800010f7983 */ /* 0x000ea40000300800 */
[----:B------:R-:W2:Y:S01]  /*50af0*/  LDL.LU R20, [R1+0xfac] ;  /* 0x000fac0001147983 */ /* 0x000ea20000300800 */
[----:B------:R-:W2:Y:S01]  /*50b00*/  LDL.LU R21, [R1+0xfa4] ;  /* 0x000fa40001157983 */ /* 0x000ea20000300800 */
        /* <DEDUP_REMOVED lines=18> */
[----:B---3--:R-:W-:Y:S01]  /*50c30*/  IADD3.X R2, R2, UR5, RZ, P1, !PT ;  /* 0x0000000502027c10 */ /* 0x008fe20008ffe4ff */
[----:B------:R-:W-:-:S04]  /*50c40*/  IADD3 R6, P1, R6, UR8, RZ ;  /* 0x0000000806067c10 */ /* 0x000fc8000ff3e0ff */
[----:B------:R0:W-:Y:S04]  /*50c50*/  STL [R1+0x1014], R2 ;  /* 0x0010140201007387 */ /* 0x0001e80000100800 */
[----:B0-----:R0:W5:Y:S01]  /*50c60*/  LDL.LU R2, [R1+0x17f0] ;  /* 0x0017f00001027983 */ /* 0x0011620000300800 */
[----:B------:R1:W-:Y:S03]  /*50c70*/  STL [R1+0xfe8], R6 ;  /* 0x000fe80601007387 */ /* 0x0003e60000100800 */
[----:B-1----:R0:W5:Y:S01]  /*50c80*/  LDL.LU R6, [R1+0x17ec] ;  /* 0x0017ec0001067983 */ /* 0x0021620000300800 */
[----:B------:R1:W-:Y:S03]  /*50c90*/  STL [R1+0x100c], R7 ;  /* 0x00100c0701007387 */ /* 0x0003e60000100800 */
[----:B-1----:R0:W5:Y:S01]  /*50ca0*/  LDL.LU R7, [R1+0x17e8] ;  /* 0x0017e80001077983 */ /* 0x0021620000300800 */
[----:B------:R1:W-:Y:S03]  /*50cb0*/  STL [R1+0xfe0], R24 ;  /* 0x000fe01801007387 */ /* 0x0003e60000100800 */
[----:B-1----:R0:W5:Y:S01]  /*50cc0*/  LDL.LU R24, [R1+0x17e4] ;  /* 0x0017e40001187983 */ /* 0x0021620000300800 */
[----:B------:R1:W-:Y:S03]  /*50cd0*/  STL [R1+0x1004], R25 ;  /* 0x0010041901007387 */ /* 0x0003e60000100800 */
[----:B-1----:R0:W5:Y:S01]  /*50ce0*/  LDL.LU R25, [R1+0x17e0] ;  /* 0x0017e00001197983 */ /* 0x0021620000300800 */
[----:B------:R1:W-:Y:S01]  /*50cf0*/  STL [R1+0xfd8], R26 ;  /* 0x000fd81a01007387 */ /* 0x0003e20000100800 */
[----:B------:R-:W-:-:S02]  /*50d00*/  IADD3.X R12, R12, UR5, RZ, P1, !PT ;  /* 0x000000050c0c7c10 */ /* 0x000fc40008ffe4ff */
[----:B-1----:R0:W5:Y:S01]  /*50d10*/  LDL.LU R26, [R1+0x17dc] ;  /* 0x0017dc00011a7983 */ /* 0x0021620000300800 */
[----:B------:R1:W-:Y:S01]  /*50d20*/  STL [R1+0xffc], R27 ;  /* 0x000ffc1b01007387 */ /* 0x0003e20000100800 */
[----:B------:R-:W-:Y:S02]  /*50d30*/  IADD3 R3, P1, R3, UR8, RZ ;  /* 0x0000000803037c10 */ /* 0x000fe4000ff3e0ff */
[----:B-1----:R0:W5:Y:S01]  /*50d40*/  LDL.LU R27, [R1+0x17d8] ;  /* 0x0017d800011b7983 */ /* 0x0021620000300800 */
        /* <DEDUP_REMOVED lines=17> */
[----:B-1----:R-:W3:Y:S01]  /*50e60*/  LDL.LU R28, [R1+0x17b4] ;  /* 0x0017b400011c7983 */ /* 0x002ee20000300800 */
[----:B------:R1:W-:Y:S03]  /*50e70*/  STL [R1+0xfd4], R0 ;  /* 0x000fd40001007387 */ /* 0x0003e60000100800 */
[----:B-1----:R-:W4:Y:S01]  /*50e80*/  LDL.LU R0, [R1+0x17b0] ;  /* 0x0017b00001007983 */ /* 0x002f220000300800 */
[----:B------:R-:W-:-:S02]  /*50e90*/  IADD3 R16, P3, R16, UR8, RZ ;  /* 0x0000000810107c10 */ /* 0x000fc4000ff7e0ff */
[----:B------:R-:W-:-:S03]  /*50ea0*/  IADD3.X R17, R17, UR5, RZ, P4, !PT ;  /* 0x0000000511117c10 */ /* 0x000fc6000a7fe4ff */
[----:B------:R-:W-:Y:S01]  /*50eb0*/  STL [R1+0xfa8], R16 ;  /* 0x000fa81001007387 */ /* 0x000fe20000100800 */
[----:B----4-:R-:W-:-:S05]  /*50ec0*/  IADD3.X R0, R0, UR5, RZ, P5, !PT ;  /* 0x0000000500007c10 */ /* 0x010fca000affe4ff */
[----:B------:R1:W-:Y:S01]  /*50ed0*/  STL [R1+0xfc4], R0 ;  /* 0x000fc40001007387 */ /* 0x0003e20000100800 */
[----:B------:R-:W-:Y:S03]  /*50ee0*/  STL [R1+0xfcc], R17 ;  /* 0x000fcc1101007387 */ /* 0x000fe60000100800 */
[----:B-1----:R-:W4:Y:S01]  /*50ef0*/  LDL.LU R0, [R1+0x17ac] ;  /* 0x0017ac0001007983 */ /* 0x002f220000300800 */
[----:B--2---:R-:W-:Y:S02]  /*50f00*/  IADD3 R18, P4, R18, UR8, RZ ;  /* 0x0000000812127c10 */ /* 0x004fe4000ff9e0ff */
[----:B------:R-:W-:Y:S02]  /*50f10*/  IADD3 R19, P5, R19, UR8, RZ ;  /* 0x0000000813137c10 */ /* 0x000fe4000ffbe0ff */
[----:B------:R-:W-:Y:S01]  /*50f20*/  IADD3.X R10, R10, UR5, RZ, P6, !PT ;  /* 0x000000050a0a7c10 */ /* 0x000fe2000b7fe4ff */
[----:B------:R-:W-:Y:S01]  /*50f30*/  IADD3 R11, P6, R11, UR8, RZ ;  /* 0x000000080b0b7c10 */ /* 0x000fe2000ffde0ff */
[----:B------:R-:W-:Y:S01]  /*50f40*/  IADD3.X R14, R14, UR5, RZ, P1, !PT ;  /* 0x000000050e0e7c10 */ /* 0x000fe20008ffe4ff */
[----:B------:R-:W-:Y:S01]  /*50f50*/  STL [R1+0xfa0], R18 ;  /* 0x000fa01201007387 */ /* 0x000fe20000100800 */
[----:B------:R-:W-:Y:S01]  /*50f60*/  IADD3 R15, P1, R15, UR8, RZ ;  /* 0x000000080f0f7c10 */ /* 0x000fe2000ff3e0ff */
[----:B------:R-:W-:Y:S01]  /*50f70*/  STL [R1+0xf98], R19 ;  /* 0x000f981301007387 */ /* 0x000fe20000100800 */
[----:B------:R-:W-:Y:S01]  /*50f80*/  IADD3.X R20, R20, UR5, RZ, P2, !PT ;  /* 0x0000000514147c10 */ /* 0x000fe200097fe4ff */
[----:B------:R-:W-:Y:S01]  /*50f90*/  STL [R1+0xfbc], R10 ;  /* 0x000fbc0a01007387 */ /* 0x000fe20000100800 */
[----:B------:R-:W-:Y:S01]  /*50fa0*/  IADD3.X R21, R21, UR5, RZ, P3, !PT ;  /* 0x0000000515157c10 */ /* 0x000fe20009ffe4ff */
[----:B------:R-:W-:Y:S02]  /*50fb0*/  STL [R1+0xf90], R11 ;  /* 0x000f900b01007387 */ /* 0x000fe40000100800 */
[----:B------:R-:W-:Y:S01]  /*50fc0*/  STL [R1+0xfb4], R14 ;  /* 0x000fb40e01007387 */ /* 0x000fe20000100800 */
[----:B------:R-:W-:Y:S01]  /*50fd0*/  IADD3.X R22, R22, UR5, RZ, P4, !PT ;  /* 0x0000000516167c10 */ /* 0x000fe2000a7fe4ff */
[----:B------:R-:W-:Y:S01]  /*50fe0*/  STL [R1+0xf88], R15 ;  /* 0x000f880f01007387 */ /* 0x000fe20000100800 */
[----:B------:R-:W-:Y:S01]  /*50ff0*/  IADD3.X R23, R23, UR5, RZ, P5, !PT ;  /* 0x0000000517177c10 */ /* 0x000fe2000affe4ff */
[----:B------:R-:W-:Y:S02]  /*51000*/  STL [R1+0xfac], R20 ;  /* 0x000fac1401007387 */ /* 0x000fe40000100800 */
[----:B------:R-:W-:Y:S01]  /*51010*/  STL [R1+0xfa4], R21 ;  /* 0x000fa41501007387 */ /* 0x000fe20000100800 */
[----:B---3--:R-:W-:-:S02]  /*51020*/  IADD3.X R28, R28, UR5, RZ, P1, !PT ;  /* 0x000000051c1c7c10 */ /* 0x008fc40008ffe4ff */
[----:B----4-:R-:W-:-:S05]  /*51030*/  IADD3.X R0, R0, UR5, RZ, P6, !PT ;  /* 0x0000000500007c10 */ /* 0x010fca000b7fe4ff */
[----:B------:R1:W-:Y:S01]  /*51040*/  STL [R1+0xf8c], R0 ;  /* 0x000f8c0001007387 */ /* 0x0003e20000100800 */
[----:B------:R-:W-:Y:S03]  /*51050*/  STL [R1+0xf9c], R22 ;  /* 0x000f9c1601007387 */ /* 0x000fe60000100800 */
[----:B-1----:R0:W5:Y:S01]  /*51060*/  LDL.LU R0, [R1+0x17a8] ;  /* 0x0017a80001007983 */ /* 0x0021620000300800 */
[----:B------:R-:W-:Y:S02]  /*51070*/  STL [R1+0xf94], R23 ;  /* 0x000f941701007387 */ /* 0x000fe40000100800 */
[----:B------:R1:W-:Y:S02]  /*51080*/  STL [R1+0xf84], R28 ;  /* 0x000f841c01007387 */ /* 0x0003e40000100800 */
[----:B-1----:R0:W5:Y:S01]  /*51090*/  LDL.LU R28, [R1+0x17a4] ;  /* 0x0017a400011c7983 */ /* 0x0021620000300800 */
[----:B------:R-:W-:Y:S01]  /*510a0*/  @!P0 CALL.REL.NOINC `(.L_x_2) ;  /* 0x0000001000008944 */ /* 0x000fe20003c00000 */
[----:B------:R-:W-:Y:S05]  /*510b0*/  BRA `(.L_x_3) ;  /* 0xfffcc21000007947 */ /* 0x000fea000383ffff */
.L_x_2:
[----:B-----5:R1:W-:Y:S04]  /*510c0*/  STL [R1+0x1bbc], R27 ;  /* 0x001bbc1b01007387 */ /* 0x0203e80000100800 */
[----:B-1----:R-:W2:Y:S04]  /*510d0*/  LDL.LU R27, [R1+0x104] ;  /* 0x00010400011b7983 */ /* 0x002ea80000300800 */
[----:B--2---:R1:W-:Y:S04]  /*510e0*/  STL [R1+0x1bc0], R27 ;  /* 0x001bc01b01007387 */ /* 0x0043e80000100800 */
        /* <DEDUP_REMOVED lines=12> */
[----:B------:R2:W-:Y:S01]  /*511b0*/  STL [R1+0x1bb8], R26 ;  /* 0x001bb81a01007387 */ /* 0x0005e20000100800 */
[----:B-1----:R-:W-:-:S03]  /*511c0*/  IMAD.MOV.U32 R27, RZ, RZ, R7 ;  /* 0x000000ffff1b7224 */ /* 0x002fc600078e0007 */
[----:B--2---:R-:W2:Y:S04]  /*511d0*/  LDL.LU R26, [R1+0x100] ;  /* 0x00010000011a7983 */ /* 0x004ea80000300800 */
        /* <DEDUP_REMOVED lines=20> */
[----:B------:R1:W-:Y:S04]  /*51320*/  STL [R1+0x1ba0], R24 ;  /* 0x001ba01801007387 */ /* 0x0003e80000100800 */
[----:B-1----:R-:W3:Y:S04]  /*51330*/  LDL.LU R24, [R1+0x5c8] ;  /* 0x0005c80001187983 */ /* 0x002ee80000300800 */
[----:B---3--:R1:W-:Y:S04]  /*51340*/  STL [R1+0x1bac], R24 ;  /* 0x001bac1801007387 */ /* 0x0083e80000100800 */
[----:B-1----:R-:W3:Y:S04]  /*51350*/  LDL.LU R24, [R1+0x5bc] ;  /* 0x0005bc0001187983 */ /* 0x002ee80000300800 */
[----:B---3--:R1:W-:Y:S04]  /*51360*/  STL [R1+0x1bb4], R24 ;  /* 0x001bb41801007387 */ /* 0x0083e80000100800 */
[----:B-1----:R-:W2:Y:S04]  /*51370*/  LDL.LU R24, [R1+0x43c] ;  /* 0x00043c0001187983 */ /* 0x002ea80000300800 */
[----:B------:R-:W3:Y:S04]  /*51380*/  LDL.LU R0, [R1+0x210] ;  /* 0x0002100001007983 */ /* 0x000ee80000300800 */
[----:B---3--:R1:W-:Y:S04]  /*51390*/  STL [R1+0x1b7c], R0 ;  /* 0x001b7c0001007387 */ /* 0x0083e80000100800 */
[----:B-1----:R-:W3:Y:S04]  /*513a0*/  LDL.LU R0, [R1+0x1fc] ;  /* 0x0001fc0001007983 */ /* 0x002ee80000300800 */
        /* <DEDUP_REMOVED lines=8> */
[----:B------:R-:W4:Y:S04]  /*51430*/  LDL.LU R2, [R1+0x2dc] ;  /* 0x0002dc0001027983 */ /* 0x000f280000300800 */
[----:B----4-:R1:W-:Y:S04]  /*51440*/  STL [R1+0x1b84], R2 ;  /* 0x001b840201007387 */ /* 0x0103e80000100800 */
[----:B-1----:R-:W4:Y:S04]  /*51450*/  LDL.LU R2, [R1+0x1ec] ;  /* 0x0001ec0001027983 */ /* 0x002f280000300800 */
[----:B----4-:R1:W-:Y:S04]  /*51460*/  STL [R1+0x1b8c], R2 ;  /* 0x001b8c0201007387 */ /* 0x0103e80000100800 */
[----:B-1----:R-:W4:Y:S04]  /*51470*/  LDL.LU R2, [R1+0x5c4] ;  /* 0x0005c40001027983 */ /* 0x002f280000300800 */
[----:B----4-:R1:W-:Y:S04]  /*51480*/  STL [R1+0x1b94], R2 ;  /* 0x001b940201007387 */ /* 0x0103e80000100800 */
[----:B-1----:R-:W4:Y:S01]  /*51490*/  LDL.LU R2, [R1+0x5b4] ;  /* 0x0005b40001027983 */ /* 0x002f220000300800 */
[----:B------:R-:W-:-:S03]  /*514a0*/  F2FP.BF16.PACK_AB R27, R26, R27 ;  /* 0x0000001b1a1b723e */ /* 0x000fc600000010ff */
[----:B----4-:R1:W-:Y:S04]  /*514b0*/  STL [R1+0x1b9c], R2 ;  /* 0x001b9c0201007387 */ /* 0x0103e80000100800 */
[----:B-1----:R-:W3:Y:S04]  /*514c0*/  LDL.LU R2, [R1+0x434] ;  /* 0x0004340001027983 */ /* 0x002ee80000300800 */
[----:B------:R-:W4:Y:S04]  /*514d0*/  LDL.LU R29, [R1+0x2d8] ;  /* 0x0002d800011d7983 */ /* 0x000f280000300800 */
        /* <DEDUP_REMOVED lines=14> */
[----:B------:R1:W-:Y:S04]  /*515c0*/  STL [R1+0x17ec], R5 ;  /* 0x0017ec0501007387 */ /* 0x0003e80000100800 */
[----:B-1----:R-:W2:Y:S04]  /*515d0*/  LDL.LU R5, [R1+0x214] ;  /* 0x0002140001057983 */ /* 0x002ea80000300800 */
        /* <DEDUP_REMOVED lines=14> */
[----:B------:R-:W2:Y:S04]  /*516c0*/  LDL.LU R26, [R1+0x1bf4] ;  /* 0x001bf400011a7983 */ /* 0x000ea80000300800 */
[----:B------:R1:W-:Y:S04]  /*516d0*/  STL [R1+0x98c], R27 ;  /* 0x00098c1b01007387 */ /* 0x0003e80000100800 */
[----:B-1----:R-:W2:Y:S02]  /*516e0*/  LDL.LU R27, [R1+0x1bf0] ;  /* 0x001bf000011b7983 */ /* 0x002ea40000300800 */
[----:B--2---:R-:W-:-:S02]  /*516f0*/  F2FP.BF16.PACK_AB R27, R26, R27 ;  /* 0x0000001b1a1b723e */ /* 0x004fc400000010ff */
        /* <DEDUP_REMOVED lines=26> */
[----:B-1----:R-:W2:Y:S01]  /*518a0*/  LDL.LU R26, [R1+0x1bb8] ;  /* 0x001bb800011a7983 */ /* 0x002ea20000300800 */
[----:B------:R-:W-:Y:S02]  /*518b0*/  F2FP.BF16.PACK_AB R25, R24, R25 ;  /* 0x000000191819723e */ /* 0x000fe400000010ff */
[----:B--2---:R-:W-:-:S02]  /*518c0*/  F2FP.BF16.PACK_AB R27, R27, R26 ;  /* 0x0000001a1b1b723e */ /* 0x004fc400000010ff */
[----:B------:R-:W2:Y:S04]  /*518d0*/  LDL.LU R26, [R1+0x208] ;  /* 0x00020800011a7983 */ /* 0x000ea80000300800 */
        /* <DEDUP_REMOVED lines=13> */
[----:B---3--:R-:W-:Y:S02]  /*519b0*/  F2FP.BF16.PACK_AB R0, R2, R0 ;  /* 0x000000000200723e */ /* 0x008fe400000010ff */
[----:B--2---:R-:W-:-:S02]  /*519c0*/  F2FP.BF16.PACK_AB R25, R25, R24 ;  /* 0x000000181919723e */ /* 0x004fc400000010ff */
[----:B------:R-:W2:Y:S04]  /*519d0*/  LDL.LU R24, [R1+0x1f8] ;  /* 0x0001f80001187983 */ /* 0x000ea80000300800 */
[----:B------:R1:W-:Y:S04]  /*519e0*/  STL [R1+0x95c], R25 ;  /* 0x00095c1901007387 */ /* 0x0003e80000100800 */
[----:B-1----:R-:W3:Y:S04]  /*519f0*/  LDL.LU R25, [R1+0x20c] ;  /* 0x00020c0001197983 */ /* 0x002ee80000300800 */
        /* <DEDUP_REMOVED lines=12> */
[----:B------:R-:W4:Y:S04]  /*51ac0*/  LDL.LU R2, [R1+0x1b84] ;  /* 0x001b840001027983 */ /* 0x000f280000300800 */
[----:B------:R1:W-:Y:S04]  /*51ad0*/  STL [R1+0x7bc], R0 ;  /* 0x0007bc0001007387 */ /* 0x0003e80000100800 */
[----:B-1----:R-:W2:Y:S01]  /*51ae0*/  LDL.LU R0, [R1+0x1b80] ;  /* 0x001b800001007983 */ /* 0x002ea20000300800 */
[----:B---3--:R-:W-:Y:S02]  /*51af0*/  F2FP.BF16.PACK_AB R25, R25, R26 ;  /* 0x0000001a1919723e */ /* 0x008fe400000010ff */
[----:B------:R-:W-:-:S02]  /*51b00*/  F2FP.BF16.PACK_AB R3, R3, R12 ;  /* 0x0000000c0303723e */ /* 0x000fc400000010ff */
[----:B--2---:R-:W-:Y:S02]  /*51b10*/  F2FP.BF16.PACK_AB R24, R0, R24 ;  /* 0x000000180018723e */ /* 0x004fe400000010ff */
[----:B------:R-:W2:Y:S01]  /*51b20*/  LDL.LU R0, [R1+0x1b7c] ;  /* 0x001b7c0001007983 */ /* 0x000ea20000300800 */
[----:B------:R-:W-:Y:S02]  /*51b30*/  F2FP.BF16.PACK_AB R8, R13, R8 ;  /* 0x000000080d08723e */ /* 0x000fe400000010ff */
[----:B------:R-:W-:Y:S01]  /*51b40*/  F2FP.BF16.PACK_AB R4, R9, R4 ;  /* 0x000000040904723e */ /* 0x000fe200000010ff */
[----:B------:R1:W-:Y:S01]  /*51b50*/  STL [R1+0x7b8], R24 ;  /* 0x0007b81801007387 */ /* 0x0003e20000100800 */
[----:B----4-:R-:W-:-:S03]  /*51b60*/  F2FP.BF16.PACK_AB R2, R2, R29 ;  /* 0x0000001d0202723e */ /* 0x010fc600000010ff */
[----:B------:R-:W-:Y:S01]  /*51b70*/  STL [R1+0x7b4], R25 ;  /* 0x0007b41901007387 */ /* 0x000fe20000100800 */
[----:B-1----:R-:W-:-:S05]  /*51b80*/  F2FP.BF16.PACK_AB R24, R27, R28 ;  /* 0x0000001c1b18723e */ /* 0x002fca00000010ff */
[----:B------:R-:W-:Y:S04]  /*51b90*/  STL [R1+0x7b0], R24 ;  /* 0x0007b01801007387 */ /* 0x000fe80000100800 */
[----:B------:R2:W-:Y:S04]  /*51ba0*/  STL [R1+0x6bc], R3 ;  /* 0x0006bc0301007387 */ /* 0x0005e80000100800 */
[----:B------:R-:W-:Y:S04]  /*51bb0*/  STL [R1+0x6b8], R8 ;  /* 0x0006b80801007387 */ /* 0x000fe80000100800 */
[----:B------:R-:W-:Y:S01]  /*51bc0*/  STL [R1+0x6b4], R4 ;  /* 0x0006b40401007387 */ /* 0x000fe20000100800 */
[----:B--2---:R-:W-:-:S02]  /*51bd0*/  F2FP.BF16.PACK_AB R3, R5, R0 ;  /* 0x000000000503723e */ /* 0x004fc400000010ff */
[----:B------:R-:W-:-:S03]  /*51be0*/  F2FP.BF16.PACK_AB R0, R16, R17 ;  /* 0x000000111000723e */ /* 0x000fc600000010ff */
[----:B------:R1:W-:Y:S04]  /*51bf0*/  STL [R1+0x6b0], R3 ;  /* 0x0006b00301007387 */ /* 0x0003e80000100800 */
[----:B------:R2:W-:Y:S04]  /*51c00*/  STL [R1+0x6ac], R2 ;  /* 0x0006ac0201007387 */ /* 0x0005e80000100800 */
[----:B------:R3:W-:Y:S01]  /*51c10*/  STL [R1+0x6a8], R0 ;  /* 0x0006a80001007387 */ /* 0x0007e20000100800 */
[----:B-1----:R-:W-:Y:S02]  /*51c20*/  F2FP.BF16.PACK_AB R3, R18, R19 ;  /* 0x000000131203723e */ /* 0x002fe400000010ff */
[----:B--2---:R-:W-:-:S03]  /*51c30*/  F2FP.BF16.PACK_AB R2, R6, R7 ;  /* 0x000000070602723e */ /* 0x004fc600000010ff */
[----:B------:R1:W-:Y:S01]  /*51c40*/  STL [R1+0x6a4], R3 ;  /* 0x0006a40301007387 */ /* 0x0003e20000100800 */
[----:B---3--:R-:W-:-:S03]  /*51c50*/  F2FP.BF16.PACK_AB R0, R10, R11 ;  /* 0x0000000b0a00723e */ /* 0x008fc600000010ff */
[----:B------:R2:W-:Y:S04]  /*51c60*/  STL [R1+0x6a0], R2 ;  /* 0x0006a00201007387 */ /* 0x0005e80000100800 */
[----:B------:R3:W-:Y:S01]  /*51c70*/  STL [R1+0x69c], R0 ;  /* 0x00069c0001007387 */ /* 0x0007e20000100800 */
[----:B-1----:R-:W-:Y:S02]  /*51c80*/  F2FP.BF16.PACK_AB R3, R14, R15 ;  /* 0x0000000f0e03723e */ /* 0x002fe400000010ff */
[----:B--2---:R-:W-:-:S03]  /*51c90*/  F2FP.BF16.PACK_AB R2, R20, R21 ;  /* 0x000000151402723e */ /* 0x004fc600000010ff */
[----:B------:R-:W-:Y:S01]  /*51ca0*/  STL [R1+0x698], R3 ;  /* 0x0006980301007387 */ /* 0x000fe20000100800 */
[----:B---3--:R-:W-:-:S03]  /*51cb0*/  F2FP.BF16.PACK_AB R0, R22, R23 ;  /* 0x000000171600723e */ /* 0x008fc600000010ff */
[----:B------:R-:W2:Y:S04]  /*51cc0*/  LDL.LU R24, [R1+0x4c8] ;  /* 0x0004c80001187983 */ /* 0x000ea80000300800 */
[----:B------:R-:W-:Y:S04]  /*51cd0*/  STL [R1+0x694], R2 ;  /* 0x0006940201007387 */ /* 0x000fe80000100800 */
[----:B--2---:R1:W-:Y:S04]  /*51ce0*/  STL [R1+0x1af4], R24 ;  /* 0x001af41801007387 */ /* 0x0043e80000100800 */
[----:B------:R-:W-:Y:S04]  /*51cf0*/  STL [R1+0x690], R0 ;  /* 0x0006900001007387 */ /* 0x000fe80000100800 */
        /* <DEDUP_REMOVED lines=69> */
[----:B-1----:R-:W2:Y:S04]  /*52150*/  LDL.LU R25, [R1+0x1ac] ;  /* 0x0001ac0001197983 */ /* 0x002ea80000300800 */
[----:B------:R-:W3:Y:S04]  /*52160*/  LDL.LU R26, [R1+0x7c8] ;  /* 0x0007c800011a7983 */ /* 0x000ee80000300800 */
[----:B------:R-:W4:Y:S04]  /*52170*/  LDL.LU R27, [R1+0x7dc] ;  /* 0x0007dc00011b7983 */ /* 0x000f280000300800 */
        /* <DEDUP_REMOVED lines=25> */
[----:B--2---:R-:W-:-:S03]  /*52310*/  F2FP.BF16.PACK_AB R24, R25, R24 ;  /* 0x000000181918723e */ /* 0x004fc600000010ff */
        /* <DEDUP_REMOVED lines=68> */
[----:B------:R-:W2:Y:S01]  /*52760*/  LDL.LU R25, [R1+0x1af0] ;  /* 0x001af00001197983 */ /* 0x000ea20000300800 */
[----:B---3--:R-:W-:Y:S02]  /*52770*/  F2FP.BF16.PACK_AB R3, R3, R12 ;  /* 0x0000000c0303723e */ /* 0x008fe400000010ff */
[----:B------:R-:W-:Y:S01]  /*52780*/  F2FP.BF16.PACK_AB R8, R13, R8 ;  /* 0x000000080d08723e */ /* 0x000fe200000010ff */
[----:B------:R4:W-:Y:S01]  /*52790*/  STL [R1+0x528], R24 ;  /* 0x0005281801007387 */ /* 0x0009e20000100800 */
[----:B------:R-:W-:Y:S02]  /*527a0*/  F2FP.BF16.PACK_AB R4, R9, R4 ;  /* 0x000000040904723e */ /* 0x000fe400000010ff */
[----:B------:R-:W-:Y:S02]  /*527b0*/  F2FP.BF16.PACK_AB R2, R2, R29 ;  /* 0x0000001d0202723e */ /* 0x000fe400000010ff */
[----:B----4-:R-:W-:Y:S02]  /*527c0*/  F2FP.BF16.PACK_AB R24, R27, R28 ;  /* 0x0000001c1b18723e */ /* 0x010fe400000010ff */
[----:B--2---:R-:W-:-:S05]  /*527d0*/  F2FP.BF16.PACK_AB R25, R25, R26 ;  /* 0x0000001a1919723e */ /* 0x004fca00000010ff */
[----:B------:R-:W-:Y:S04]  /*527e0*/  STL [R1+0x524], R25 ;  /* 0x0005241901007387 */ /* 0x000fe80000100800 */
[----:B------:R-:W-:Y:S04]  /*527f0*/  STL [R1+0x520], R24 ;  /* 0x0005201801007387 */ /* 0x000fe80000100800 */
[----:B------:R1:W-:Y:S04]  /*52800*/  STL [R1+0x4cc], R3 ;  /* 0x0004cc0301007387 */ /* 0x0003e80000100800 */
[----:B------:R-:W-:Y:S04]  /*52810*/  STL [R1+0x4c8], R8 ;  /* 0x0004c80801007387 */ /* 0x000fe80000100800 */
[----:B------:R-:W-:Y:S01]  /*52820*/  STL [R1+0x4c4], R4 ;  /* 0x0004c40401007387 */ /* 0x000fe20000100800 */
[----:B-1----:R-:W-:-:S02]  /*52830*/  F2FP.BF16.PACK_AB R3, R5, R0 ;  /* 0x000000000503723e */ /* 0x002fc400000010ff */
        /* <DEDUP_REMOVED lines=842> */
[----:B-1----:R-:W2:Y:S01]  /*55ce0*/  LDL.LU R24, [R1+0x198] ;  /* 0x0001980001187983 */ /* 0x002ea20000300800 */
[----:B------:R-:W3:Y:S03]  /*55cf0*/  LDL.LU R25, [R1+0x2cc] ;  /* 0x0002cc0001197983 */ /* 0x000ee60000300800 */
        /* <DEDUP_REMOVED lines=35> */
[----:B-1----:R-:W2:Y:S01]  /*55f30*/  LDL.LU R25, [R1+0x19c] ;  /* 0x00019c0001197983 */ /* 0x002ea20000300800 */
[----:B------:R-:W3:Y:S02]  /*55f40*/  LDL.LU R26, [R1+0x2c8] ;  /* 0x0002c800011a7983 */ /* 0x000ee40000300800 */
[----:B------:R-:W4:Y:S02]  /*55f50*/  LDL.LU R27, [R1+0x90c] ;  /* 0x00090c00011b7983 */ /* 0x000f240000300800 */
[----:B------:R-:W4:Y:S01]  /*55f60*/  LDL.LU R28, [R1+0x908] ;  /* 0x00090800011c7983 */ /* 0x000f220000300800 */
        /* <DEDUP_REMOVED lines=24> */
[----:B--2---:R-:W-:-:S02]  /*560f0*/  F2FP.BF16.PACK_AB R24, R25, R24 ;  /* 0x000000181918723e */ /* 0x004fc400000010ff */
[----:B------:R-:W2:Y:S03]  /*56100*/  LDL.LU R25, [R1+0x18bc] ;  /* 0x0018bc0001197983 */ /* 0x000ea60000300800 */
[----:B------:R1:W-:Y:S02]  /*56110*/  STL [R1+0x9c], R24 ;  /* 0x00009c1801007387 */ /* 0x0003e40000100800 */
[----:B-1----:R-:W2:Y:S02]  /*56120*/  LDL.LU R24, [R1+0x18b8] ;  /* 0x0018b80001187983 */ /* 0x002ea40000300800 */
[----:B--2---:R-:W-:Y:S02]  /*56130*/  F2FP.BF16.PACK_AB R24, R25, R24 ;  /* 0x000000181918723e */ /* 0x004fe400000010ff */
[----:B------:R-:W2:Y:S03]  /*56140*/  LDL.LU R25, [R1+0x18b4] ;  /* 0x0018b40001197983 */ /* 0x000ea60000300800 */
[----:B------:R1:W-:Y:S02]  /*56150*/  STL [R1+0x98], R24 ;  /* 0x0000981801007387 */ /* 0x0003e40000100800 */
[----:B-1----:R-:W2:Y:S02]  /*56160*/  LDL.LU R24, [R1+0x18b0] ;  /* 0x0018b00001187983 */ /* 0x002ea40000300800 */
        /* <DEDUP_REMOVED lines=62> */
[----:B------:R4:W-:Y:S01]  /*56550*/  STL [R1+0x58], R24 ;  /* 0x0000581801007387 */ /* 0x0009e20000100800 */
[----:B---3--:R-:W-:-:S02]  /*56560*/  F2FP.BF16.PACK_AB R3, R3, R12 ;  /* 0x0000000c0303723e */ /* 0x008fc400000010ff */
[----:B------:R-:W-:Y:S02]  /*56570*/  F2FP.BF16.PACK_AB R8, R13, R8 ;  /* 0x000000080d08723e */ /* 0x000fe400000010ff */
[----:B------:R-:W-:Y:S02]  /*56580*/  F2FP.BF16.PACK_AB R4, R9, R4 ;  /* 0x000000040904723e */ /* 0x000fe400000010ff */
[----:B------:R-:W-:Y:S02]  /*56590*/  F2FP.BF16.PACK_AB R2, R2, R29 ;  /* 0x0000001d0202723e */ /* 0x000fe400000010ff */
[----:B----4-:R-:W-:Y:S02]  /*565a0*/  F2FP.BF16.PACK_AB R24, R27, R28 ;  /* 0x0000001c1b18723e */ /* 0x010fe400000010ff */
[----:B--2---:R-:W-:-:S05]  /*565b0*/  F2FP.BF16.PACK_AB R25, R25, R26 ;  /* 0x0000001a1919723e */ /* 0x004fca00000010ff */
[----:B------:R-:W-:Y:S01]  /*565c0*/  STL [R1+0x54], R25 ;  /* 0x0000541901007387 */ /* 0x000fe20000100800 */
[----:B------:R-:W-:Y:S02]  /*565d0*/  STL [R1+0x50], R24 ;  /* 0x0000501801007387 */ /* 0x000fe40000100800 */
[----:B------:R1:W-:Y:S02]  /*565e0*/  STL [R1+0x4c], R3 ;  /* 0x00004c0301007387 */ /* 0x0003e40000100800 */
[----:B------:R-:W-:Y:S01]  /*565f0*/  STL [R1+0x48], R8 ;  /* 0x0000480801007387 */ /* 0x000fe20000100800 */
[----:B------:R-:W-:Y:S01]  /*56600*/  STL [R1+0x44], R4 ;  /* 0x0000440401007387 */ /* 0x000fe20000100800 */
[----:B-1----:R-:W-:Y:S01]  /*56610*/  F2FP.BF16.PACK_AB R3, R5, R0 ;  /* 0x000000000503723e */ /* 0x002fe200000010ff */
[----:B------:R-:W-:-:S04]  /*56620*/  F2FP.BF16.PACK_AB R0, R16, R17 ;  /* 0x000000111000723e */ /* 0x000fc800000010ff */
[----:B------:R1:W-:Y:S01]  /*56630*/  STL [R1+0x40], R3 ;  /* 0x0000400301007387 */ /* 0x0003e20000100800 */
[----:B------:R2:W-:Y:S02]  /*56640*/  STL [R1+0x3c], R2 ;  /* 0x00003c0201007387 */ /* 0x0005e40000100800 */
[----:B------:R3:W-:Y:S01]  /*56650*/  STL [R1+0x38], R0 ;  /* 0x0000380001007387 */ /* 0x0007e20000100800 */
[----:B-1----:R-:W-:Y:S02]  /*56660*/  F2FP.BF16.PACK_AB R3, R18, R19 ;  /* 0x000000131203723e */ /* 0x002fe400000010ff */
[----:B--2---:R-:W-:Y:S02]  /*56670*/  F2FP.BF16.PACK_AB R2, R6, R7 ;  /* 0x000000070602723e */ /* 0x004fe400000010ff */
[----:B---3--:R-:W-:Y:S01]  /*56680*/  F2FP.BF16.PACK_AB R0, R10, R11 ;  /* 0x0000000b0a00723e */ /* 0x008fe200000010ff */
[----:B------:R1:W-:Y:S02]  /*56690*/  STL [R1+0x34], R3 ;  /* 0x0000340301007387 */ /* 0x0003e40000100800 */
[----:B------:R2:W-:Y:S02]  /*566a0*/  STL [R1+0x30], R2 ;  /* 0x0000300201007387 */ /* 0x0005e40000100800 */
[----:B------:R3:W-:Y:S01]  /*566b0*/  STL [R1+0x2c], R0 ;  /* 0x00002c0001007387 */ /* 0x0007e20000100800 */
[----:B-1----:R-:W-:-:S02]  /*566c0*/  F2FP.BF16.PACK_AB R3, R14, R15 ;  /* 0x0000000f0e03723e */ /* 0x002fc400000010ff */
[----:B--2---:R-:W-:Y:S02]  /*566d0*/  F2FP.BF16.PACK_AB R2, R20, R21 ;  /* 0x000000151402723e */ /* 0x004fe400000010ff */
[----:B---3--:R-:W-:Y:S01]  /*566e0*/  F2FP.BF16.PACK_AB R0, R22, R23 ;  /* 0x000000171600723e */ /* 0x008fe200000010ff */
[----:B------:R-:W-:Y:S01]  /*566f0*/  STL [R1+0x28], R3 ;  /* 0x0000280301007387 */ /* 0x000fe20000100800 */
[----:B------:R-:W2:Y:S02]  /*56700*/  LDL.LU R7, [R1+0x488] ;  /* 0x0004880001077983 */ /* 0x000ea40000300800 */
[----:B------:R-:W-:Y:S01]  /*56710*/  STL [R1+0x24], R2 ;  /* 0x0000240201007387 */ /* 0x000fe20000100800 */
[----:B--2---:R1:W-:Y:S01]  /*56720*/  STL [R1+0x17f4], R7 ;  /* 0x0017f40701007387 */ /* 0x0043e20000100800 */
[----:B------:R-:W-:Y:S03]  /*56730*/  STL [R1+0x20], R0 ;  /* 0x0000200001007387 */ /* 0x000fe60000100800 */
        /* <DEDUP_REMOVED lines=36> */
[----:B------:R-:W2:Y:S02]  /*56980*/  LDL.LU R11, [R1+0x480] ;  /* 0x00048000010b7983 */ /* 0x000ea40000300800 */
[----:B--2---:R1:W-:Y:S04]  /*56990*/  STL [R1+0x17e4], R11 ;  /* 0x0017e40b01007387 */ /* 0x0043e80000100800 */
[----:B-1----:R-:W2:Y:S01]  /*569a0*/  LDL.LU R11, [R1+0x92c] ;  /* 0x00092c00010b7983 */ /* 0x002ea20000300800 */
[----:B------:R-:W2:Y:S03]  /*569b0*/  LDL.LU R9, [R1+0x494] ;  /* 0x0004940001097983 */ /* 0x000ea60000300800 */
[----:B--2---:R1:W-:Y:S04]  /*569c0*/  STL [R1+0x17e0], R9 ;  /* 0x0017e00901007387 */ /* 0x0043e80000100800 */
[----:B-1----:R-:W2:Y:S01]  /*569d0*/  LDL.LU R9, [R1+0x484] ;  /* 0x0004840001097983 */ /* 0x002ea20000300800 */
[----:B------:R-:W2:Y:S02]  /*569e0*/  LDL.LU R10, [R1+0x490] ;  /* 0x00049000010a7983 */ /* 0x000ea40000300800 */
[----:B------:R-:W2:Y:S02]  /*569f0*/  LDL.LU R8, [R1+0x4a4] ;  /* 0x0004a40001087983 */ /* 0x000ea40000300800 */
        /* <DEDUP_REMOVED lines=26> */
[----:B------:R-:W2:Y:S01]  /*56ba0*/  LDL.LU R3, [R1+0x58c] ;  /* 0x00058c0001037983 */ /* 0x000ea20000300800 */
[----:B------:R-:W-:-:S02]  /*56bb0*/  F2FP.BF16.PACK_AB R7, R5, R7 ;  /* 0x000000070507723e */ /* 0x000fc400000010ff */
[----:B--2---:R1:W-:Y:S04]  /*56bc0*/  STL [R1+0x17ac], R3 ;  /* 0x0017ac0301007387 */ /* 0x0043e80000100800 */
[----:B-1----:R-:W2:Y:S01]  /*56bd0*/  LDL.LU R3, [R1+0x57c] ;  /* 0x00057c0001037983 */ /* 0x002ea20000300800 */
        /* <DEDUP_REMOVED lines=11> */
[----:B------:R1:W-:Y:S04]  /*56c90*/  STL [R1+0x1c], R7 ;  /* 0x00001c0701007387 */ /* 0x0003e80000100800 */
        /* <DEDUP_REMOVED lines=27> */
[----:B------:R1:W-:Y:S02]  /*56e50*/  STL [R1], R7 ;  /* 0x0000000701007387 */ /* 0x0003e40000100800 */
[----:B-1----:R-:W2:Y:S02]  /*56e60*/  LDL.LU R7, [R1+0x17f4] ;  /* 0x0017f40001077983 */ /* 0x002ea40000300800 */
[----:B--2---:R-:W-:Y:S02]  /*56e70*/  F2FP.BF16.PACK_AB R7, R5, R7 ;  /* 0x000000070507723e */ /* 0x004fe400000010ff */
[----:B------:R-:W3:Y:S02]  /*56e80*/  LDL.LU R5, [R1+0x17f0] ;  /* 0x0017f00001057983 */ /* 0x000ee40000300800 */
[----:B---3--:R-:W-:-:S02]  /*56e90*/  F2FP.BF16.PACK_AB R6, R5, R6 ;  /* 0x000000060506723e */ /* 0x008fc400000010ff */
[----:B------:R-:W4:Y:S02]  /*56ea0*/  LDL.LU R5, [R1+0x17ec] ;  /* 0x0017ec0001057983 */ /* 0x000f240000300800 */
[----:B----4-:R-:W-:Y:S02]  /*56eb0*/  F2FP.BF16.PACK_AB R5, R4, R5 ;  /* 0x000000050405723e */ /* 0x010fe400000010ff */
[----:B------:R-:W2:Y:S02]  /*56ec0*/  LDL.LU R4, [R1+0x17e8] ;  /* 0x0017e80001047983 */ /* 0x000ea40000300800 */
[----:B--2---:R-:W-:Y:S02]  /*56ed0*/  F2FP.BF16.PACK_AB R4, R11, R4 ;  /* 0x000000040b04723e */ /* 0x004fe400000010ff */
[----:B------:R-:W2:Y:S02]  /*56ee0*/  LDL.LU R11, [R1+0x17e4] ;  /* 0x0017e400010b7983 */ /* 0x000ea40000300800 */
[----:B--2---:R-:W-:-:S02]  /*56ef0*/  F2FP.BF16.PACK_AB R11, R9, R11 ;  /* 0x0000000b090b723e */ /* 0x004fc400000010ff */
[----:B------:R-:W2:Y:S02]  /*56f00*/  LDL.LU R9, [R1+0x17e0] ;  /* 0x0017e00001097983 */ /* 0x000ea40000300800 */
[----:B--2---:R-:W-:Y:S02]  /*56f10*/  F2FP.BF16.PACK_AB R10, R9, R10 ;  /* 0x0000000a090a723e */ /* 0x004fe400000010ff */
        /* <DEDUP_REMOVED lines=24> */
[----:B------:R-:W2:Y:S01]  /*570a0*/  LDL.LU R3, [R1+0x17ac] ;  /* 0x0017ac0001037983 */ /* 0x000ea20000300800 */
[----:B------:R-:W-:Y:S02]  /*570b0*/  F2FP.BF16.PACK_AB R20, R28, R20 ;  /* 0x000000141c14723e */ /* 0x000fe400000010ff */
[----:B--2---:R-:W-:Y:S02]  /*570c0*/  F2FP.BF16.PACK_AB R21, R3, R21 ;  /* 0x000000150315723e */ /* 0x004fe400000010ff */
[----:B------:R-:W2:Y:S01]  /*570d0*/  LDL.LU R3, [R1+0x17a8] ;  /* 0x0017a80001037983 */ /* 0x000ea20000300800 */
[----:B------:R1:W5:Y:S01]  /*570e0*/  LDL.LU R28, [R1+0x17a4] ;  /* 0x0017a400011c7983 */ /* 0x0003620000300800 */
[----:B------:R-:W-:-:S02]  /*570f0*/  F2FP.BF16.PACK_AB R27, R24, R27 ;  /* 0x0000001b181b723e */ /* 0x000fc400000010ff */
[----:B------:R-:W-:Y:S01]  /*57100*/  F2FP.BF16.PACK_AB R26, R25, R26 ;  /* 0x0000001a191a723e */ /* 0x000fe200000010ff */
[----:B------:R-:W-:Y:S01]  /*57110*/  F2FP.BF16.PACK_AB R25, R0, R2 ;  /* 0x000000020019723e */ /* 0x000fe200000010ff */
[----:B--2---:R-:W-:Y:S02]  /*57120*/  F2FP.BF16.PACK_AB R24, R29, R3 ;  /* 0x000000031d18723e */ /* 0x004fe400000010ff */
.L_x_1:
[----:B01----:R-:W2:Y:S04]  /*57130*/  LDL.LU R0, [R1+0x17a0] ;  /* 0x0017a00001007983 */ /* 0x003ea80000300800 */
[----:B------:R-:W0:Y:S02]  /*57140*/  S2R R2, SR_TID.X ;  /* 0x0000000000027919 */ /* 0x000e240000002100 */
[C---:B0-----:R-:W-:Y:S01]  /*57150*/  LOP3.LUT R3, R2.reuse, 0x7f, RZ, 0xc0, !PT ;  /* 0x0000007f02037812 */ /* 0x041fe200078ec0ff */
[C---:B------:R-:W-:Y:S02]  /*57160*/  IMAD.SHL.U32 R29, R2.reuse, 0x1000, RZ ;  /* 0x00001000021d7824 */ /* 0x040fe400078e00ff */
[----:B------:R-:W-:-:S03]  /*57170*/  IMAD.SHL.U32 R2, R2, 0x4, RZ ;  /* 0x0000000402027824 */ /* 0x000fc600078e00ff */
[----:B------:R-:W-:-:S05]  /*57180*/  LOP3.LUT R29, R29, 0x6000, RZ, 0xc0, !PT ;  /* 0x000060001d1d7812 */ /* 0x000fca00078ec0ff */
[----:B------:R-:W-:Y:S01]  /*57190*/  IMAD R29, R3, 0x10, R29 ;  /* 0x00000010031d7824 */ /* 0x000fe200078e021d */
[----:B------:R-:W-:Y:S04]  /*571a0*/  STL [R1+0x1a18], R24 ;  /* 0x001a181801007387 */ /* 0x000fe80000100800 */
[----:B------:R-:W-:Y:S01]  /*571b0*/  BAR.SYNC.DEFER_BLOCKING 0x0 ;  /* 0x0000000000007b1d */ /* 0x000fe20000010000 */
[----:B--2---:R-:W-:-:S04]  /*571c0*/  LOP3.LUT R0, R0, 0x60, RZ, 0xc0, !PT ;  /* 0x0000006000007812 */ /* 0x004fc800078ec0ff */
[----:B------:R-:W-:Y:S02]  /*571d0*/  LOP3.LUT R0, R0, 0x70, R2, 0x78, !PT ;  /* 0x0000007000007812 */ /* 0x000fe400078e7802 */
[----:B------:R-:W0:Y:S02]  /*571e0*/  S2R R2, SR_TID.X ;  /* 0x0000000000027919 */ /* 0x000e240000002100 */
[C---:B0-----:R-:W-:Y:S02]  /*571f0*/  IMAD.SHL.U32 R3, R2.reuse, 0x400, RZ ;  /* 0x0000040002037824 */ /* 0x041fe400078e00ff */
[----:B------:R-:W-:-:S03]  /*57200*/  IMAD.SHL.U32 R2, R2, 0x40, RZ ;  /* 0x0000004002027824 */ /* 0x000fc600078e00ff */
[----:B------:R-:W-:Y:S02]  /*57210*/  LOP3.LUT R3, R3, 0x6000, RZ, 0xc0, !PT ;  /* 0x0000600003037812 */ /* 0x000fe400078ec0ff */
[----:B------:R-:W-:-:S04]  /*57220*/  LOP3.LUT R2, R2, 0x1800, RZ, 0xc0, !PT ;  /* 0x0000180002027812 */ /* 0x000fc800078ec0ff */
[----:B------:R-:W-:-:S05]  /*57230*/  IADD3 R0, R0, R3, R2 ;  /* 0x0000000300007210 */ /* 0x000fca0007ffe002 */
[----:B------:R0:W-:Y:S04]  /*57240*/  STS.128 [R0], R24 ;  /* 0x0000001800007388 */ /* 0x0001e80000000c00 */
[----:B0-----:R-:W2:Y:S04]  /*57250*/  LDL.LU R24, [R1+0x40] ;  /* 0x0000400001187983 */ /* 0x001ea80000300800 */
[----:B------:R-:W2:Y:S04]  /*57260*/  LDL.LU R25, [R1+0x44] ;  /* 0x0000440001197983 */ /* 0x000ea80000300800 */
[----:B------:R-:W3:Y:S04]  /*57270*/  LDL.LU R26, [R1+0x48] ;  /* 0x00004800011a7983 */ /* 0x000ee80000300800 */
[----:B------:R-:W3:Y:S04]  /*57280*/  LDL.LU R27, [R1+0x4c] ;  /* 0x00004c00011b7983 */ /* 0x000ee80000300800 */
[----:B---3--:R-:W-:Y:S04]  /*57290*/  STL.64 [R1+0x1a28], R26 ;  /* 0x001a281a01007387 */ /* 0x008fe80000100a00 */
[----:B--2---:R0:W-:Y:S04]  /*572a0*/  STL.64 [R1+0x1a20], R24 ;  /* 0x001a201801007387 */ /* 0x0041e80000100a00 */
        /* <DEDUP_REMOVED lines=16> */
[----:B------:R-:W-:Y:S04]  /*573b0*/  STS.128 [R0+0x80], R20 ;  /* 0x0000801400007388 */ /* 0x000fe80000000c00 */
[----:B------:R-:W-:Y:S04]  /*573c0*/  STS.128 [R0+0x100], R16 ;  /* 0x0001001000007388 */ /* 0x000fe80000000c00 */
[----:B---3--:R-:W-:Y:S04]  /*573d0*/  STL.64 [R1+0x1a58], R26 ;  /* 0x001a581a01007387 */ /* 0x008fe80000100a00 */
[----:B--2---:R0:W-:Y:S04]  /*573e0*/  STL.64 [R1+0x1a50], R24 ;  /* 0x001a501801007387 */ /* 0x0041e80000100a00 */
[----:B0-----:R-:W2:Y:S04]  /*573f0*/  LDL.LU R24, [R1] ;  /* 0x0000000001187983 */ /* 0x001ea80000300800 */
[----:B------:R-:W2:Y:S04]  /*57400*/  LDL.LU R25, [R1+0x4] ;  /* 0x0000040001197983 */ /* 0x000ea80000300800 */
[----:B------:R-:W2:Y:S04]  /*57410*/  LDL.LU R26, [R1+0x8] ;  /* 0x00000800011a7983 */ /* 0x000ea80000300800 */
[----:B------:R-:W2:Y:S04]  /*57420*/  LDL.LU R27, [R1+0xc] ;  /* 0x00000c00011b7983 */ /* 0x000ea80000300800 */
[----:B------:R-:W3:Y:S04]  /*57430*/  LDL.LU R20, [R1+0x90] ;  /* 0x0000900001147983 */ /* 0x000ee80000300800 */
[----:B------:R-:W3:Y:S04]  /*57440*/  LDL.LU R21, [R1+0x94] ;  /* 0x0000940001157983 */ /* 0x000ee80000300800 */
[----:B------:R-:W3:Y:S04]  /*57450*/  LDL.LU R22, [R1+0x98] ;  /* 0x0000980001167983 */ /* 0x000ee80000300800 */
[----:B------:R-:W3:Y:S04]  /*57460*/  LDL.LU R23, [R1+0x9c] ;  /* 0x00009c0001177983 */ /* 0x000ee80000300800 */
[----:B------:R-:W4:Y:S04]  /*57470*/  LDL.LU R16, [R1+0x80] ;  /* 0x0000800001107983 */ /* 0x000f280000300800 */
[----:B------:R-:W4:Y:S04]  /*57480*/  LDL.LU R17, [R1+0x84] ;  /* 0x0000840001117983 */ /* 0x000f280000300800 */
[----:B------:R-:W4:Y:S04]  /*57490*/  LDL.LU R18, [R1+0x88] ;  /* 0x0000880001127983 */ /* 0x000f280000300800 */
[----:B------:R-:W4:Y:S04]  /*574a0*/  LDL.LU R19, [R1+0x8c] ;  /* 0x00008c0001137983 */ /* 0x000f280000300800 */
[----:B------:R0:W-:Y:S04]  /*574b0*/  STS.128 [R0+0x180], R12 ;  /* 0x0001800c00007388 */ /* 0x0001e80000000c00 */
[----:B------:R1:W-:Y:S04]  /*574c0*/  STS.128 [R0+0x200], R8 ;  /* 0x0002000800007388 */ /* 0x0003e80000000c00 */
[----:B------:R1:W-:Y:S04]  /*574d0*/  STS.128 [R0+0x280], R4 ;  /* 0x0002800400007388 */ /* 0x0003e80000000c00 */
[----:B0-----:R-:W3:Y:S04]  /*574e0*/  LDL.LU R12, [R1+0x70] ;  /* 0x00007000010c7983 */ /* 0x001ee80000300800 */
[----:B------:R-:W3:Y:S04]  /*574f0*/  LDL.LU R13, [R1+0x74] ;  /* 0x00007400010d7983 */ /* 0x000ee80000300800 */
[----:B------:R-:W3:Y:S04]  /*57500*/  LDL.LU R14, [R1+0x78] ;  /* 0x00007800010e7983 */ /* 0x000ee80000300800 */
[----:B------:R-:W3:Y:S04]  /*57510*/  LDL.LU R15, [R1+0x7c] ;  /* 0x00007c00010f7983 */ /* 0x000ee80000300800 */
[----:B-1----:R-:W3:Y:S04]  /*57520*/  LDL.LU R8, [R1+0x60] ;  /* 0x0000600001087983 */ /* 0x002ee80000300800 */
[----:B------:R-:W3:Y:S04]  /*57530*/  LDL.LU R9, [R1+0x64] ;  /* 0x0000640001097983 */ /* 0x000ee80000300800 */
[----:B------:R-:W3:Y:S04]  /*57540*/  LDL.LU R10, [R1+0x68] ;  /* 0x00006800010a7983 */ /* 0x000ee80000300800 */
[----:B------:R-:W3:Y:S04]  /*57550*/  LDL.LU R11, [R1+0x6c] ;  /* 0x00006c00010b7983 */ /* 0x000ee80000300800 */
[----:B------:R-:W3:Y:S04]  /*57560*/  LDL.LU R4, [R1+0x50] ;  /* 0x0000500001047983 */ /* 0x000ee80000300800 */
[----:B------:R-:W3:Y:S04]  /*57570*/  LDL.LU R5, [R1+0x54] ;  /* 0x0000540001057983 */ /* 0x000ee80000300800 */
[----:B------:R-:W3:Y:S04]  /*57580*/  LDL.LU R6, [R1+0x58] ;  /* 0x0000580001067983 */ /* 0x000ee80000300800 */
[----:B------:R-:W3:Y:S04]  /*57590*/  LDL.LU R7, [R1+0x5c] ;  /* 0x00005c0001077983 */ /* 0x000ee80000300800 */
[----:B--2---:R0:W-:Y:S04]  /*575a0*/  STS.128 [R0+0x300], R24 ;  /* 0x0003001800007388 */ /* 0x0041e80000000c00 */
[----:B0-----:R-:W2:Y:S04]  /*575b0*/  LDL.LU.64 R26, [R1+0x1a58] ;  /* 0x001a5800011a7983 */ /* 0x001ea80000300a00 */
[----:B------:R-:W2:Y:S04]  /*575c0*/  LDL.LU.64 R24, [R1+0x1a50] ;  /* 0x001a500001187983 */ /* 0x000ea80000300a00 */
        /* <DEDUP_REMOVED lines=9> */
[----:B---3--:R-:W-:Y:S04]  /*57660*/  STS.128 [R0+0x580], R4 ;  /* 0x0005800400007388 */ /* 0x008fe80000000c00 */
[----:B------:R-:W-:Y:S04]  /*57670*/  STS.128 [R0+0x600], R8 ;  /* 0x0006000800007388 */ /* 0x000fe80000000c00 */
[----:B------:R-:W-:Y:S04]  /*57680*/  STS.128 [R0+0x680], R12 ;  /* 0x0006800c00007388 */ /* 0x000fe80000000c00 */
[----:B----4-:R-:W-:Y:S04]  /*57690*/  STS.128 [R0+0x700], R16 ;  /* 0x0007001000007388 */ /* 0x010fe80000000c00 */
[----:B------:R-:W-:Y:S04]  /*576a0*/  STS.128 [R0+0x780], R20 ;  /* 0x0007801400007388 */ /* 0x000fe80000000c00 */
[----:B--2---:R0:W-:Y:S04]  /*576b0*/  STS.128 [R0+0x500], R24 ;  /* 0x0005001800007388 */ /* 0x0041e80000000c00 */
[----:B------:R-:W-:Y:S06]  /*576c0*/  BAR.SYNC.DEFER_BLOCKING 0x0 ;  /* 0x0000000000007b1d */ /* 0x000fec0000010000 */
[----:B0-----:R-:W2:Y:S04]  /*576d0*/  LDL.LU R24, [R1+0x1a18] ;  /* 0x001a180001187983 */ /* 0x001ea80000300800 */
[----:B------:R-:W0:Y:S04]  /*576e0*/  LDS.128 R4, [R29] ;  /* 0x000000001d047984 */ /* 0x000e280000000c00 */
[----:B0-----:R-:W-:Y:S01]  /*576f0*/  STL [R1+0x4], R5 ;  /* 0x0000040501007387 */ /* 0x001fe20000100800 */
[----:B------:R-:W-:-:S03]  /*57700*/  IMAD.MOV.U32 R25, RZ, RZ, R4 ;  /* 0x000000ffff197224 */ /* 0x000fc600078e0004 */
[----:B------:R-:W-:Y:S04]  /*57710*/  STL.64 [R1+0x8], R6 ;  /* 0x0000080601007387 */ /* 0x000fe80000100a00 */
[----:B------:R-:W0:Y:S04]  /*57720*/  LDS.128 R4, [R29+0x800] ;  /* 0x000800001d047984 */ /* 0x000e280000000c00 */
[----:B------:R-:W3:Y:S04]  /*57730*/  LDL.LU R16, [R1+0x1a0] ;  /* 0x0001a00001107983 */ /* 0x000ee80000300800 */
[----:B0-----:R-:W-:Y:S04]  /*57740*/  STL.64 [R1+0x40], R4 ;  /* 0x0000400401007387 */ /* 0x001fe80000100a00 */
[----:B------:R-:W-:Y:S04]  /*57750*/  STL.64 [R1+0x48], R6 ;  /* 0x0000480601007387 */ /* 0x000fe80000100a00 */
[----:B------:R-:W3:Y:S04]  /*57760*/  LDL.LU R17, [R1+0x1a4] ;  /* 0x0001a40001117983 */ /* 0x000ee80000300800 */
[----:B------:R-:W4:Y:S04]  /*57770*/  LDL.LU R18, [R1+0x1a8] ;  /* 0x0001a80001127983 */ /* 0x000f280000300800 */
[----:B------:R-:W4:Y:S04]  /*57780*/  LDL.LU R19, [R1+0x1ac] ;  /* 0x0001ac0001137983 */ /* 0x000f280000300800 */
[----:B----4-:R-:W-:Y:S04]  /*57790*/  STL.64 [R1+0x1960], R18 ;  /* 0x0019601201007387 */ /* 0x010fe80000100a00 */
[----:B---3--:R0:W-:Y:S04]  /*577a0*/  STL.64 [R1+0x1958], R16 ;  /* 0x0019581001007387 */ /* 0x0081e80000100a00 */
[----:B------:R-:W3:Y:S04]  /*577b0*/  LDL.LU R12, [R1+0x170] ;  /* 0x00017000010c7983 */ /* 0x000ee80000300800 */
        /* <DEDUP_REMOVED lines=11> */
[----:B0-----:R-:W4:Y:S04]  /*57870*/  LDL.LU R16, [R1+0x140] ;  /* 0x0001400001107983 */ /* 0x001f280000300800 */
[----:B------:R-:W4:Y:S04]  /*57880*/  LDL.LU R17, [R1+0x144] ;  /* 0x0001440001117983 */ /* 0x000f280000300800 */
[----:B------:R-:W2:Y:S04]  /*57890*/  LDL.LU R18, [R1+0x148] ;  /* 0x0001480001127983 */ /* 0x000ea80000300800 */
[----:B------:R-:W2:Y:S04]  /*578a0*/  LDL.LU R19, [R1+0x14c] ;  /* 0x00014c0001137983 */ /* 0x000ea80000300800 */
[----:B--2---:R-:W-:Y:S04]  /*578b0*/  STL.64 [R1+0x1990], R18 ;  /* 0x0019901201007387 */ /* 0x004fe80000100a00 */
[----:B----4-:R-:W-:Y:S04]  /*578c0*/  STL.64 [R1+0x1988], R16 ;  /* 0x0019881001007387 */ /* 0x010fe80000100a00 */
[----:B-1----:R-:W2:Y:S04]  /*578d0*/  LDL.LU R12, [R1+0x130] ;  /* 0x00013000010c7983 */ /* 0x002ea80000300800 */
[----:B------:R-:W2:Y:S04]  /*578e0*/  LDL.LU R13, [R1+0x134] ;  /* 0x00013400010d7983 */ /* 0x000ea80000300800 */
[----:B------:R-:W4:Y:S04]  /*578f0*/  LDL.LU R14, [R1+0x138] ;  /* 0x00013800010e7983 */ /* 0x000f280000300800 */
[----:B------:R-:W4:Y:S04]  /*57900*/  LDL.LU R15, [R1+0x13c] ;  /* 0x00013c00010f7983 */ /* 0x000f280000300800 */
[----:B----4-:R-:W-:Y:S04]  /*57910*/  STL.64 [R1+0x19a0], R14 ;  /* 0x0019a00e01007387 */ /* 0x010fe80000100a00 */
[----:B--2---:R0:W-:Y:S04]  /*57920*/  STL.64 [R1+0x1998], R12 ;  /* 0x0019980c01007387 */ /* 0x0041e80000100a00 */
[----:B---3--:R-:W2:Y:S04]  /*57930*/  LDL.LU R8, [R1+0x120] ;  /* 0x0001200001087983 */ /* 0x008ea80000300800 */
        /* <DEDUP_REMOVED lines=11> */
[----:B-1----:R-:W2:Y:S04]  /*579f0*/  LDL.LU R8, [R1+0xf0] ;  /* 0x0000f00001087983 */ /* 0x002ea80000300800 */
[----:B------:R-:W2:Y:S04]  /*57a00*/  LDL.LU R9, [R1+0xf4] ;  /* 0x0000f40001097983 */ /* 0x000ea80000300800 */
[----:B------:R-:W3:Y:S04]  /*57a10*/  LDL.LU R10, [R1+0xf8] ;  /* 0x0000f800010a7983 */ /* 0x000ee80000300800 */
[----:B------:R-:W3:Y:S04]  /*57a20*/  LDL.LU R11, [R1+0xfc] ;  /* 0x0000fc00010b7983 */ /* 0x000ee80000300800 */
[----:B---3--:R-:W-:Y:S04]  /*57a30*/  STL.64 [R1+0x19d0], R10 ;  /* 0x0019d00a01007387 */ /* 0x008fe80000100a00 */
[----:B--2---:R-:W-:Y:S04]  /*57a40*/  STL.64 [R1+0x19c8], R8 ;  /* 0x0019c80801007387 */ /* 0x004fe80000100a00 */
        /* <DEDUP_REMOVED lines=21> */
[----:B------:R-:W3:Y:S01]  /*57ba0*/  LDL.LU R15, [R1+0xac] ;  /* 0x0000ac00010f7983 */ /* 0x000ee20000300800 */
[----:B------:R-:W-:-:S02]  /*57bb0*/  LOP3.LUT R3, R29, 0x20, RZ, 0x3c, !PT ;  /* 0x000000201d037812 */ /* 0x000fc400078e3cff */
[C---:B------:R-:W-:Y:S01]  /*57bc0*/  LOP3.LUT R2, R29.reuse, 0x40, RZ, 0x3c, !PT ;  /* 0x000000401d027812 */ /* 0x040fe200078e3cff */
[----:B---3--:R-:W-:Y:S04]  /*57bd0*/  STL.64 [R1+0x1a10], R14 ;  /* 0x001a100e01007387 */ /* 0x008fe80000100a00 */
[----:B--2---:R-:W-:Y:S04]  /*57be0*/  STL.64 [R1+0x1a08], R12 ;  /* 0x001a080c01007387 */ /* 0x004fe80000100a00 */
[----:B------:R-:W0:Y:S04]  /*57bf0*/  LDS.128 R12, [R29+0x1000] ;  /* 0x001000001d0c7984 */ /* 0x000e280000000c00 */
[----:B------:R-:W2:Y:S04]  /*57c00*/  LDL.LU R8, [R1+0xd0] ;  /* 0x0000d00001087983 */ /* 0x000ea80000300800 */
        /* <DEDUP_REMOVED lines=11> */
[----:B------:R-:W2:Y:S04]  /*57cc0*/  LDL.LU R20, [R1+0x1b0] ;  /* 0x0001b00001147983 */ /* 0x000ea80000300800 */
[----:B------:R-:W2:Y:S04]  /*57cd0*/  LDL.LU R21, [R1+0x1b4] ;  /* 0x0001b40001157983 */ /* 0x000ea80000300800 */
[----:B------:R-:W2:Y:S04]  /*57ce0*/  LDL.LU R22, [R1+0x1b8] ;  /* 0x0001b80001167983 */ /* 0x000ea80000300800 */
[----:B------:R-:W2:Y:S04]  /*57cf0*/  LDL.LU R23, [R1+0x1bc] ;  /* 0x0001bc0001177983 */ /* 0x000ea80000300800 */
[----:B0-----:R-:W-:Y:S04]  /*57d00*/  STL.64 [R1+0x80], R12 ;  /* 0x0000800c01007387 */ /* 0x001fe80000100a00 */
[----:B------:R-:W-:Y:S04]  /*57d10*/  STL.64 [R1+0x88], R14 ;  /* 0x0000880e01007387 */ /* 0x000fe80000100a00 */
[----:B------:R-:W0:Y:S04]  /*57d20*/  LDS.128 R12, [R29+0x1800] ;  /* 0x001800001d0c7984 */ /* 0x000e280000000c00 */
[----:B0-----:R-:W-:Y:S04]  /*57d30*/  STL.64 [R1+0x260], R12 ;  /* 0x0002600c01007387 */ /* 0x001fe80000100a00 */
[----:B------:R-:W-:Y:S04]  /*57d40*/  STL.64 [R1+0x268], R14 ;  /* 0x0002680e01007387 */ /* 0x000fe80000100a00 */
[----:B------:R-:W0:Y:S04]  /*57d50*/  LDS.128 R12, [R3] ;  /* 0x00000000030c7984 */ /* 0x000e280000000c00 */
[----:B0-----:R-:W-:Y:S04]  /*57d60*/  STL.64 [R1+0x10], R12 ;  /* 0x0000100c01007387 */ /* 0x001fe80000100a00 */
[----:B------:R-:W-:Y:S04]  /*57d70*/  STL.64 [R1+0x18], R14 ;  /* 0x0000180e01007387 */ /* 0x000fe80000100a00 */
[----:B------:R-:W0:Y:S04]  /*57d80*/  LDS.128 R12, [R3+0x800] ;  /* 0x00080000030c7984 */ /* 0x000e280000000c00 */
        /* <DEDUP_REMOVED lines=14> */
[----:B------:R-:W0:Y:S01]  /*57e70*/  LDS.128 R12, [R2+0x1000] ;  /* 0x00100000020c7984 */ /* 0x000e220000000c00 */
[----:B------:R-:W-:-:S03]  /*57e80*/  LOP3.LUT R26, R29, 0x60, RZ, 0x3c, !PT ;  /* 0x000000601d1a7812 */ /* 0x000fc600078e3cff */
        /* <DEDUP_REMOVED lines=15> */
[----:B------:R-:W-:Y:S06]  /*57f80*/  BAR.SYNC.DEFER_BLOCKING 0x0 ;  /* 0x0000000000007b1d */ /* 0x000fec0000010000 */
[----:B0-----:R-:W-:Y:S04]  /*57f90*/  STL.64 [R1+0x290], R12 ;  /* 0x0002900c01007387 */ /* 0x001fe80000100a00 */
[----:B------:R0:W-:Y:S04]  /*57fa0*/  STL.64 [R1+0x298], R14 ;  /* 0x0002980e01007387 */ /* 0x0001e80000100a00 */
[----:B0-----:R-:W2:Y:S04]  /*57fb0*/  LDL.LU.64 R14, [R1+0x1a10] ;  /* 0x001a1000010e7983 */ /* 0x001ea80000300a00 */
[----:B------:R-:W2:Y:S04]  /*57fc0*/  LDL.LU.64 R12, [R1+0x1a08] ;  /* 0x001a0800010c7983 */ /* 0x000ea80000300a00 */
[----:B--2---:R0:W-:Y:S04]  /*57fd0*/  STS.128 [R0], R12 ;  /* 0x0000000c00007388 */ /* 0x0041e80000000c00 */
        /* <DEDUP_REMOVED lines=8> */
[----:B------:R0:W-:Y:S04]  /*58060*/  STS.128 [R0+0x180], R8 ;  /* 0x0001800800007388 */ /* 0x0001e80000000c00 */
[----:B0-----:R-:W3:Y:S04]  /*58070*/  LDL.LU.64 R10, [R1+0x19d0] ;  /* 0x0019d000010a7983 */ /* 0x001ee80000300a00 */
[----:B------:R-:W3:Y:S04]  /*58080*/  LDL.LU.64 R8, [R1+0x19c8] ;  /* 0x0019c80001087983 */ /* 0x000ee80000300a00 */
[----:B--2---:R0:W-:Y:S04]  /*58090*/  STS.128 [R0+0x200], R12 ;  /* 0x0002000c00007388 */ /* 0x0041e80000000c00 */
[----:B0-----:R-:W2:Y:S04]  /*580a0*/  LDL.LU.64 R14, [R1+0x19c0] ;  /* 0x0019c000010e7983 */ /* 0x001ea80000300a00 */
[----:B------:R-:W2:Y:S04]  /*580b0*/  LDL.LU.64 R12, [R1+0x19b8] ;  /* 0x0019b800010c7983 */ /* 0x000ea80000300a00 */
[----:B---3--:R0:W-:Y:S04]  /*580c0*/  STS.128 [R0+0x280], R8 ;  /* 0x0002800800007388 */ /* 0x0081e80000000c00 */
[----:B------:R-:W-:Y:S04]  /*580d0*/  STS.128 [R0+0x380], R16 ;  /* 0x0003801000007388 */ /* 0x000fe80000000c00 */
[----:B0-----:R-:W3:Y:S04]  /*580e0*/  LDL.LU.64 R10, [R1+0x19b0] ;  /* 0x0019b000010a7983 */ /* 0x001ee80000300a00 */
[----:B------:R-:W3:Y:S04]  /*580f0*/  LDL.LU.64 R8, [R1+0x19a8] ;  /* 0x0019a80001087983 */ /* 0x000ee80000300a00 */
[----:B--2---:R0:W-:Y:S04]  /*58100*/  STS.128 [R0+0x300], R12 ;  /* 0x0003000c00007388 */ /* 0x0041e80000000c00 */
[----:B0-----:R-:W2:Y:S04]  /*58110*/  LDL.LU.64 R14, [R1+0x19a0] ;  /* 0x0019a000010e7983 */ /* 0x001ea80000300a00 */
[----:B------:R-:W2:Y:S04]  /*58120*/  LDL.LU.64 R12, [R1+0x1998] ;  /* 0x00199800010c7983 */ /* 0x000ea80000300a00 */
[----:B------:R-:W4:Y:S04]  /*58130*/  LDL.LU.64 R18, [R1+0x1990] ;  /* 0x0019900001127983 */ /* 0x000f280000300a00 */
[----:B------:R-:W4:Y:S04]  /*58140*/  LDL.LU.64 R16, [R1+0x1988] ;  /* 0x0019880001107983 */ /* 0x000f280000300a00 */
[----:B---3--:R0:W-:Y:S04]  /*58150*/  STS.128 [R0+0x400], R8 ;  /* 0x0004000800007388 */ /* 0x0081e80000000c00 */
[----:B0-----:R-:W3:Y:S04]  /*58160*/  LDL.LU.64 R10, [R1+0x1980] ;  /* 0x00198000010a7983 */ /* 0x001ee80000300a00 */
[----:B------:R-:W3:Y:S04]  /*58170*/  LDL.LU.64 R8, [R1+0x1978] ;  /* 0x0019780001087983 */ /* 0x000ee80000300a00 */
[----:B--2---:R0:W-:Y:S04]  /*58180*/  STS.128 [R0+0x480], R12 ;  /* 0x0004800c00007388 */ /* 0x0041e80000000c00 */
[----:B----4-:R1:W-:Y:S04]  /*58190*/  STS.128 [R0+0x500], R16 ;  /* 0x0005001000007388 */ /* 0x0103e80000000c00 */
[----:B0-----:R-:W2:Y:S04]  /*581a0*/  LDL.LU.64 R14, [R1+0x1970] ;  /* 0x00197000010e7983 */ /* 0x001ea80000300a00 */
[----:B------:R-:W2:Y:S04]  /*581b0*/  LDL.LU.64 R12, [R1+0x1968] ;  /* 0x00196800010c7983 */ /* 0x000ea80000300a00 */
[----:B-1----:R-:W4:Y:S04]  /*581c0*/  LDL.LU.64 R18, [R1+0x1960] ;  /* 0x0019600001127983 */ /* 0x002f280000300a00 */
[----:B------:R-:W4:Y:S04]  /*581d0*/  LDL.LU.64 R16, [R1+0x1958] ;  /* 0x0019580001107983 */ /* 0x000f280000300a00 */
[----:B------:R-:W-:Y:S04]  /*581e0*/  STS.128 [R0+0x580], R4 ;  /* 0x0005800400007388 */ /* 0x000fe80000000c00 */
[----:B---3--:R-:W-:Y:S04]  /*581f0*/  STS.128 [R0+0x600], R8 ;  /* 0x0006000800007388 */ /* 0x008fe80000000c00 */
[----:B------:R-:W-:Y:S04]  /*58200*/  STS.128 [R0+0x780], R20 ;  /* 0x0007801400007388 */ /* 0x000fe80000000c00 */
[----:B--2---:R-:W-:Y:S04]  /*58210*/  STS.128 [R0+0x680], R12 ;  /* 0x0006800c00007388 */ /* 0x004fe80000000c00 */
[----:B----4-:R0:W-:Y:S04]  /*58220*/  STS.128 [R0+0x700], R16 ;  /* 0x0007001000007388 */ /* 0x0101e80000000c00 */
[----:B------:R-:W-:Y:S06]  /*58230*/  BAR.SYNC.DEFER_BLOCKING 0x0 ;  /* 0x0000000000007b1d */ /* 0x000fec0000010000 */
[----:B0-----:R-:W2:Y:S04]  /*58240*/  LDL.LU R16, [R1+0x360] ;  /* 0x0003600001107983 */ /* 0x001ea80000300800 */
[----:B------:R-:W0:Y:S04]  /*58250*/  LDS.128 R8, [R29] ;  /* 0x000000001d087984 */ /* 0x000e280000000c00 */
[----:B------:R-:W1:Y:S04]  /*58260*/  LDS.128 R4, [R29+0x800] ;  /* 0x000800001d047984 */ /* 0x000e680000000c00 */
[----:B0-----:R0:W-:Y:S04]  /*58270*/  STL.64 [R1+0xa0], R8 ;  /* 0x0000a00801007387 */ /* 0x0011e80000100a00 */
[----:B------:R3:W-:Y:S04]  /*58280*/  STL.64 [R1+0xa8], R10 ;  /* 0x0000a80a01007387 */ /* 0x0007e80000100a00 */
[----:B-1----:R-:W-:Y:S04]  /*58290*/  STL.64 [R1+0xe0], R4 ;  /* 0x0000e00401007387 */ /* 0x002fe80000100a00 */
[----:B------:R-:W-:Y:S04]  /*582a0*/  STL.64 [R1+0xe8], R6 ;  /* 0x0000e80601007387 */ /* 0x000fe80000100a00 */
[----:B------:R-:W2:Y:S04]  /*582b0*/  LDL.LU R17, [R1+0x364] ;  /* 0x0003640001117983 */ /* 0x000ea80000300800 */
[----:B------:R-:W4:Y:S04]  /*582c0*/  LDL.LU R18, [R1+0x368] ;  /* 0x0003680001127983 */ /* 0x000f280000300800 */
[----:B------:R-:W4:Y:S04]  /*582d0*/  LDL.LU R19, [R1+0x36c] ;  /* 0x00036c0001137983 */ /* 0x000f280000300800 */
[----:B----4-:R-:W-:Y:S04]  /*582e0*/  STL.64 [R1+0x18a0], R18 ;  /* 0x0018a01201007387 */ /* 0x010fe80000100a00 */
[----:B--2---:R1:W-:Y:S04]  /*582f0*/  STL.64 [R1+0x1898], R16 ;  /* 0x0018981001007387 */ /* 0x0043e80000100a00 */
[----:B------:R-:W2:Y:S04]  /*58300*/  LDL.LU R12, [R1+0x350] ;  /* 0x00035000010c7983 */ /* 0x000ea80000300800 */
[----:B------:R-:W2:Y:S04]  /*58310*/  LDL.LU R13, [R1+0x354] ;  /* 0x00035400010d7983 */ /* 0x000ea80000300800 */
[----:B------:R-:W4:Y:S04]  /*58320*/  LDL.LU R14, [R1+0x358] ;  /* 0x00035800010e7983 */ /* 0x000f280000300800 */
[----:B------:R-:W4:Y:S04]  /*58330*/  LDL.LU R15, [R1+0x35c] ;  /* 0x00035c00010f7983 */ /* 0x000f280000300800 */
[----:B----4-:R-:W-:Y:S04]  /*58340*/  STL.64 [R1+0x18b0], R14 ;  /* 0x0018b00e01007387 */ /* 0x010fe80000100a00 */
[----:B--2---:R2:W-:Y:S04]  /*58350*/  STL.64 [R1+0x18a8], R12 ;  /* 0x0018a80c01007387 */ /* 0x0045e80000100a00 */
[----:B0-----:R-:W4:Y:S04]  /*58360*/  LDL.LU R8, [R1+0x340] ;  /* 0x0003400001087983 */ /* 0x001f280000300800 */
[----:B------:R-:W4:Y:S04]  /*58370*/  LDL.LU R9, [R1+0x344] ;  /* 0x0003440001097983 */ /* 0x000f280000300800 */
[----:B---3--:R-:W3:Y:S04]  /*58380*/  LDL.LU R10, [R1+0x348] ;  /* 0x00034800010a7983 */ /* 0x008ee80000300800 */
[----:B------:R-:W3:Y:S04]  /*58390*/  LDL.LU R11, [R1+0x34c] ;  /* 0x00034c00010b7983 */ /* 0x000ee80000300800 */
[----:B---3--:R-:W-:Y:S04]  /*583a0*/  STL.64 [R1+0x18c0], R10 ;  /* 0x0018c00a01007387 */ /* 0x008fe80000100a00 */
[----:B----4-:R0:W-:Y:S04]  /*583b0*/  STL.64 [R1+0x18b8], R8 ;  /* 0x0018b80801007387 */ /* 0x0101e80000100a00 */
[----:B-1----:R-:W3:Y:S04]  /*583c0*/  LDL.LU R16, [R1+0x2d0] ;  /* 0x0002d00001107983 */ /* 0x002ee80000300800 */
[----:B------:R-:W3:Y:S04]  /*583d0*/  LDL.LU R17, [R1+0x2d4] ;  /* 0x0002d40001117983 */ /* 0x000ee80000300800 */
[----:B------:R-:W4:Y:S04]  /*583e0*/  LDL.LU R18, [R1+0x2d8] ;  /* 0x0002d80001127983 */ /* 0x000f280000300800 */
[----:B------:R-:W4:Y:S04]  /*583f0*/  LDL.LU R19, [R1+0x2dc] ;  /* 0x0002dc0001137983 */ /* 0x000f280000300800 */
[----:B----4-:R-:W-:Y:S04]  /*58400*/  STL.64 [R1+0x18d0], R18 ;  /* 0x0018d01201007387 */ /* 0x010fe80000100a00 */
[----:B---3--:R-:W-:Y:S04]  /*58410*/  STL.64 [R1+0x18c8], R16 ;  /* 0x0018c81001007387 */ /* 0x008fe80000100a00 */
[----:B--2---:R-:W2:Y:S04]  /*58420*/  LDL.LU R12, [R1+0x250] ;  /* 0x00025000010c7983 */ /* 0x004ea80000300800 */
        /* <DEDUP_REMOVED lines=22> */
[----:B--2---:R-:W-:Y:S04]  /*58590*/  STL.64 [R1+0x1908], R8 ;  /* 0x0019080801007387 */ /* 0x004fe80000100a00 */
        /* <DEDUP_REMOVED lines=122> */
[----:B----4-:R-:W-:Y:S04]  /*58d40*/  STS.128 [R0+0x700], R16 ;  /* 0x0007001000007388 */ /* 0x010fe80000000c00 */
[----:B------:R-:W-:Y:S06]  /*58d50*/  BAR.SYNC.DEFER_BLOCKING 0x0 ;  /* 0x0000000000007b1d */ /* 0x000fec0000010000 */
[----:B------:R-:W0:Y:S04]  /*58d60*/  LDS.128 R4, [R29] ;  /* 0x000000001d047984 */ /* 0x000e280000000c00 */
[----:B------:R-:W1:Y:S04]  /*58d70*/  LDS.128 R12, [R29+0x800] ;  /* 0x000800001d0c7984 */ /* 0x000e680000000c00 */
[----:B------:R-:W2:Y:S04]  /*58d80*/  LDS.128 R8, [R29+0x1000] ;  /* 0x001000001d087984 */ /* 0x000ea80000000c00 */
[----:B------:R-:W-:Y:S04]  /*58d90*/  LDS.128 R16, [R26] ;  /* 0x000000001a107984 */ /* 0x000fe80000000c00 */
[----:B0-----:R-:W-:Y:S04]  /*58da0*/  STL.64 [R1+0x200], R4 ;  /* 0x0002000401007387 */ /* 0x001fe80000100a00 */
[----:B------:R-:W-:Y:S04]  /*58db0*/  STL.64 [R1+0x208], R6 ;  /* 0x0002080601007387 */ /* 0x000fe80000100a00 */
[----:B------:R-:W0:Y:S04]  /*58dc0*/  LDS.128 R4, [R29+0x1800] ;  /* 0x001800001d047984 */ /* 0x000e280000000c00 */
[----:B-1----:R-:W-:Y:S04]  /*58dd0*/  STL.64 [R1+0x240], R12 ;  /* 0x0002400c01007387 */ /* 0x002fe80000100a00 */
[----:B------:R-:W-:Y:S04]  /*58de0*/  STL.64 [R1+0x248], R14 ;  /* 0x0002480e01007387 */ /* 0x000fe80000100a00 */
[----:B------:R-:W-:Y:S04]  /*58df0*/  STL [R1+0x17a8], R29 ;  /* 0x0017a81d01007387 */ /* 0x000fe80000100800 */
[----:B--2---:R-:W-:Y:S04]  /*58e00*/  STL.64 [R1+0x250], R8 ;  /* 0x0002500801007387 */ /* 0x004fe80000100a00 */
[----:B------:R-:W-:Y:S04]  /*58e10*/  STL.64 [R1+0x258], R10 ;  /* 0x0002580a01007387 */ /* 0x000fe80000100a00 */
[----:B------:R-:W1:Y:S04]  /*58e20*/  LDS.128 R12, [R3] ;  /* 0x00000000030c7984 */ /* 0x000e680000000c00 */
[----:B------:R-:W-:Y:S04]  /*58e30*/  LDS.128 R8, [R3+0x800] ;  /* 0x0008000003087984 */ /* 0x000fe80000000c00 */
[----:B0-----:R-:W-:Y:S04]  /*58e40*/  STL.64 [R1+0x230], R4 ;  /* 0x0002300401007387 */ /* 0x001fe80000100a00 */
[----:B------:R-:W-:Y:S04]  /*58e50*/  STL.64 [R1+0x238], R6 ;  /* 0x0002380601007387 */ /* 0x000fe80000100a00 */
[----:B------:R-:W0:Y:S04]  /*58e60*/  LDS.128 R4, [R3+0x1000] ;  /* 0x0010000003047984 */ /* 0x000e280000000c00 */
[----:B-1----:R-:W-:Y:S04]  /*58e70*/  STL.64 [R1+0x210], R12 ;  /* 0x0002100c01007387 */ /* 0x002fe80000100a00 */
[----:B------:R-:W-:Y:S04]  /*58e80*/  STL.64 [R1+0x218], R14 ;  /* 0x0002180e01007387 */ /* 0x000fe80000100a00 */
[----:B------:R-:W1:Y:S04]  /*58e90*/  LDS.128 R12, [R3+0x1800] ;  /* 0x00180000030c7984 */ /* 0x000e680000000c00 */
[----:B0-----:R-:W-:Y:S01]  /*58ea0*/  STL.64 [R1+0x1f0], R4 ;  /* 0x0001f00401007387 */ /* 0x001fe20000100a00 */
[----:B------:R-:W-:-:S03]  /*58eb0*/  IMAD.MOV.U32 R29, RZ, RZ, R7 ;  /* 0x000000ffff1d7224 */ /* 0x000fc600078e0007 */
[----:B------:R-:W-:Y:S04]  /*58ec0*/  STL.64 [R1+0x220], R8 ;  /* 0x0002200801007387 */ /* 0x000fe80000100a00 */
[----:B------:R-:W-:Y:S04]  /*58ed0*/  STL.64 [R1+0x228], R10 ;  /* 0x0002280a01007387 */ /* 0x000fe80000100a00 */
[----:B------:R-:W-:Y:S04]  /*58ee0*/  STL [R1+0x1f8], R6 ;  /* 0x0001f80601007387 */ /* 0x000fe80000100800 */
[----:B------:R-:W0:Y:S04]  /*58ef0*/  LDS.128 R4, [R2+0x800] ;  /* 0x0008000002047984 */ /* 0x000e280000000c00 */
[----:B------:R-:W2:Y:S04]  /*58f00*/  LDS.128 R8, [R2] ;  /* 0x0000000002087984 */ /* 0x000ea80000000c00 */
[----:B------:R-:W3:Y:S04]  /*58f10*/  LDL.LU R20, [R1+0x4b0] ;  /* 0x0004b00001147983 */ /* 0x000ee80000300800 */
[----:B------:R-:W3:Y:S04]  /*58f20*/  LDL.LU R21, [R1+0x4b4] ;  /* 0x0004b40001157983 */ /* 0x000ee80000300800 */
[----:B------:R-:W3:Y:S04]  /*58f30*/  LDL.LU R22, [R1+0x4b8] ;  /* 0x0004b80001167983 */ /* 0x000ee80000300800 */
[----:B------:R-:W3:Y:S04]  /*58f40*/  LDL.LU R23, [R1+0x4bc] ;  /* 0x0004bc0001177983 */ /* 0x000ee80000300800 */
[----:B------:R4:W-:Y:S04]  /*58f50*/  STL [R1+0x17ac], R29 ;  /* 0x0017ac1d01007387 */ /* 0x0009e80000100800 */
[----:B-1----:R-:W-:Y:S04]  /*58f60*/  STL.64 [R1+0x1e0], R12 ;  /* 0x0001e00c01007387 */ /* 0x002fe80000100a00 */
[----:B------:R-:W-:Y:S04]  /*58f70*/  STL.64 [R1+0x1e8], R14 ;  /* 0x0001e80e01007387 */ /* 0x000fe80000100a00 */
[----:B------:R-:W-:Y:S04]  /*58f80*/  LDS.128 R12, [R26+0x800] ;  /* 0x000800001a0c7984 */ /* 0x000fe80000000c00 */
[----:B0-----:R-:W-:Y:S04]  /*58f90*/  STL.64 [R1+0x1c0], R4 ;  /* 0x0001c00401007387 */ /* 0x001fe80000100a00 */
[----:B--2---:R-:W-:Y:S01]  /*58fa0*/  STL.64 [R1+0x1d0], R8 ;  /* 0x0001d00801007387 */ /* 0x004fe20000100a00 */
[----:B----4-:R-:W-:-:S03]  /*58fb0*/  IMAD.MOV.U32 R29, RZ, RZ, R7 ;  /* 0x000000ffff1d7224 */ /* 0x010fc600078e0007 */
[----:B------:R-:W-:Y:S04]  /*58fc0*/  STL.64 [R1+0x1d8], R10 ;  /* 0x0001d80a01007387 */ /* 0x000fe80000100a00 */
[----:B------:R-:W0:Y:S04]  /*58fd0*/  LDS.128 R8, [R2+0x1000] ;  /* 0x0010000002087984 */ /* 0x000e280000000c00 */
[----:B------:R-:W-:Y:S04]  /*58fe0*/  STL [R1+0x1c8], R6 ;  /* 0x0001c80601007387 */ /* 0x000fe80000100800 */
[----:B------:R-:W1:Y:S04]  /*58ff0*/  LDS.128 R4, [R2+0x1800] ;  /* 0x0018000002047984 */ /* 0x000e680000000c00 */
[----:B------:R-:W-:Y:S04]  /*59000*/  STL [R1+0x17b0], R29 ;  /* 0x0017b01d01007387 */ /* 0x000fe80000100800 */
[----:B0-----:R-:W-:Y:S04]  /*59010*/  STL [R1+0x17b8], R10 ;  /* 0x0017b80a01007387 */ /* 0x001fe80000100800 */
[----:B------:R-:W-:Y:S04]  /*59020*/  STL [R1+0x17b4], R11 ;  /* 0x0017b40b01007387 */ /* 0x000fe80000100800 */
[----:B------:R-:W-:Y:S04]  /*59030*/  STL.64 [R1+0x17c8], R18 ;  /* 0x0017c81201007387 */ /* 0x000fe80000100a00 */
[----:B-1----:R-:W-:Y:S04]  /*59040*/  STL.64 [R1+0x2a0], R4 ;  /* 0x0002a00401007387 */ /* 0x002fe80000100a00 */
[----:B------:R-:W-:Y:S04]  /*59050*/  STL.64 [R1+0x2a8], R6 ;  /* 0x0002a80601007387 */ /* 0x000fe80000100a00 */
[----:B------:R0:W-:Y:S04]  /*59060*/  STL.64 [R1+0x17c0], R16 ;  /* 0x0017c01001007387 */ /* 0x0001e80000100a00 */
[----:B------:R-:W1:Y:S04]  /*59070*/  LDS.128 R4, [R26+0x1000] ;  /* 0x001000001a047984 */ /* 0x000e680000000c00 */
[----:B0-----:R-:W2:Y:S04]  /*59080*/  LDL.LU R16, [R1+0x440] ;  /* 0x0004400001107983 */ /* 0x001ea80000300800 */
[----:B------:R-:W2:Y:S04]  /*59090*/  LDL.LU R17, [R1+0x444] ;  /* 0x0004440001117983 */ /* 0x000ea80000300800 */
[----:B------:R-:W2:Y:S04]  /*590a0*/  LDL.LU R18, [R1+0x448] ;  /* 0x0004480001127983 */ /* 0x000ea80000300800 */
[----:B------:R-:W2:Y:S04]  /*590b0*/  LDL.LU R19, [R1+0x44c] ;  /* 0x00044c0001137983 */ /* 0x000ea80000300800 */
[----:B------:R-:W-:Y:S04]  /*590c0*/  STL.64 [R1+0x17d8], R14 ;  /* 0x0017d80e01007387 */ /* 0x000fe80000100a00 */
[----:B------:R-:W-:Y:S04]  /*590d0*/  STL.64 [R1+0x17d0], R12 ;  /* 0x0017d00c01007387 */ /* 0x000fe80000100a00 */
[----:B------:R-:W0:Y:S04]  /*590e0*/  LDS.128 R12, [R26+0x1800] ;  /* 0x001800001a0c7984 */ /* 0x000e280000000c00 */
[----:B------:R-:W-:Y:S06]  /*590f0*/  BAR.SYNC.DEFER_BLOCKING 0x0 ;  /* 0x0000000000007b1d */ /* 0x000fec0000010000 */
[----:B-1----:R-:W-:Y:S04]  /*59100*/  STL.64 [R1+0x17e8], R6 ;  /* 0x0017e80601007387 */ /* 0x002fe80000100a00 */
[----:B------:R-:W-:Y:S01]  /*59110*/  STL.64 [R1+0x17e0], R4 ;  /* 0x0017e00401007387 */ /* 0x000fe20000100a00 */
[----:B0-----:R-:W-:-:S02]  /*59120*/  IMAD.MOV.U32 R29, RZ, RZ, R14 ;  /* 0x000000ffff1d7224 */ /* 0x001fc400078e000e */
[----:B------:R-:W-:Y:S02]  /*59130*/  IMAD.MOV.U32 R27, RZ, RZ, R15 ;  /* 0x000000ffff1b7224 */ /* 0x000fe400078e000f */
[----:B------:R-:W-:Y:S02]  /*59140*/  IMAD.MOV.U32 R10, RZ, RZ, R12 ;  /* 0x000000ffff0a7224 */ /* 0x000fe400078e000c */
[----:B------:R-:W-:Y:S01]  /*59150*/  IMAD.MOV.U32 R11, RZ, RZ, R13 ;  /* 0x000000ffff0b7224 */ /* 0x000fe200078e000d */
[----:B------:R-:W-:Y:S04]  /*59160*/  STL [R1+0x1840], R29 ;  /* 0x0018401d01007387 */ /* 0x000fe80000100800 */
[----:B------:R-:W-:Y:S04]  /*59170*/  STL.64 [R1+0x1808], R26 ;  /* 0x0018081a01007387 */ /* 0x000fe80000100a00 */
[----:B------:R-:W-:Y:S04]  /*59180*/  STL.64 [R1+0x1800], R24 ;  /* 0x0018001801007387 */ /* 0x000fe80000100a00 */
[----:B------:R-:W-:Y:S04]  /*59190*/  STL.64 [R1+0x17f8], R10 ;  /* 0x0017f80a01007387 */ /* 0x000fe80000100a00 */
[----:B------:R0:W-:Y:S04]  /*591a0*/  STL.64 [R1+0x17f0], R8 ;  /* 0x0017f00801007387 */ /* 0x0001e80000100a00 */
[----:B------:R-:W4:Y:S04]  /*591b0*/  LDL.LU R12, [R1+0x970] ;  /* 0x00097000010c7983 */ /* 0x000f280000300800 */
[----:B------:R-:W4:Y:S04]  /*591c0*/  LDL.LU R13, [R1+0x974] ;  /* 0x00097400010d7983 */ /* 0x000f280000300800 */
[----:B------:R-:W2:Y:S04]  /*591d0*/  LDL.LU R14, [R1+0x978] ;  /* 0x00097800010e7983 */ /* 0x000ea80000300800 */
[----:B------:R-:W2:Y:S04]  /*591e0*/  LDL.LU R15, [R1+0x97c] ;  /* 0x00097c00010f7983 */ /* 0x000ea80000300800 */
[----:B--2---:R-:W-:Y:S04]  /*591f0*/  STL.64 [R1+0x1818], R14 ;  /* 0x0018180e01007387 */ /* 0x004fe80000100a00 */
[----:B----4-:R-:W-:Y:S04]  /*59200*/  STL.64 [R1+0x1810], R12 ;  /* 0x0018100c01007387 */ /* 0x010fe80000100a00 */
[----:B0-----:R-:W2:Y:S04]  /*59210*/  LDL.LU R8, [R1+0x950] ;  /* 0x0009500001087983 */ /* 0x001ea80000300800 */
[----:B------:R-:W2:Y:S04]  /*59220*/  LDL.LU R9, [R1+0x954] ;  /* 0x0009540001097983 */ /* 0x000ea80000300800 */
[----:B------:R-:W4:Y:S04]  /*59230*/  LDL.LU R10, [R1+0x958] ;  /* 0x00095800010a7983 */ /* 0x000f280000300800 */
[----:B------:R-:W4:Y:S04]  /*59240*/  LDL.LU R11, [R1+0x95c] ;  /* 0x00095c00010b7983 */ /* 0x000f280000300800 */
[----:B---3--:R0:W-:Y:S04]  /*59250*/  STS.128 [R0+0x80], R20 ;  /* 0x0000801400007388 */ /* 0x0081e80000000c00 */
[----:B----4-:R-:W-:Y:S04]  /*59260*/  STL.64 [R1+0x1828], R10 ;  /* 0x0018280a01007387 */ /* 0x010fe80000100a00 */
        /* <DEDUP_REMOVED lines=57> */
[----:B------:R0:W-:Y:S04]  /*59600*/  STS.128 [R0], R16 ;  /* 0x0000001000007388 */ /* 0x0001e80000000c00 */
[----:B------:R-:W3:Y:S04]  /*59610*/  LDL.LU R7, [R1+0x96c] ;  /* 0x00096c0001077983 */ /* 0x000ee80000300800 */
[----:B0-----:R-:W3:Y:S04]  /*59620*/  LDL.LU R16, [R1+0x980] ;  /* 0x0009800001107983 */ /* 0x001ee80000300800 */
        /* <DEDUP_REMOVED lines=12> */
[----:B---3--:R-:W-:Y:S01]  /*596f0*/  STS.128 [R0+0x300], R8 ;  /* 0x0003000800007388 */ /* 0x008fe20000000c00 */
[----:B------:R-:W-:-:S02]  /*59700*/  ISETP.GE.AND P0, PT, R29, c[0x0][0x178], PT ;  /* 0x00005e001d007a0c */ /* 0x000fc40003f06270 */
[----:B-----5:R-:W-:Y:S01]  /*59710*/  IADD3 R2, R28, 0x1, RZ ;  /* 0x000000011c027810 */ /* 0x020fe20007ffe0ff */
[----:B--2---:R0:W-:Y:S04]  /*59720*/  STS.128 [R0+0x280], R20 ;  /* 0x0002801400007388 */ /* 0x0041e80000000c00 */
[----:B0-----:R-:W2:Y:S04]  /*59730*/  LDL.LU.64 R22, [R1+0x1860] ;  /* 0x0018600001167983 */ /* 0x001ea80000300a00 */
[----:B------:R-:W2:Y:S04]  /*59740*/  LDL.LU.64 R20, [R1+0x1858] ;  /* 0x0018580001147983 */ /* 0x000ea80000300a00 */
[----:B------:R-:W3:Y:S04]  /*59750*/  LDL.LU.64 R10, [R1+0x1850] ;  /* 0x00185000010a7983 */ /* 0x000ee80000300a00 */
[----:B------:R-:W3:Y:S01]  /*59760*/  LDL.LU.64 R8, [R1+0x1848] ;  /* 0x0018480001087983 */ /* 0x000ee20000300a00 */
[----:B------:R-:W-:-:S02]  /*59770*/  ISETP.LT.AND P5, PT, R2, c[0x0][0x17c], !P0 ;  /* 0x00005f0002007a0c */ /* 0x000fc400047a1270 */
[----:B------:R-:W-:-:S04]  /*59780*/  IADD3 R2, R28, 0x3, RZ ;  /* 0x000000031c027810 */ /* 0x000fc80007ffe0ff */
[----:B------:R-:W-:Y:S01]  /*59790*/  ISETP.LT.AND P3, PT, R2, c[0x0][0x17c], !P0 ;  /* 0x00005f0002007a0c */ /* 0x000fe20004761270 */
[----:B------:R-:W-:Y:S02]  /*597a0*/  IMAD R2, R29, c[0x0][0x194], RZ ;  /* 0x000065001d027a24 */ /* 0x000fe400078e02ff */
[----:B------:R-:W3:Y:S04]  /*597b0*/  LDL.LU R29, [R1+0x1840] ;  /* 0x00184000011d7983 */ /* 0x000ee80000300800 */
[----:B----4-:R-:W-:Y:S04]  /*597c0*/  STS.128 [R0+0x500], R12 ;  /* 0x0005000c00007388 */ /* 0x010fe80000000c00 */
[----:B------:R-:W-:Y:S04]  /*597d0*/  STS.128 [R0+0x580], R24 ;  /* 0x0005801800007388 */ /* 0x000fe80000000c00 */
[----:B--2---:R0:W-:Y:S04]  /*597e0*/  STS.128 [R0+0x380], R20 ;  /* 0x0003801400007388 */ /* 0x0041e80000000c00 */
[----:B---3--:R1:W-:Y:S04]  /*597f0*/  STS.128 [R0+0x400], R8 ;  /* 0x0004000800007388 */ /* 0x0083e80000000c00 */
[----:B0-----:R-:W2:Y:S04]  /*59800*/  LDL.LU.64 R22, [R1+0x1838] ;  /* 0x0018380001167983 */ /* 0x001ea80000300a00 */
[----:B------:R-:W2:Y:S04]  /*59810*/  LDL.LU.64 R20, [R1+0x1830] ;  /* 0x0018300001147983 */ /* 0x000ea80000300a00 */
[----:B-1----:R-:W3:Y:S04]  /*59820*/  LDL.LU.64 R10, [R1+0x1828] ;  /* 0x00182800010a7983 */ /* 0x002ee80000300a00 */
[----:B------:R-:W3:Y:S04]  /*59830*/  LDL.LU.64 R8, [R1+0x1820] ;  /* 0x0018200001087983 */ /* 0x000ee80000300a00 */
[----:B------:R-:W4:Y:S04]  /*59840*/  LDL.LU.64 R14, [R1+0x1818] ;  /* 0x00181800010e7983 */ /* 0x000f280000300a00 */
[----:B------:R-:W4:Y:S04]  /*59850*/  LDL.LU.64 R12, [R1+0x1810] ;  /* 0x00181000010c7983 */ /* 0x000f280000300a00 */
[----:B------:R-:W4:Y:S04]  /*59860*/  LDL.LU.64 R26, [R1+0x1808] ;  /* 0x00180800011a7983 */ /* 0x000f280000300a00 */
[----:B------:R-:W4:Y:S01]  /*59870*/  LDL.LU.64 R24, [R1+0x1800] ;  /* 0x0018000001187983 */ /* 0x000f220000300a00 */
[----:B------:R-:W-:-:S03]  /*59880*/  IADD3 R3, R28, 0x2, RZ ;  /* 0x000000021c037810 */ /* 0x000fc60007ffe0ff */
[----:B------:R-:W-:Y:S04]  /*59890*/  STS.128 [R0+0x680], R4 ;  /* 0x0006800400007388 */ /* 0x000fe80000000c00 */
[----:B------:R-:W-:Y:S01]  /*598a0*/  STS.128 [R0+0x780], R16 ;  /* 0x0007801000007388 */ /* 0x000fe20000000c00 */
[----:B------:R-:W-:Y:S02]  /*598b0*/  ISETP.LT.AND P4, PT, R3, c[0x0][0x17c], !P0 ;  /* 0x00005f0003007a0c */ /* 0x000fe40004781270 */
[C---:B------:R-:W-:Y:S02]  /*598c0*/  IADD3 R3, R28.reuse, 0x4, RZ ;  /* 0x000000041c037810 */ /* 0x040fe40007ffe0ff */
[----:B------:R-:W-:Y:S02]  /*598d0*/  ISETP.LT.AND P1, PT, R28, c[0x0][0x17c], !P0 ;  /* 0x00005f001c007a0c */ /* 0x000fe40004721270 */
[----:B------:R-:W-:-:S02]  /*598e0*/  ISETP.LT.AND P2, PT, R3, c[0x0][0x17c], !P0 ;  /* 0x00005f0003007a0c */ /* 0x000fc40004741270 */
[----:B------:R-:W-:-:S04]  /*598f0*/  LEA R3, P6, R2, c[0x0][0x170], 0x1 ;  /* 0x00005c0002037a11 */ /* 0x000fc800078c08ff */
[----:B------:R-:W-:Y:S01]  /*59900*/  LEA.HI.X.SX32 R2, R2, c[0x0][0x174], 0x1, P6 ;  /* 0x00005d0002027a11 */ /* 0x000fe200030f0eff */
[----:B--2---:R0:W-:Y:S04]  /*59910*/  STS.128 [R0+0x480], R20 ;  /* 0x0004801400007388 */ /* 0x0041e80000000c00 */
[----:B---3--:R1:W-:Y:S04]  /*59920*/  STS.128 [R0+0x600], R8 ;  /* 0x0006000800007388 */ /* 0x0083e80000000c00 */
[----:B----4-:R2:W-:Y:S01]  /*59930*/  STS.128 [R0+0x700], R12 ;  /* 0x0007000c00007388 */ /* 0x0105e20000000c00 */
[----:B0-----:R-:W-:-:S03]  /*59940*/  IMAD R21, R28, c[0x0][0x198], RZ ;  /* 0x000066001c157a24 */ /* 0x001fc600078e02ff */
[----:B------:R-:W-:Y:S02]  /*59950*/  BAR.SYNC.DEFER_BLOCKING 0x0 ;  /* 0x0000000000007b1d */ /* 0x000fe40000010000 */
[CC--:B------:R-:W-:Y:S02]  /*59960*/  LEA R20, P6, R21.reuse, R3.reuse, 0x1 ;  /* 0x0000000315147211 */ /* 0x0c0fe400078c08ff */
[C---:B------:R-:W-:Y:S02]  /*59970*/  IADD3 R23, R21.reuse, c[0x0][0x198], RZ ;  /* 0x0000660015177a10 */ /* 0x040fe40007ffe0ff */
[----:B------:R-:W-:Y:S01]  /*59980*/  LEA.HI.X.SX32 R21, R21, R2, 0x1, P6 ;  /* 0x0000000215157211 */ /* 0x000fe200030f0eff */
[----:B-1----:R-:W3:Y:S01]  /*59990*/  LDL.LU.64 R10, [R1+0x17f8] ;  /* 0x0017f800010a7983 */ /* 0x002ee20000300a00 */
[----:B------:R-:W-:Y:S02]  /*599a0*/  LEA R22, P6, R23, R3, 0x1 ;  /* 0x0000000317167211 */ /* 0x000fe400078c08ff */
[----:B------:R-:W-:Y:S01]  /*599b0*/  PRMT R24, R25, 0x7632, R24 ;  /* 0x0000763219187816 */ /* 0x000fe20000000018 */
[----:B------:R-:W4:Y:S04]  /*599c0*/  LDL.LU.64 R8, [R1+0x17f0] ;  /* 0x0017f00001087983 */ /* 0x000f280000300a00 */
[----:B------:R-:W3:Y:S04]  /*599d0*/  LDL.LU.64 R6, [R1+0x17e8] ;  /* 0x0017e80001067983 */ /* 0x000ee80000300a00 */
[----:B------:R-:W3:Y:S04]  /*599e0*/  LDL.LU.64 R4, [R1+0x17e0] ;  /* 0x0017e00001047983 */ /* 0x000ee80000300a00 */
[----:B--2---:R-:W2:Y:S04]  /*599f0*/  LDL.LU.64 R14, [R1+0x17d8] ;  /* 0x0017d800010e7983 */ /* 0x004ea80000300a00 */
[----:B------:R0:W-:Y:S04]  /*59a00*/  @P1 STG.E.U16 [R20.64], R25 ;  /* 0x0000001914001986 */ /* 0x0001e8000c101506 */
[----:B------:R-:W2:Y:S04]  /*59a10*/  LDL.LU.64 R12, [R1+0x17d0] ;  /* 0x0017d000010c7983 */ /* 0x000ea80000300a00 */
[----:B------:R-:W2:Y:S01]  /*59a20*/  LDL.LU.64 R18, [R1+0x17c8] ;  /* 0x0017c80001127983 */ /* 0x000ea20000300a00 */
[----:B0-----:R-:W-:-:S03]  /*59a30*/  IADD3 R21, R23, c[0x0][0x198], RZ ;  /* 0x0000660017157a10 */ /* 0x001fc60007ffe0ff */
[----:B------:R-:W2:Y:S01]  /*59a40*/  LDL.LU.64 R16, [R1+0x17c0] ;  /* 0x0017c00001107983 */ /* 0x000ea20000300a00 */
[----:B------:R-:W-:Y:S02]  /*59a50*/  LEA.HI.X.SX32 R23, R23, R2, 0x1, P6 ;  /* 0x0000000217177211 */ /* 0x000fe400030f0eff */
[----:B------:R-:W-:-:S03]  /*59a60*/  IADD3 R25, R28, 0x6, RZ ;  /* 0x000000061c197810 */ /* 0x000fc60007ffe0ff */
[----:B------:R0:W-:Y:S01]  /*59a70*/  @P5 STG.E.U16 [R22.64], R24 ;  /* 0x0000001816005986 */ /* 0x0001e2000c101506 */
[----:B------:R-:W-:-:S03]  /*59a80*/  ISETP.LT.AND P5, PT, R25, c[0x0][0x17c], !P0 ;  /* 0x00005f0019007a0c */ /* 0x000fc600047a1270 */
[----:B------:R-:W2:Y:S01]  /*59a90*/  LDL.LU R25, [R1+0x10] ;  /* 0x0000100001197983 */ /* 0x000ea20000300800 */
[----:B------:R-:W-:Y:S02]  /*59aa0*/  IADD3 R0, R28, 0x5, RZ ;  /* 0x000000051c007810 */ /* 0x000fe40007ffe0ff */
[C---:B------:R-:W-:Y:S02]  /*59ab0*/  LEA R20, P6, R21.reuse, R3, 0x1 ;  /* 0x0000000315147211 */ /* 0x040fe400078c08ff */
[----:B------:R-:W-:Y:S02]  /*59ac0*/  ISETP.LT.AND P1, PT, R0, c[0x0][0x17c], !P0 ;  /* 0x00005f0000007a0c */ /* 0x000fe40004721270 */
[C---:B------:R-:W-:Y:S02]  /*59ad0*/  IADD3 R0, R21.reuse, c[0x0][0x198], RZ ;  /* 0x0000660015007a10 */ /* 0x040fe40007ffe0ff */
[----:B------:R-:W-:Y:S02]  /*59ae0*/  LEA.HI.X.SX32 R21, R21, R2, 0x1, P6 ;  /* 0x0000000215157211 */ /* 0x000fe400030f0eff */
[----:B0-----:R-:W-:-:S02]  /*59af0*/  IADD3 R23, R28, 0x7, RZ ;  /* 0x000000071c177810 */ /* 0x001fc40007ffe0ff */
[C---:B------:R-:W-:Y:S01]  /*59b00*/  LEA R22, P6, R0.reuse, R3, 0x1 ;  /* 0x0000000300167211 */ /* 0x040fe200078c08ff */
[----:B--2---:R0:W-:Y:S01]  /*59b10*/  @P4 STG.E.U16 [R20.64], R25 ;  /* 0x0000001914004986 */ /* 0x0041e2000c101506 */
[----:B------:R-:W-:Y:S02]  /*59b20*/  ISETP.LT.AND P4, PT, R23, c[0x0][0x17c], !P0 ;  /* 0x00005f0017007a0c */ /* 0x000fe40004781270 */
[----:B------:R-:W-:Y:S02]  /*59b30*/  LEA.HI.X.SX32 R23, R0, R2, 0x1, P6 ;  /* 0x0000000200177211 */ /* 0x000fe400030f0eff */
[----:B------:R-:W-:Y:S02]  /*59b40*/  PRMT R24, R25, 0x7632, R24 ;  /* 0x0000763219187816 */ /* 0x000fe40000000018 */
[----:B0-----:R-:W-:-:S03]  /*59b50*/  IADD3 R25, R28, 0x8, RZ ;  /* 0x000000081c197810 */ /* 0x001fc60007ffe0ff */
[----:B------:R0:W-:Y:S01]  /*59b60*/  @P3 STG.E.U16 [R22.64], R24 ;  /* 0x0000001816003986 */ /* 0x0001e2000c101506 */
[----:B------:R-:W-:-:S03]  /*59b70*/  ISETP.LT.AND P3, PT, R25, c[0x0][0x17c], !P0 ;  /* 0x00005f0019007a0c */ /* 0x000fc60004761270 */
[----:B------:R-:W2:Y:S01]  /*59b80*/  LDL.LU R25, [R1+0x20] ;  /* 0x0000200001197983 */ /* 0x000ea20000300800 */
[----:B------:R-:W-:-:S04]  /*59b90*/  IADD3 R21, R0, c[0x0][0x198], RZ ;  /* 0x0000660000157a10 */ /* 0x000fc80007ffe0ff */
[CC--:B------:R-:W-:Y:S02]  /*59ba0*/  LEA R20, P6, R21.reuse, R3.reuse, 0x1 ;  /* 0x0000000315147211 */ /* 0x0c0fe400078c08ff */
[C---:B------:R-:W-:Y:S02]  /*59bb0*/  IADD3 R0, R21.reuse, c[0x0][0x198], RZ ;  /* 0x0000660015007a10 */ /* 0x040fe40007ffe0ff */
[----:B------:R-:W-:Y:S02]  /*59bc0*/  LEA.HI.X.SX32 R21, R21, R2, 0x1, P6 ;  /* 0x0000000215157211 */ /* 0x000fe400030f0eff */
[----:B0-----:R-:W-:Y:S02]  /*59bd0*/  IADD3 R23, R28, 0x9, RZ ;  /* 0x000000091c177810 */ /* 0x001fe40007ffe0ff */
[----:B------:R-:W-:Y:S01]  /*59be0*/  LEA R22, P6, R0, R3, 0x1 ;  /* 0x0000000300167211 */ /* 0x000fe200078c08ff */
[----:B--2---:R0:W-:Y:S01]  /*59bf0*/  @P2 STG.E.U16 [R20.64], R25 ;  /* 0x0000001914002986 */ /* 0x0041e2000c101506 */
[----:B------:R-:W-:-:S02]  /*59c00*/  ISETP.LT.AND P2, PT, R23, c[0x0][0x17c], !P0 ;  /* 0x00005f0017007a0c */ /* 0x000fc40004741270 */
        /* <DEDUP_REMOVED lines=1804> */
[----:B------:R0:W-:Y:S01]  /*60cd0*/  @P4 STG.E.U16 [R20.64], R16 ;  /* 0x0000001014004986 */ /* 0x0001e2000c101506 */
[----:B------:R-:W-:-:S02]  /*60ce0*/  ISETP.LT.AND P4, PT, R23, c[0x0][0x17c], !P0 ;  /* 0x00005f0017007a0c */ /* 0x000fc40004781270 */
[CC--:B------:R-:W-:Y:S02]  /*60cf0*/  LEA.HI.X.SX32 R23, R0.reuse, R2.reuse, 0x1, P6 ;  /* 0x0000000200177211 */ /* 0x0c0fe400030f0eff */
[----:B0-----:R-:W-:Y:S02]  /*60d00*/  IADD3 R21, R0, c[0x0][0x198], RZ ;  /* 0x0000660000157a10 */ /* 0x001fe40007ffe0ff */
[----:B------:R-:W-:Y:S02]  /*60d10*/  PRMT R16, R16, 0x7632, R16 ;  /* 0x0000763210107816 */ /* 0x000fe40000000010 */
[C---:B------:R-:W-:Y:S02]  /*60d20*/  LEA R20, P6, R21.reuse, R3, 0x1 ;  /* 0x0000000315147211 */ /* 0x040fe400078c08ff */
[C---:B------:R-:W-:Y:S01]  /*60d30*/  IADD3 R0, R21.reuse, c[0x0][0x198], RZ ;  /* 0x0000660015007a10 */ /* 0x040fe20007ffe0ff */
[----:B------:R0:W-:Y:S01]  /*60d40*/  @P3 STG.E.U16 [R22.64], R16 ;  /* 0x0000001016003986 */ /* 0x0001e2000c101506 */
[----:B------:R-:W-:-:S02]  /*60d50*/  LEA.HI.X.SX32 R21, R21, R2, 0x1, P6 ;  /* 0x0000000215157211 */ /* 0x000fc400030f0eff */
[----:B------:R-:W-:-:S04]  /*60d60*/  IADD3 R24, R28, 0x10c, RZ ;  /* 0x0000010c1c187810 */ /* 0x000fc80007ffe0ff */
[----:B------:R-:W-:Y:S02]  /*60d70*/  ISETP.LT.AND P3, PT, R24, c[0x0][0x17c], !P0 ;  /* 0x00005f0018007a0c */ /* 0x000fe40004761270 */
[----:B0-----:R-:W-:Y:S02]  /*60d80*/  IADD3 R23, R28, 0x10d, RZ ;  /* 0x0000010d1c177810 */ /* 0x001fe40007ffe0ff */
[C---:B------:R-:W-:Y:S01]  /*60d90*/  LEA R22, P6, R0.reuse, R3, 0x1 ;  /* 0x0000000300167211 */ /* 0x040fe200078c08ff */
[----:B--2---:R0:W-:Y:S01]  /*60da0*/  @P2 STG.E.U16 [R20.64], R25 ;  /* 0x0000001914002986 */ /* 0x0041e2000c101506 */
[----:B------:R-:W-:Y:S02]  /*60db0*/  ISETP.LT.AND P2, PT, R23, c[0x0][0x17c], !P0 ;  /* 0x00005f0017007a0c */ /* 0x000fe40004741270 */
[----:B------:R-:W-:Y:S02]  /*60dc0*/  LEA.HI.X.SX32 R23, R0, R2, 0x1, P6 ;  /* 0x0000000200177211 */ /* 0x000fe400030f0eff */
[----:B------:R-:W-:-:S02]  /*60dd0*/  PRMT R24, R25, 0x7632, R24 ;  /* 0x0000763219187816 */ /* 0x000fc40000000018 */
        /* <DEDUP_REMOVED lines=23> */
[C---:B------:R-:W-:Y:S02]  /*60f50*/  LEA R22, P6, R0.reuse, R3, 0x1 ;  /* 0x0000000300167211 */ /* 0x040fe400078c08ff */
[----:B------:R-:W-:Y:S01]  /*60f60*/  IADD3 R16, R0, c[0x0][0x198], RZ ;  /* 0x0000660000107a10 */ /* 0x000fe20007ffe0ff */
[----:B--2---:R0:W-:Y:S01]  /*60f70*/  @P3 STG.E.U16 [R20.64], R25 ;  /* 0x0000001914003986 */ /* 0x0041e2000c101506 */
[----:B------:R-:W-:-:S02]  /*60f80*/  ISETP.LT.AND P3, PT, R23, c[0x0][0x17c], !P0 ;  /* 0x00005f0017007a0c */ /* 0x000fc40004761270 */
[-C--:B------:R-:W-:Y:S02]  /*60f90*/  LEA.HI.X.SX32 R23, R0, R2.reuse, 0x1, P6 ;  /* 0x0000000200177211 */ /* 0x080fe400030f0eff */
[----:B------:R-:W-:Y:S02]  /*60fa0*/  PRMT R24, R25, 0x7632, R24 ;  /* 0x0000763219187816 */ /* 0x000fe40000000018 */
[C---:B------:R-:W-:Y:S02]  /*60fb0*/  IADD3 R0, R16.reuse, c[0x0][0x198], RZ ;  /* 0x0000660010007a10 */ /* 0x040fe40007ffe0ff */
[C---:B0-----:R-:W-:Y:S01]  /*60fc0*/  LEA R20, P6, R16.reuse, R3, 0x1 ;  /* 0x0000000310147211 */ /* 0x041fe200078c08ff */
[----:B------:R0:W-:Y:S03]  /*60fd0*/  @P2 STG.E.U16 [R22.64], R24 ;  /* 0x0000001816002986 */ /* 0x0001e6000c101506 */
[----:B------:R-:W-:-:S02]  /*60fe0*/  LEA.HI.X.SX32 R21, R16, R2, 0x1, P6 ;  /* 0x0000000210157211 */ /* 0x000fc400030f0eff */
[----:B------:R-:W-:-:S03]  /*60ff0*/  IADD3 R25, R28, 0x112, RZ ;  /* 0x000001121c197810 */ /* 0x000fc60007ffe0ff */
[----:B------:R1:W-:Y:S01]  /*61000*/  @P1 STG.E.U16 [R20.64], R12 ;  /* 0x0000000c14001986 */ /* 0x0003e2000c101506 */
[----:B0-----:R-:W-:Y:S02]  /*61010*/  IADD3 R23, R28, 0x113, RZ ;  /* 0x000001131c177810 */ /* 0x001fe40007ffe0ff */
[C---:B------:R-:W-:Y:S02]  /*61020*/  LEA R22, P6, R0.reuse, R3, 0x1 ;  /* 0x0000000300167211 */ /* 0x040fe400078c08ff */
[----:B------:R-:W-:Y:S02]  /*61030*/  ISETP.LT.AND P1, PT, R23, c[0x0][0x17c], !P0 ;  /* 0x00005f0017007a0c */ /* 0x000fe40004721270 */
[----:B------:R-:W-:Y:S02]  /*61040*/  LEA.HI.X.SX32 R23, R0, R2, 0x1, P6 ;  /* 0x0000000200177211 */ /* 0x000fe400030f0eff */
[----:B-1----:R-:W-:Y:S02]  /*61050*/  PRMT R12, R12, 0x7632, R12 ;  /* 0x000076320c0c7816 */ /* 0x002fe4000000000c */
[----:B------:R-:W-:-:S02]  /*61060*/  IADD3 R24, R28, 0x114, RZ ;  /* 0x000001141c187810 */ /* 0x000fc40007ffe0ff */
[----:B------:R-:W-:Y:S01]  /*61070*/  ISETP.LT.AND P2, PT, R25, c[0x0][0x17c], !P0 ;  /* 0x00005f0019007a0c */ /* 0x000fe20004741270 */
[----:B------:R0:W-:Y:S01]  /*61080*/  @P5 STG.E.U16 [R22.64], R12 ;  /* 0x0000000c16005986 */ /* 0x0001e2000c101506 */
[----:B------:R-:W-:-:S03]  /*61090*/  ISETP.LT.AND P5, PT, R24, c[0x0][0x17c], !P0 ;  /* 0x00005f0018007a0c */ /* 0x000fc600047a1270 */
[----:B------:R-:W2:Y:S04]  /*610a0*/  LDL.LU R25, [R1+0x1f0] ;  /* 0x0001f00001197983 */ /* 0x000ea80000300800 */
[----:B------:R-:W2:Y:S01]  /*610b0*/  LDL.LU R24, [R1+0x250] ;  /* 0x0002500001187983 */ /* 0x000ea20000300800 */
[----:B------:R-:W-:-:S04]  /*610c0*/  IADD3 R16, R0, c[0x0][0x198], RZ ;  /* 0x0000660000107a10 */ /* 0x000fc80007ffe0ff */
[CC--:B------:R-:W-:Y:S02]  /*610d0*/  LEA R20, P6, R16.reuse, R3.reuse, 0x1 ;  /* 0x0000000310147211 */ /* 0x0c0fe400078c08ff */
[C---:B------:R-:W-:Y:S02]  /*610e0*/  IADD3 R0, R16.reuse, c[0x0][0x198], RZ ;  /* 0x0000660010007a10 */ /* 0x040fe40007ffe0ff */
[----:B------:R-:W-:Y:S02]  /*610f0*/  LEA.HI.X.SX32 R21, R16, R2, 0x1, P6 ;  /* 0x0000000210157211 */ /* 0x000fe400030f0eff */
[----:B------:R-:W-:Y:S02]  /*61100*/  IADD3 R16, R28, 0x115, RZ ;  /* 0x000001151c107810 */ /* 0x000fe40007ffe0ff */
[C---:B0-----:R-:W-:Y:S02]  /*61110*/  LEA R22, P6, R0.reuse, R3, 0x1 ;  /* 0x0000000300167211 */ /* 0x041fe400078c08ff */
[----:B------:R-:W-:-:S02]  /*61120*/  IADD3 R12, R0, c[0x0][0x198], RZ ;  /* 0x00006600000c7a10 */ /* 0x000fc40007ffe0ff */
[----:B------:R-:W-:Y:S02]  /*61130*/  LEA.HI.X.SX32 R23, R0, R2, 0x1, P6 ;  /* 0x0000000200177211 */ /* 0x000fe400030f0eff */
[----:B------:R-:W-:Y:S01]  /*61140*/  IADD3 R0, R12, c[0x0][0x198], RZ ;  /* 0x000066000c007a10 */ /* 0x000fe20007ffe0ff */
[----:B--2---:R0:W-:Y:S01]  /*61150*/  @P4 STG.E.U16 [R20.64], R24 ;  /* 0x0000001814004986 */ /* 0x0041e2000c101506 */
[----:B------:R-:W-:Y:S02]  /*61160*/  ISETP.LT.AND P4, PT, R16, c[0x0][0x17c], !P0 ;  /* 0x00005f0010007a0c */ /* 0x000fe40004781270 */
[----:B------:R-:W-:Y:S02]  /*61170*/  PRMT R16, R24, 0x7632, R16 ;  /* 0x0000763218107816 */ /* 0x000fe40000000010 */
[----:B0-----:R-:W-:-:S03]  /*61180*/  LEA R20, P6, R12, R3, 0x1 ;  /* 0x000000030c147211 */ /* 0x001fc600078c08ff */
[----:B------:R0:W-:Y:S01]  /*61190*/  @P3 STG.E.U16 [R22.64], R16 ;  /* 0x0000001016003986 */ /* 0x0001e2000c101506 */
[----:B------:R-:W-:Y:S02]  /*611a0*/  LEA.HI.X.SX32 R21, R12, R2, 0x1, P6 ;  /* 0x000000020c157211 */ /* 0x000fe400030f0eff */
[----:B------:R-:W-:-:S03]  /*611b0*/  IADD3 R12, R0, c[0x0][0x198], RZ ;  /* 0x00006600000c7a10 */ /* 0x000fc60007ffe0ff */
[----:B------:R1:W-:Y:S01]  /*611c0*/  @P2 STG.E.U16 [R20.64], R25 ;  /* 0x0000001914002986 */ /* 0x0003e2000c101506 */
[----:B0-----:R-:W-:Y:S02]  /*611d0*/  IADD3 R16, R28, 0x117, RZ ;  /* 0x000001171c107810 */ /* 0x001fe40007ffe0ff */
[-C--:B------:R-:W-:Y:S02]  /*611e0*/  LEA R22, P6, R0, R3.reuse, 0x1 ;  /* 0x0000000300167211 */ /* 0x080fe400078c08ff */
[----:B------:R-:W-:Y:S02]  /*611f0*/  ISETP.LT.AND P2, PT, R16, c[0x0][0x17c], !P0 ;  /* 0x00005f0010007a0c */ /* 0x000fe40004741270 */
[----:B------:R-:W-:Y:S02]  /*61200*/  LEA.HI.X.SX32 R23, R0, R2, 0x1, P6 ;  /* 0x0000000200177211 */ /* 0x000fe400030f0eff */
[----:B------:R-:W-:Y:S02]  /*61210*/  PRMT R16, R25, 0x7632, R16 ;  /* 0x0000763219107816 */ /* 0x000fe40000000010 */
[C---:B-1----:R-:W-:Y:S01]  /*61220*/  LEA R20, P6, R12.reuse, R3, 0x1 ;  /* 0x000000030c147211 */ /* 0x042fe200078c08ff */
[----:B------:R-:W2:Y:S01]  /*61230*/  LDL.LU R25, [R1+0x2a0] ;  /* 0x0002a00001197983 */ /* 0x000ea20000300800 */
[----:B------:R-:W-:-:S02]  /*61240*/  IADD3 R0, R12, c[0x0][0x198], RZ ;  /* 0x000066000c007a10 */ /* 0x000fc40007ffe0ff */
[----:B------:R-:W-:Y:S01]  /*61250*/  LEA.HI.X.SX32 R21, R12, R2, 0x1, P6 ;  /* 0x000000020c157211 */ /* 0x000fe200030f0eff */
[----:B------:R0:W-:Y:S01]  /*61260*/  @P1 STG.E.U16 [R22.64], R16 ;  /* 0x0000001016001986 */ /* 0x0001e2000c101506 */
[----:B------:R-:W-:-:S03]  /*61270*/  IADD3 R24, R28, 0x116, RZ ;  /* 0x000001161c187810 */ /* 0x000fc60007ffe0ff */
[----:B----4-:R1:W-:Y:S01]  /*61280*/  @P5 STG.E.U16 [R20.64], R8 ;  /* 0x0000000814005986 */ /* 0x0103e2000c101506 */
[----:B------:R-:W-:Y:S02]  /*61290*/  ISETP.LT.AND P3, PT, R24, c[0x0][0x17c], !P0 ;  /* 0x00005f0018007a0c */ /* 0x000fe40004761270 */
[C---:B------:R-:W-:Y:S02]  /*612a0*/  IADD3 R24, R28.reuse, 0x118, RZ ;  /* 0x000001181c187810 */ /* 0x040fe40007ffe0ff */
[----:B0-----:R-:W-:Y:S02]  /*612b0*/  IADD3 R16, R28, 0x119, RZ ;  /* 0x000001191c107810 */ /* 0x001fe40007ffe0ff */
[----:B------:R-:W-:Y:S02]  /*612c0*/  LEA R22, P6, R0, R3, 0x1 ;  /* 0x0000000300167211 */ /* 0x000fe400078c08ff */
[----:B------:R-:W-:Y:S02]  /*612d0*/  ISETP.LT.AND P5, PT, R16, c[0x0][0x17c], !P0 ;  /* 0x00005f0010007a0c */ /* 0x000fe400047a1270 */
[----:B------:R-:W-:-:S02]  /*612e0*/  LEA.HI.X.SX32 R23, R0, R2, 0x1, P6 ;  /* 0x0000000200177211 */ /* 0x000fc400030f0eff */
[----:B-1----:R-:W-:Y:S02]  /*612f0*/  PRMT R8, R8, 0x7632, R8 ;  /* 0x0000763208087816 */ /* 0x002fe40000000008 */
[----:B------:R-:W-:Y:S02]  /*61300*/  IADD3 R16, R28, 0x11a, RZ ;  /* 0x0000011a1c107810 */ /* 0x000fe40007ffe0ff */
[----:B------:R-:W-:Y:S01]  /*61310*/  ISETP.LT.AND P1, PT, R24, c[0x0][0x17c], !P0 ;  /* 0x00005f0018007a0c */ /* 0x000fe20004721270 */
[----:B------:R0:W-:Y:S01]  /*61320*/  @P4 STG.E.U16 [R22.64], R8 ;  /* 0x0000000816004986 */ /* 0x0001e2000c101506 */
[----:B------:R-:W-:-:S03]  /*61330*/  ISETP.LT.AND P4, PT, R16, c[0x0][0x17c], !P0 ;  /* 0x00005f0010007a0c */ /* 0x000fc60004781270 */
[----:B------:R-:W4:Y:S04]  /*61340*/  LDL.LU R24, [R1+0x1e0] ;  /* 0x0001e00001187983 */ /* 0x000f280000300800 */
[----:B------:R-:W2:Y:S01]  /*61350*/  LDL.LU R16, [R1+0x230] ;  /* 0x0002300001107983 */ /* 0x000ea20000300800 */
[----:B------:R-:W-:-:S04]  /*61360*/  IADD3 R12, R0, c[0x0][0x198], RZ ;  /* 0x00006600000c7a10 */ /* 0x000fc80007ffe0ff */
[CC--:B------:R-:W-:Y:S02]  /*61370*/  LEA R20, P6, R12.reuse, R3.reuse, 0x1 ;  /* 0x000000030c147211 */ /* 0x0c0fe400078c08ff */
[C---:B------:R-:W-:Y:S02]  /*61380*/  IADD3 R0, R12.reuse, c[0x0][0x198], RZ ;  /* 0x000066000c007a10 */ /* 0x040fe40007ffe0ff */
[-C--:B------:R-:W-:Y:S02]  /*61390*/  LEA.HI.X.SX32 R21, R12, R2.reuse, 0x1, P6 ;  /* 0x000000020c157211 */ /* 0x080fe400030f0eff */
[C---:B0-----:R-:W-:Y:S02]  /*613a0*/  LEA R22, P6, R0.reuse, R3, 0x1 ;  /* 0x0000000300167211 */ /* 0x041fe400078c08ff */
[C---:B------:R-:W-:Y:S01]  /*613b0*/  IADD3 R8, R0.reuse, c[0x0][0x198], RZ ;  /* 0x0000660000087a10 */ /* 0x040fe20007ffe0ff */
[----:B---3--:R0:W-:Y:S01]  /*613c0*/  @P3 STG.E.U16 [R20.64], R4 ;  /* 0x0000000414003986 */ /* 0x0081e2000c101506 */
[----:B------:R-:W-:-:S02]  /*613d0*/  LEA.HI.X.SX32 R23, R0, R2, 0x1, P6 ;  /* 0x0000000200177211 */ /* 0x000fc400030f0eff */
[----:B------:R-:W-:Y:S02]  /*613e0*/  IADD3 R0, R8, c[0x0][0x198], RZ ;  /* 0x0000660008007a10 */ /* 0x000fe40007ffe0ff */
[----:B0-----:R-:W-:Y:S02]  /*613f0*/  PRMT R4, R4, 0x7632, R4 ;  /* 0x0000763204047816 */ /* 0x001fe40000000004 */
[----:B------:R-:W-:-:S03]  /*61400*/  LEA R20, P6, R8, R3, 0x1 ;  /* 0x0000000308147211 */ /* 0x000fc600078c08ff */
[----:B------:R0:W-:Y:S01]  /*61410*/  @P2 STG.E.U16 [R22.64], R4 ;  /* 0x0000000416002986 */ /* 0x0001e2000c101506 */
[-C--:B------:R-:W-:Y:S02]  /*61420*/  LEA.HI.X.SX32 R21, R8, R2.reuse, 0x1, P6 ;  /* 0x0000000208157211 */ /* 0x080fe400030f0eff */
[C---:B------:R-:W-:Y:S02]  /*61430*/  IADD3 R8, R28.reuse, 0x11d, RZ ;  /* 0x0000011d1c087810 */ /* 0x040fe40007ffe0ff */
[----:B------:R-:W-:Y:S02]  /*61440*/  IADD3 R12, R28, 0x11b, RZ ;  /* 0x0000011b1c0c7810 */ /* 0x000fe40007ffe0ff */
[C---:B0-----:R-:W-:Y:S02]  /*61450*/  LEA R22, P6, R0.reuse, R3, 0x1 ;  /* 0x0000000300167211 */ /* 0x041fe400078c08ff */
[C---:B------:R-:W-:Y:S02]  /*61460*/  IADD3 R4, R0.reuse, c[0x0][0x198], RZ ;  /* 0x0000660000047a10 */ /* 0x040fe40007ffe0ff */
[----:B------:R-:W-:-:S02]  /*61470*/  LEA.HI.X.SX32 R23, R0, R2, 0x1, P6 ;  /* 0x0000000200177211 */ /* 0x000fc400030f0eff */
[----:B------:R-:W-:Y:S02]  /*61480*/  ISETP.LT.AND P3, PT, R12, c[0x0][0x17c], !P0 ;  /* 0x00005f000c007a0c */ /* 0x000fe40004761270 */
[----:B------:R-:W-:Y:S02]  /*61490*/  IADD3 R0, R4, c[0x0][0x198], RZ ;  /* 0x0000660004007a10 */ /* 0x000fe40007ffe0ff */
[----:B------:R-:W-:-:S04]  /*614a0*/  IADD3 R12, R28, 0x11c, RZ ;  /* 0x0000011c1c0c7810 */ /* 0x000fc80007ffe0ff */
[----:B------:R-:W-:Y:S02]  /*614b0*/  ISETP.LT.AND P2, PT, R12, c[0x0][0x17c], !P0 ;  /* 0x00005f000c007a0c */ /* 0x000fe40004741270 */
[----:B------:R-:W-:Y:S01]  /*614c0*/  IADD3 R12, R28, 0x11e, RZ ;  /* 0x0000011e1c0c7810 */ /* 0x000fe20007ffe0ff */
[----:B--2---:R0:W-:Y:S01]  /*614d0*/  @P1 STG.E.U16 [R20.64], R16 ;  /* 0x0000001014001986 */ /* 0x0041e2000c101506 */
[----:B------:R-:W-:Y:S02]  /*614e0*/  ISETP.LT.AND P1, PT, R8, c[0x0][0x17c], !P0 ;  /* 0x00005f0008007a0c */ /* 0x000fe40004721270 */
[----:B------:R-:W-:Y:S02]  /*614f0*/  PRMT R8, R16, 0x7632, R8 ;  /* 0x0000763210087816 */ /* 0x000fe40000000008 */
[----:B0-----:R-:W-:-:S03]  /*61500*/  LEA R20, P6, R4, R3, 0x1 ;  /* 0x0000000304147211 */ /* 0x001fc600078c08ff */
[----:B------:R0:W-:Y:S01]  /*61510*/  @P5 STG.E.U16 [R22.64], R8 ;  /* 0x0000000816005986 */ /* 0x0001e2000c101506 */
[----:B------:R-:W-:-:S03]  /*61520*/  LEA.HI.X.SX32 R21, R4, R2, 0x1, P6 ;  /* 0x0000000204157211 */ /* 0x000fc600030f0eff */
[----:B------:R-:W2:Y:S01]  /*61530*/  LDL.LU R16, [R1+0x204] ;  /* 0x0002040001107983 */ /* 0x000ea20000300800 */
[----:B------:R-:W-:-:S03]  /*61540*/  IADD3 R4, R0, c[0x0][0x198], RZ ;  /* 0x0000660000047a10 */ /* 0x000fc60007ffe0ff */
[----:B----4-:R1:W-:Y:S01]  /*61550*/  @P4 STG.E.U16 [R20.64], R24 ;  /* 0x0000001814004986 */ /* 0x0103e2000c101506 */
[----:B0-----:R-:W-:Y:S02]  /*61560*/  IADD3 R8, R28, 0x11f, RZ ;  /* 0x0000011f1c087810 */ /* 0x001fe40007ffe0ff */
[-C--:B------:R-:W-:Y:S02]  /*61570*/  LEA R22, P6, R0, R3.reuse, 0x1 ;  /* 0x0000000300167211 */ /* 0x080fe400078c08ff */
[----:B------:R-:W-:Y:S02]  /*61580*/  ISETP.LT.AND P4, PT, R8, c[0x0][0x17c], !P0 ;  /* 0x00005f0008007a0c */ /* 0x000fe40004781270 */
[----:B------:R-:W-:Y:S02]  /*61590*/  LEA.HI.X.SX32 R23, R0, R2, 0x1, P6 ;  /* 0x0000000200177211 */ /* 0x000fe400030f0eff */
[----:B------:R-:W-:Y:S02]  /*615a0*/  PRMT R8, R24, 0x7632, R8 ;  /* 0x0000763218087816 */ /* 0x000fe40000000008 */
[C---:B-1----:R-:W-:Y:S01]  /*615b0*/  LEA R20, P6, R4.reuse, R3, 0x1 ;  /* 0x0000000304147211 */ /* 0x042fe200078c08ff */
[----:B------:R-:W3:Y:S01]  /*615c0*/  LDL.LU R24, [R1+0x214] ;  /* 0x0002140001187983 */ /* 0x000ee20000300800 */
[----:B------:R-:W-:-:S02]  /*615d0*/  IADD3 R0, R4, c[0x0][0x198], RZ ;  /* 0x0000660004007a10 */ /* 0x000fc40007ffe0ff */
[----:B------:R-:W-:Y:S01]  /*615e0*/  LEA.HI.X.SX32 R21, R4, R2, 0x1, P6 ;  /* 0x0000000204157211 */ /* 0x000fe200030f0eff */
[----:B------:R0:W-:Y:S01]  /*615f0*/  @P3 STG.E.U16 [R22.64], R8 ;  /* 0x0000000816003986 */ /* 0x0001e2000c101506 */
[----:B------:R-:W-:Y:S02]  /*61600*/  ISETP.LT.AND P5, PT, R12, c[0x0][0x17c], !P0 ;  /* 0x00005f000c007a0c */ /* 0x000fe400047a1270 */
[----:B------:R-:W-:Y:S01]  /*61610*/  IADD3 R4, R0, c[0x0][0x198], RZ ;  /* 0x0000660000047a10 */ /* 0x000fe20007ffe0ff */
[----:B------:R1:W-:Y:S01]  /*61620*/  @P2 STG.E.U16 [R20.64], R25 ;  /* 0x0000001914002986 */ /* 0x0003e2000c101506 */
[----:B0-----:R-:W-:Y:S02]  /*61630*/  IADD3 R8, R28, 0x121, RZ ;  /* 0x000001211c087810 */ /* 0x001fe40007ffe0ff */
[----:B------:R-:W-:Y:S02]  /*61640*/  LEA R22, P6, R0, R3, 0x1 ;  /* 0x0000000300167211 */ /* 0x000fe400078c08ff */
[----:B------:R-:W-:-:S02]  /*61650*/  ISETP.LT.AND P2, PT, R8, c[0x0][0x17c], !P0 ;  /* 0x00005f0008007a0c */ /* 0x000fc40004741270 */
[----:B------:R-:W-:Y:S02]  /*61660*/  LEA.HI.X.SX32 R23, R0, R2, 0x1, P6 ;  /* 0x0000000200177211 */ /* 0x000fe400030f0eff */
[----:B------:R-:W-:Y:S02]  /*61670*/  PRMT R8, R25, 0x7632, R8 ;  /* 0x0000763219087816 */ /* 0x000fe40000000008 */
[----:B-1----:R-:W-:-:S03]  /*61680*/  LEA R20, P6, R4, R3, 0x1 ;  /* 0x0000000304147211 */ /* 0x002fc600078c08ff */
[----:B------:R0:W-:Y:S01]  /*61690*/  @P1 STG.E.U16 [R22.64], R8 ;  /* 0x0000000816001986 */ /* 0x0001e2000c101506 */
[----:B------:R-:W-:-:S05]  /*616a0*/  LEA.HI.X.SX32 R21, R4, R2, 0x1, P6 ;  /* 0x0000000204157211 */ /* 0x000fca00030f0eff */
[----:B------:R1:W-:Y:S01]  /*616b0*/  @P5 STG.E.U16 [R20.64], R10 ;  /* 0x0000000a14005986 */ /* 0x0003e2000c101506 */
[----:B0-----:R-:W-:-:S04]  /*616c0*/  IADD3 R8, R28, 0x123, RZ ;  /* 0x000001231c087810 */ /* 0x001fc80007ffe0ff */
[----:B------:R-:W-:Y:S02]  /*616d0*/  ISETP.LT.AND P5, PT, R8, c[0x0][0x17c], !P0 ;  /* 0x00005f0008007a0c */ /* 0x000fe400047a1270 */
[----:B------:R-:W-:Y:S02]  /*616e0*/  PRMT R8, R10, 0x7632, R8 ;  /* 0x000076320a087816 */ /* 0x000fe40000000008 */
[----:B-1----:R-:W4:Y:S04]  /*616f0*/  LDL.LU R10, [R1+0x17b8] ;  /* 0x0017b800010a7983 */ /* 0x002f280000300800 */
[----:B------:R-:W4:Y:S01]  /*61700*/  LDL.LU R25, [R1+0x1d4] ;  /* 0x0001d40001197983 */ /* 0x000f220000300800 */
[----:B------:R-:W-:Y:S02]  /*61710*/  IADD3 R0, R4, c[0x0][0x198], RZ ;  /* 0x0000660004007a10 */ /* 0x000fe40007ffe0ff */
[----:B------:R-:W-:-:S02]  /*61720*/  IADD3 R12, R28, 0x120, RZ ;  /* 0x000001201c0c7810 */ /* 0x000fc40007ffe0ff */
[-C--:B------:R-:W-:Y:S02]  /*61730*/  LEA R22, P6, R0, R3.reuse, 0x1 ;  /* 0x0000000300167211 */ /* 0x080fe400078c08ff */
[----:B------:R-:W-:Y:S02]  /*61740*/  ISETP.LT.AND P3, PT, R12, c[0x0][0x17c], !P0 ;  /* 0x00005f000c007a0c */ /* 0x000fe40004761270 */
[C---:B------:R-:W-:Y:S02]  /*61750*/  IADD3 R4, R0.reuse, c[0x0][0x198], RZ ;  /* 0x0000660000047a10 */ /* 0x040fe40007ffe0ff */
[----:B------:R-:W-:Y:S02]  /*61760*/  LEA.HI.X.SX32 R23, R0, R2, 0x1, P6 ;  /* 0x0000000200177211 */ /* 0x000fe400030f0eff */
[C---:B------:R-:W-:Y:S02]  /*61770*/  LEA R20, P6, R4.reuse, R3, 0x1 ;  /* 0x0000000304147211 */ /* 0x040fe400078c08ff */
[----:B------:R-:W-:-:S02]  /*61780*/  IADD3 R0, R4, c[0x0][0x198], RZ ;  /* 0x0000660004007a10 */ /* 0x000fc40007ffe0ff */
[----:B------:R-:W-:Y:S01]  /*61790*/  IADD3 R12, R28, 0x122, RZ ;  /* 0x000001221c0c7810 */ /* 0x000fe20007ffe0ff */
[----:B------:R0:W-:Y:S01]  /*617a0*/  @P4 STG.E.U16 [R22.64], R8 ;  /* 0x0000000816004986 */ /* 0x0001e2000c101506 */
[----:B------:R-:W-:Y:S02]  /*617b0*/  LEA.HI.X.SX32 R21, R4, R2, 0x1, P6 ;  /* 0x0000000204157211 */ /* 0x000fe400030f0eff */
[----:B------:R-:W-:Y:S02]  /*617c0*/  ISETP.LT.AND P1, PT, R12, c[0x0][0x17c], !P0 ;  /* 0x00005f000c007a0c */ /* 0x000fe40004721270 */
[----:B------:R-:W-:Y:S02]  /*617d0*/  IADD3 R4, R0, c[0x0][0x198], RZ ;  /* 0x0000660000047a10 */ /* 0x000fe40007ffe0ff */
[----:B0-----:R-:W-:Y:S02]  /*617e0*/  IADD3 R8, R28, 0x125, RZ ;  /* 0x000001251c087810 */ /* 0x001fe40007ffe0ff */
[----:B------:R-:W-:-:S04]  /*617f0*/  LEA R22, P6, R0, R3, 0x1 ;  /* 0x0000000300167211 */ /* 0x000fc800078c08ff */
[----:B------:R-:W-:Y:S02]  /*61800*/  LEA.HI.X.SX32 R23, R0, R2, 0x1, P6 ;  /* 0x0000000200177211 */ /* 0x000fe400030f0eff */
        /* <DEDUP_REMOVED lines=9> */
[----:B------:R-:W-:Y:S02]  /*618a0*/  LEA.HI.X.SX32 R21, R4, R2, 0x1, P6 ;  /* 0x0000000204157211 */ /* 0x000fe400030f0eff */
[----:B------:R-:W-:-:S03]  /*618b0*/  IADD3 R4, R0, c[0x0][0x198], RZ ;  /* 0x0000660000047a10 */ /* 0x000fc60007ffe0ff */
[----:B---3--:R1:W-:Y:S01]  /*618c0*/  @P1 STG.E.U16 [R20.64], R24 ;  /* 0x0000001814001986 */ /* 0x0083e2000c101506 */
        /* <DEDUP_REMOVED lines=10> */
[----:B------:R-:W-:Y:S02]  /*61970*/  ISETP.LT.AND P2, PT, R12, c[0x0][0x17c], !P0 ;  /* 0x00005f000c007a0c */ /* 0x000fe40004741270 */
[----:B------:R-:W-:Y:S02]  /*61980*/  IADD3 R4, R0, c[0x0][0x198], RZ ;  /* 0x0000660000047a10 */ /* 0x000fe40007ffe0ff */
[----:B0-----:R-:W-:Y:S02]  /*61990*/  IADD3 R8, R28, 0x129, RZ ;  /* 0x000001291c087810 */ /* 0x001fe40007ffe0ff */
[----:B------:R-:W-:-:S04]  /*619a0*/  LEA R22, P6, R0, R3, 0x1 ;  /* 0x0000000300167211 */ /* 0x000fc800078c08ff */
[----:B------:R-:W-:Y:S02]  /*619b0*/  LEA.HI.X.SX32 R23, R0, R2, 0x1, P6 ;  /* 0x0000000200177211 */ /* 0x000fe400030f0eff */
[----:B------:R-:W-:Y:S01]  /*619c0*/  IADD3 R0, R4, c[0x0][0x198], RZ ;  /* 0x0000660004007a10 */ /* 0x000fe20007ffe0ff */
[----:B----4-:R0:W-:Y:S01]  /*619d0*/  @P4 STG.E.U16 [R20.64], R25 ;  /* 0x0000001914004986 */ /* 0x0101e2000c101506 */
[----:B------:R-:W-:Y:S02]  /*619e0*/  ISETP.LT.AND P4, PT, R8, c[0x0][0x17c], !P0 ;  /* 0x00005f0008007a0c */ /* 0x000fe40004781270 */
[----:B------:R-:W-:Y:S02]  /*619f0*/  PRMT R8, R25, 0x7632, R8 ;  /* 0x0000763219087816 */ /* 0x000fe40000000008 */
[----:B0-----:R-:W-:-:S03]  /*61a00*/  LEA R20, P6, R4, R3, 0x1 ;  /* 0x0000000304147211 */ /* 0x001fc600078c08ff */
[----:B------:R0:W-:Y:S01]  /*61a10*/  @P3 STG.E.U16 [R22.64], R8 ;  /* 0x0000000816003986 */ /* 0x0001e2000c101506 */
[----:B------:R-:W-:-:S03]  /*61a20*/  LEA.HI.X.SX32 R21, R4, R2, 0x1, P6 ;  /* 0x0000000204157211 */ /* 0x000fc600030f0eff */
[----:B------:R-:W3:Y:S04]  /*61a30*/  LDL.LU R25, [R1+0x1c4] ;  /* 0x0001c40001197983 */ /* 0x000ee80000300800 */
[----:B------:R-:W-:Y:S01]  /*61a40*/  @P2 STG.E.U16 [R20.64], R17 ;  /* 0x0000001114002986 */ /* 0x000fe2000c101506 */
[----:B0-----:R-:W-:Y:S02]  /*61a50*/  IADD3 R8, R28, 0x12b, RZ ;  /* 0x0000012b1c087810 */ /* 0x001fe40007ffe0ff */
[----:B------:R-:W-:Y:S02]  /*61a60*/  LEA R22, P6, R0, R3, 0x1 ;  /* 0x0000000300167211 */ /* 0x000fe400078c08ff */
[----:B------:R-:W-:Y:S02]  /*61a70*/  ISETP.LT.AND P2, PT, R8, c[0x0][0x17c], !P0 ;  /* 0x00005f0008007a0c */ /* 0x000fe40004741270 */
[----:B------:R-:W-:-:S02]  /*61a80*/  LEA.HI.X.SX32 R23, R0, R2, 0x1, P6 ;  /* 0x0000000200177211 */ /* 0x000fc400030f0eff */
[----:B------:R-:W-:-:S05]  /*61a90*/  PRMT R8, R17, 0x7632, R8 ;  /* 0x0000763211087816 */ /* 0x000fca0000000008 */
[----:B------:R0:W-:Y:S04]  /*61aa0*/  @P1 STG.E.U16 [R22.64], R8 ;  /* 0x0000000816001986 */ /* 0x0001e8000c101506 */
[----:B0-----:R-:W4:Y:S01]  /*61ab0*/  LDL.LU R23, [R1+0x244] ;  /* 0x0002440001177983 */ /* 0x001f220000300800 */
[----:B------:R-:W-:Y:S02]  /*61ac0*/  IADD3 R12, R28, 0x128, RZ ;  /* 0x000001281c0c7810 */ /* 0x000fe40007ffe0ff */
[----:B------:R-:W-:Y:S02]  /*61ad0*/  IADD3 R4, R0, c[0x0][0x198], RZ ;  /* 0x0000660000047a10 */ /* 0x000fe40007ffe0ff */
[----:B------:R-:W-:Y:S02]  /*61ae0*/  ISETP.LT.AND P5, PT, R12, c[0x0][0x17c], !P0 ;  /* 0x00005f000c007a0c */ /* 0x000fe400047a1270 */
[----:B------:R-:W-:-:S02]  /*61af0*/  LEA R16, P6, R4, R3, 0x1 ;  /* 0x0000000304107211 */ /* 0x000fc400078c08ff */
[----:B------:R-:W-:Y:S02]  /*61b00*/  IADD3 R0, R4, c[0x0][0x198], RZ ;  /* 0x0000660004007a10 */ /* 0x000fe40007ffe0ff */
[----:B------:R-:W-:Y:S02]  /*61b10*/  IADD3 R12, R28, 0x12a, RZ ;  /* 0x0000012a1c0c7810 */ /* 0x000fe40007ffe0ff */
[----:B------:R-:W-:Y:S02]  /*61b20*/  LEA.HI.X.SX32 R17, R4, R2, 0x1, P6 ;  /* 0x0000000204117211 */ /* 0x000fe400030f0eff */
[----:B------:R-:W-:Y:S02]  /*61b30*/  IADD3 R8, R28, 0x12d, RZ ;  /* 0x0000012d1c087810 */ /* 0x000fe40007ffe0ff */
[----:B------:R-:W-:Y:S02]  /*61b40*/  LEA R20, P6, R0, R3, 0x1 ;  /* 0x0000000300147211 */ /* 0x000fe400078c08ff */
[----:B------:R-:W-:-:S02]  /*61b50*/  ISETP.LT.AND P3, PT, R12, c[0x0][0x17c], !P0 ;  /* 0x00005f000c007a0c */ /* 0x000fc40004761270 */
[C---:B------:R-:W-:Y:S02]  /*61b60*/  IADD3 R4, R0.reuse, c[0x0][0x198], RZ ;  /* 0x0000660000047a10 */ /* 0x040fe40007ffe0ff */
[----:B------:R-:W-:Y:S02]  /*61b70*/  LEA.HI.X.SX32 R21, R0, R2, 0x1, P6 ;  /* 0x0000000200157211 */ /* 0x000fe400030f0eff */
[----:B------:R-:W-:Y:S02]  /*61b80*/  IADD3 R0, R4, c[0x0][0x198], RZ ;  /* 0x0000660004007a10 */ /* 0x000fe40007ffe0ff */
[----:B------:R-:W-:-:S04]  /*61b90*/  IADD3 R12, R28, 0x12c, RZ ;  /* 0x0000012c1c0c7810 */ /* 0x000fc80007ffe0ff */
[----:B------:R-:W-:Y:S01]  /*61ba0*/  ISETP.LT.AND P1, PT, R12, c[0x0][0x17c], !P0 ;  /* 0x00005f000c007a0c */ /* 0x000fe20004721270 */
[----:B----4-:R0:W-:Y:S01]  /*61bb0*/  @P5 STG.E.U16 [R16.64], R23 ;  /* 0x0000001710005986 */ /* 0x0101e2000c101506 */
[----:B------:R-:W-:Y:S02]  /*61bc0*/  ISETP.LT.AND P5, PT, R8, c[0x0][0x17c], !P0 ;  /* 0x00005f0008007a0c */ /* 0x000fe400047a1270 */
[----:B------:R-:W-:Y:S02]  /*61bd0*/  PRMT R8, R23, 0x7632, R8 ;  /* 0x0000763217087816 */ /* 0x000fe40000000008 */
[----:B0-----:R-:W-:-:S03]  /*61be0*/  LEA R16, P6, R4, R3, 0x1 ;  /* 0x0000000304107211 */ /* 0x001fc600078c08ff */
[----:B------:R0:W-:Y:S01]  /*61bf0*/  @P4 STG.E.U16 [R20.64], R8 ;  /* 0x0000000814004986 */ /* 0x0001e2000c101506 */
[----:B------:R-:W-:Y:S02]  /*61c00*/  LEA.HI.X.SX32 R17, R4, R2, 0x1, P6 ;  /* 0x0000000204117211 */ /* 0x000fe400030f0eff */
[----:B------:R-:W-:-:S03]  /*61c10*/  IADD3 R4, R0, c[0x0][0x198], RZ ;  /* 0x0000660000047a10 */ /* 0x000fc60007ffe0ff */
[----:B--2---:R1:W-:Y:S01]  /*61c20*/  @P3 STG.E.U16 [R16.64], R24 ;  /* 0x0000001810003986 */ /* 0x0043e2000c101506 */
[----:B0-----:R-:W-:Y:S02]  /*61c30*/  IADD3 R8, R28, 0x12f, RZ ;  /* 0x0000012f1c087810 */ /* 0x001fe40007ffe0ff */
[----:B------:R-:W-:Y:S02]  /*61c40*/  LEA R20, P6, R0, R3, 0x1 ;  /* 0x0000000300147211 */ /* 0x000fe400078c08ff */
[----:B------:R-:W-:Y:S02]  /*61c50*/  ISETP.LT.AND P3, PT, R8, c[0x0][0x17c], !P0 ;  /* 0x00005f0008007a0c */ /* 0x000fe40004761270 */
[----:B------:R-:W-:Y:S02]  /*61c60*/  PRMT R8, R24, 0x7632, R8 ;  /* 0x0000763218087816 */ /* 0x000fe40000000008 */
[----:B-1----:R-:W2:Y:S01]  /*61c70*/  LDL.LU R24, [R1+0x254] ;  /* 0x0002540001187983 */ /* 0x002ea20000300800 */
[----:B------:R-:W-:-:S02]  /*61c80*/  LEA.HI.X.SX32 R21, R0, R2, 0x1, P6 ;  /* 0x0000000200157211 */ /* 0x000fc400030f0eff */
[----:B------:R-:W-:-:S03]  /*61c90*/  LEA R16, P6, R4, R3, 0x1 ;  /* 0x0000000304107211 */ /* 0x000fc600078c08ff */
[----:B------:R0:W-:Y:S01]  /*61ca0*/  @P2 STG.E.U16 [R20.64], R8 ;  /* 0x0000000814002986 */ /* 0x0001e2000c101506 */
[----:B------:R-:W-:-:S05]  /*61cb0*/  LEA.HI.X.SX32 R17, R4, R2, 0x1, P6 ;  /* 0x0000000204117211 */ /* 0x000fca00030f0eff */
[----:B---3--:R1:W-:Y:S01]  /*61cc0*/  @P1 STG.E.U16 [R16.64], R25 ;  /* 0x0000001910001986 */ /* 0x0083e2000c101506 */
[----:B0-----:R-:W-:-:S04]  /*61cd0*/  IADD3 R8, R28, 0x131, RZ ;  /* 0x000001311c087810 */ /* 0x001fc80007ffe0ff */
[----:B------:R-:W-:Y:S02]  /*61ce0*/  ISETP.LT.AND P1, PT, R8, c[0x0][0x17c], !P0 ;  /* 0x00005f0008007a0c */ /* 0x000fe40004721270 */
[----:B------:R-:W-:Y:S02]  /*61cf0*/  PRMT R8, R25, 0x7632, R8 ;  /* 0x0000763219087816 */ /* 0x000fe40000000008 */
[----:B-1----:R-:W3:Y:S01]  /*61d00*/  LDL.LU R25, [R1+0x1f4] ;  /* 0x0001f40001197983 */ /* 0x002ee20000300800 */
[----:B------:R-:W-:Y:S02]  /*61d10*/  IADD3 R0, R4, c[0x0][0x198], RZ ;  /* 0x0000660004007a10 */ /* 0x000fe40007ffe0ff */
[----:B------:R-:W-:Y:S01]  /*61d20*/  IADD3 R12, R28, 0x12e, RZ ;  /* 0x0000012e1c0c7810 */ /* 0x000fe20007ffe0ff */
[----:B------:R-:W4:Y:S01]  /*61d30*/  LDL.LU R23, [R1+0x234] ;  /* 0x0002340001177983 */ /* 0x000f220000300800 */
[----:B------:R-:W-:Y:S02]  /*61d40*/  LEA R20, P6, R0, R3, 0x1 ;  /* 0x0000000300147211 */ /* 0x000fe400078c08ff */
[----:B------:R-:W-:-:S02]  /*61d50*/  ISETP.LT.AND P4, PT, R12, c[0x0][0x17c], !P0 ;  /* 0x00005f000c007a0c */ /* 0x000fc40004781270 */
[C---:B------:R-:W-:Y:S02]  /*61d60*/  IADD3 R4, R0.reuse, c[0x0][0x198], RZ ;  /* 0x0000660000047a10 */ /* 0x040fe40007ffe0ff */
[-C--:B------:R-:W-:Y:S02]  /*61d70*/  LEA.HI.X.SX32 R21, R0, R2.reuse, 0x1, P6 ;  /* 0x0000000200157211 */ /* 0x080fe400030f0eff */
[----:B------:R-:W-:Y:S02]  /*61d80*/  LEA R16, P6, R4, R3, 0x1 ;  /* 0x0000000304107211 */ /* 0x000fe400078c08ff */
[----:B------:R-:W-:Y:S02]  /*61d90*/  IADD3 R12, R28, 0x130, RZ ;  /* 0x000001301c0c7810 */ /* 0x000fe40007ffe0ff */
[C---:B------:R-:W-:Y:S01]  /*61da0*/  IADD3 R0, R4.reuse, c[0x0][0x198], RZ ;  /* 0x0000660004007a10 */ /* 0x040fe20007ffe0ff */
[----:B------:R0:W-:Y:S01]  /*61db0*/  @P5 STG.E.U16 [R20.64], R8 ;  /* 0x0000000814005986 */ /* 0x0001e2000c101506 */
[----:B------:R-:W-:-:S02]  /*61dc0*/  LEA.HI.X.SX32 R17, R4, R2, 0x1, P6 ;  /* 0x0000000204117211 */ /* 0x000fc400030f0eff */
[----:B------:R-:W-:Y:S02]  /*61dd0*/  ISETP.LT.AND P2, PT, R12, c[0x0][0x17c], !P0 ;  /* 0x00005f000c007a0c */ /* 0x000fe40004741270 */
[----:B------:R-:W-:Y:S02]  /*61de0*/  IADD3 R12, R28, 0x132, RZ ;  /* 0x000001321c0c7810 */ /* 0x000fe40007ffe0ff */
[----:B------:R-:W-:Y:S01]  /*61df0*/  IADD3 R4, R0, c[0x0][0x198], RZ ;  /* 0x0000660000047a10 */ /* 0x000fe20007ffe0ff */
[----:B------:R1:W-:Y:S01]  /*61e00*/  @P4 STG.E.U16 [R16.64], R13 ;  /* 0x0000000d10004986 */ /* 0x0003e2000c101506 */
[----:B0-----:R-:W-:Y:S02]  /*61e10*/  IADD3 R8, R28, 0x133, RZ ;  /* 0x000001331c087810 */ /* 0x001fe40007ffe0ff */
[----:B------:R-:W-:Y:S02]  /*61e20*/  LEA R20, P6, R0, R3, 0x1 ;  /* 0x0000000300147211 */ /* 0x000fe400078c08ff */
[----:B------:R-:W-:-:S02]  /*61e30*/  ISETP.LT.AND P5, PT, R12, c[0x0][0x17c], !P0 ;  /* 0x00005f000c007a0c */ /* 0x000fc400047a1270 */
[----:B------:R-:W-:Y:S02]  /*61e40*/  ISETP.LT.AND P4, PT, R8, c[0x0][0x17c], !P0 ;  /* 0x00005f0008007a0c */ /* 0x000fe40004781270 */
[-C--:B------:R-:W-:Y:S02]  /*61e50*/  LEA.HI.X.SX32 R21, R0, R2.reuse, 0x1, P6 ;  /* 0x0000000200157211 */ /* 0x080fe400030f0eff */
[----:B------:R-:W-:Y:S02]  /*61e60*/  PRMT R8, R13, 0x7632, R8 ;  /* 0x000076320d087816 */ /* 0x000fe40000000008 */
[----:B------:R-:W-:Y:S02]  /*61e70*/  LEA R12, P6, R4, R3, 0x1 ;  /* 0x00000003040c7211 */ /* 0x000fe400078c08ff */
[----:B-1----:R-:W-:Y:S01]  /*61e80*/  IADD3 R16, R28, 0x134, RZ ;  /* 0x000001341c107810 */ /* 0x002fe20007ffe0ff */
[----:B------:R0:W-:Y:S01]  /*61e90*/  @P3 STG.E.U16 [R20.64], R8 ;  /* 0x0000000814003986 */ /* 0x0001e2000c101506 */
[----:B------:R-:W-:-:S02]  /*61ea0*/  LEA.HI.X.SX32 R13, R4, R2, 0x1, P6 ;  /* 0x00000002040d7211 */ /* 0x000fc400030f0eff */
[----:B------:R-:W-:Y:S02]  /*61eb0*/  IADD3 R0, R4, c[0x0][0x198], RZ ;  /* 0x0000660004007a10 */ /* 0x000fe40007ffe0ff */
[----:B------:R-:W-:Y:S02]  /*61ec0*/  ISETP.LT.AND P3, PT, R16, c[0x0][0x17c], !P0 ;  /* 0x00005f0010007a0c */ /* 0x000fe40004761270 */
[----:B------:R-:W-:Y:S02]  /*61ed0*/  LEA R16, P6, R0, R3, 0x1 ;  /* 0x0000000300107211 */ /* 0x000fe400078c08ff */
[----:B0-----:R-:W-:Y:S02]  /*61ee0*/  IADD3 R8, R28, 0x135, RZ ;  /* 0x000001351c087810 */ /* 0x001fe40007ffe0ff */
[C---:B------:R-:W-:Y:S02]  /*61ef0*/  IADD3 R4, R0.reuse, c[0x0][0x198], RZ ;  /* 0x0000660000047a10 */ /* 0x040fe40007ffe0ff */
[----:B------:R-:W-:Y:S01]  /*61f00*/  LEA.HI.X.SX32 R17, R0, R2, 0x1, P6 ;  /* 0x0000000200117211 */ /* 0x000fe200030f0eff */
[----:B--2---:R0:W-:Y:S01]  /*61f10*/  @P2 STG.E.U16 [R12.64], R24 ;  /* 0x000000180c002986 */ /* 0x0041e2000c101506 */
[----:B------:R-:W-:-:S02]  /*61f20*/  ISETP.LT.AND P2, PT, R8, c[0x0][0x17c], !P0 ;  /* 0x00005f0008007a0c */ /* 0x000fc40004741270 */
[----:B------:R-:W-:Y:S02]  /*61f30*/  PRMT R8, R24, 0x7632, R8 ;  /* 0x0000763218087816 */ /* 0x000fe40000000008 */
[----:B0-----:R-:W2:Y:S01]  /*61f40*/  LDL.LU R24, [R1+0x1e4] ;  /* 0x0001e40001187983 */ /* 0x001ea20000300800 */
[----:B------:R-:W-:-:S03]  /*61f50*/  LEA R12, P6, R4, R3, 0x1 ;  /* 0x00000003040c7211 */ /* 0x000fc600078c08ff */
[----:B------:R0:W-:Y:S01]  /*61f60*/  @P1 STG.E.U16 [R16.64], R8 ;  /* 0x0000000810001986 */ /* 0x0001e2000c101506 */
[----:B------:R-:W-:Y:S02]  /*61f70*/  LEA.HI.X.SX32 R13, R4, R2, 0x1, P6 ;  /* 0x00000002040d7211 */ /* 0x000fe400030f0eff */
[----:B0-----:R-:W-:-:S03]  /*61f80*/  IADD3 R8, R28, 0x137, RZ ;  /* 0x000001371c087810 */ /* 0x001fc60007ffe0ff */
[----:B---3--:R0:W-:Y:S01]  /*61f90*/  @P5 STG.E.U16 [R12.64], R25 ;  /* 0x000000190c005986 */ /* 0x0081e2000c101506 */
[----:B------:R-:W-:Y:S02]  /*61fa0*/  ISETP.LT.AND P5, PT, R8, c[0x0][0x17c], !P0 ;  /* 0x00005f0008007a0c */ /* 0x000fe400047a1270 */
[----:B------:R-:W-:Y:S02]  /*61fb0*/  PRMT R8, R25, 0x7632, R8 ;  /* 0x0000763219087816 */ /* 0x000fe40000000008 */
[----:B0-----:R-:W3:Y:S01]  /*61fc0*/  LDL.LU R25, [R1+0x2a4] ;  /* 0x0002a40001197983 */ /* 0x001ee20000300800 */
[----:B------:R-:W-:-:S04]  /*61fd0*/  IADD3 R0, R4, c[0x0][0x198], RZ ;  /* 0x0000660004007a10 */ /* 0x000fc80007ffe0ff */
[CC--:B------:R-:W-:Y:S02]  /*61fe0*/  LEA R16, P6, R0.reuse, R3.reuse, 0x1 ;  /* 0x0000000300107211 */ /* 0x0c0fe400078c08ff */
[C---:B------:R-:W-:Y:S02]  /*61ff0*/  IADD3 R4, R0.reuse, c[0x0][0x198], RZ ;  /* 0x0000660000047a10 */ /* 0x040fe40007ffe0ff */
[-C--:B------:R-:W-:Y:S02]  /*62000*/  LEA.HI.X.SX32 R17, R0, R2.reuse, 0x1, P6 ;  /* 0x0000000200117211 */ /* 0x080fe400030f0eff */
[C---:B------:R-:W-:Y:S02]  /*62010*/  LEA R12, P6, R4.reuse, R3, 0x1 ;  /* 0x00000003040c7211 */ /* 0x040fe400078c08ff */
[----:B------:R-:W-:Y:S02]  /*62020*/  IADD3 R0, R4, c[0x0][0x198], RZ ;  /* 0x0000660004007a10 */ /* 0x000fe40007ffe0ff */
[----:B------:R-:W-:Y:S01]  /*62030*/  IADD3 R20, R28, 0x136, RZ ;  /* 0x000001361c147810 */ /* 0x000fe20007ffe0ff */
[----:B------:R0:W-:Y:S01]  /*62040*/  @P4 STG.E.U16 [R16.64], R8 ;  /* 0x0000000810004986 */ /* 0x0001e2000c101506 */
[----:B------:R-:W-:-:S02]  /*62050*/  LEA.HI.X.SX32 R13, R4, R2, 0x1, P6 ;  /* 0x00000002040d7211 */ /* 0x000fc400030f0eff */
[----:B------:R-:W-:Y:S02]  /*62060*/  ISETP.LT.AND P1, PT, R20, c[0x0][0x17c], !P0 ;  /* 0x00005f0014007a0c */ /* 0x000fe40004721270 */
[----:B------:R-:W-:Y:S01]  /*62070*/  IADD3 R4, R0, c[0x0][0x198], RZ ;  /* 0x0000660000047a10 */ /* 0x000fe20007ffe0ff */
[----:B------:R1:W-:Y:S01]  /*62080*/  @P3 STG.E.U16 [R12.64], R9 ;  /* 0x000000090c003986 */ /* 0x0003e2000c101506 */
[----:B0-----:R-:W-:Y:S02]  /*62090*/  IADD3 R8, R28, 0x139, RZ ;  /* 0x000001391c087810 */ /* 0x001fe40007ffe0ff */
[----:B------:R-:W-:Y:S02]  /*620a0*/  LEA R16, P6, R0, R3, 0x1 ;  /* 0x0000000300107211 */ /* 0x000fe400078c08ff */
[----:B------:R-:W-:Y:S02]  /*620b0*/  ISETP.LT.AND P3, PT, R8, c[0x0][0x17c], !P0 ;  /* 0x00005f0008007a0c */ /* 0x000fe40004761270 */
[----:B------:R-:W-:-:S02]  /*620c0*/  LEA.HI.X.SX32 R17, R0, R2, 0x1, P6 ;  /* 0x0000000200117211 */ /* 0x000fc400030f0eff */
[C---:B------:R-:W-:Y:S02]  /*620d0*/  LEA R8, P6, R4.reuse, R3, 0x1 ;  /* 0x0000000304087211 */ /* 0x040fe400078c08ff */
[----:B-1----:R-:W-:Y:S02]  /*620e0*/  PRMT R12, R9, 0x7632, R12 ;  /* 0x00007632090c7816 */ /* 0x002fe4000000000c */
[C---:B------:R-:W-:Y:S02]  /*620f0*/  LEA.HI.X.SX32 R9, R4.reuse, R2, 0x1, P6 ;  /* 0x0000000204097211 */ /* 0x040fe400030f0eff */
[----:B------:R-:W-:Y:S02]  /*62100*/  IADD3 R0, R4, c[0x0][0x198], RZ ;  /* 0x0000660004007a10 */ /* 0x000fe40007ffe0ff */
[C---:B------:R-:W-:Y:S01]  /*62110*/  IADD3 R20, R28.reuse, 0x138, RZ ;  /* 0x000001381c147810 */ /* 0x040fe20007ffe0ff */
[----:B------:R0:W-:Y:S01]  /*62120*/  @P2 STG.E.U16 [R16.64], R12 ;  /* 0x0000000c10002986 */ /* 0x0001e2000c101506 */
[----:B------:R-:W-:-:S02]  /*62130*/  IADD3 R13, R28, 0x13a, RZ ;  /* 0x0000013a1c0d7810 */ /* 0x000fc40007ffe0ff */
[----:B------:R-:W-:Y:S01]  /*62140*/  IADD3 R4, R28, 0x13b, RZ ;  /* 0x0000013b1c047810 */ /* 0x000fe20007ffe0ff */
[----:B------:R1:W-:Y:S01]  /*62150*/  @P1 STG.E.U16 [R8.64], R5 ;  /* 0x0000000508001986 */ /* 0x0003e2000c101506 */
[----:B------:R-:W-:Y:S02]  /*62160*/  ISETP.LT.AND P4, PT, R20, c[0x0][0x17c], !P0 ;  /* 0x00005f0014007a0c */ /* 0x000fe40004781270 */
[----:B------:R-:W-:Y:S02]  /*62170*/  ISETP.LT.AND P2, PT, R13, c[0x0][0x17c], !P0 ;  /* 0x00005f000d007a0c */ /* 0x000fe40004741270 */
[C---:B0-----:R-:W-:Y:S02]  /*62180*/  LEA R12, P6, R0.reuse, R3, 0x1 ;  /* 0x00000003000c7211 */ /* 0x041fe400078c08ff */
[----:B-1----:R-:W-:Y:S02]  /*62190*/  IADD3 R8, R0, c[0x0][0x198], RZ ;  /* 0x0000660000087a10 */ /* 0x002fe40007ffe0ff */
[----:B------:R-:W-:-:S02]  /*621a0*/  ISETP.LT.AND P1, PT, R4, c[0x0][0x17c], !P0 ;  /* 0x00005f0004007a0c */ /* 0x000fc40004721270 */
[-C--:B------:R-:W-:Y:S02]  /*621b0*/  LEA.HI.X.SX32 R13, R0, R2.reuse, 0x1, P6 ;  /* 0x00000002000d7211 */ /* 0x080fe400030f0eff */
[CC--:B------:R-:W-:Y:S02]  /*621c0*/  LEA R4, P6, R8.reuse, R3.reuse, 0x1 ;  /* 0x0000000308047211 */ /* 0x0c0fe400078c08ff */
[----:B------:R-:W-:Y:S02]  /*621d0*/  PRMT R9, R5, 0x7632, R9 ;  /* 0x0000763205097816 */ /* 0x000fe40000000009 */
[C---:B------:R-:W-:Y:S02]  /*621e0*/  LEA.HI.X.SX32 R5, R8.reuse, R2, 0x1, P6 ;  /* 0x0000000208057211 */ /* 0x040fe400030f0eff */
[----:B------:R-:W-:Y:S01]  /*621f0*/  IADD3 R0, R8, c[0x0][0x198], RZ ;  /* 0x0000660008007a10 */ /* 0x000fe20007ffe0ff */
[----:B------:R0:W-:Y:S03]  /*62200*/  @P5 STG.E.U16 [R12.64], R9 ;  /* 0x000000090c005986 */ /* 0x0001e6000c101506 */
[----:B------:R-:W-:Y:S01]  /*62210*/  LEA R8, P6, R0, R3, 0x1 ;  /* 0x0000000300087211 */ /* 0x000fe200078c08ff */
[----:B----4-:R1:W-:Y:S01]  /*62220*/  @P4 STG.E.U16 [R4.64], R23 ;  /* 0x0000001704004986 */ /* 0x0103e2000c101506 */
[----:B0-----:R-:W-:-:S02]  /*62230*/  IADD3 R9, R28, 0x13d, RZ ;  /* 0x0000013d1c097810 */ /* 0x001fc40007ffe0ff */
[C---:B-1----:R-:W-:Y:S02]  /*62240*/  IADD3 R5, R0.reuse, c[0x0][0x198], RZ ;  /* 0x0000660000057a10 */ /* 0x042fe40007ffe0ff */
[----:B------:R-:W-:Y:S02]  /*62250*/  ISETP.LT.AND P4, PT, R9, c[0x0][0x17c], !P0 ;  /* 0x00005f0009007a0c */ /* 0x000fe40004781270 */
[-C--:B------:R-:W-:Y:S02]  /*62260*/  LEA.HI.X.SX32 R9, R0, R2.reuse, 0x1, P6 ;  /* 0x0000000200097211 */ /* 0x080fe400030f0eff */
[----:B------:R-:W-:Y:S02]  /*62270*/  LEA R4, P6, R5, R3, 0x1 ;  /* 0x0000000305047211 */ /* 0x000fe400078c08ff */
[----:B------:R-:W-:Y:S02]  /*62280*/  PRMT R12, R23, 0x7632, R12 ;  /* 0x00007632170c7816 */ /* 0x000fe4000000000c */
[C---:B------:R-:W-:Y:S01]  /*62290*/  IADD3 R0, R5.reuse, c[0x0][0x198], RZ ;  /* 0x0000660005007a10 */ /* 0x040fe20007ffe0ff */
[----:B------:R-:W4:Y:S01]  /*622a0*/  LDL.LU R23, [R1+0x208] ;  /* 0x0002080001177983 */ /* 0x000f220000300800 */
[----:B------:R-:W-:-:S02]  /*622b0*/  LEA.HI.X.SX32 R5, R5, R2, 0x1, P6 ;  /* 0x0000000205057211 */ /* 0x000fc400030f0eff */
[----:B------:R-:W-:Y:S01]  /*622c0*/  IADD3 R16, R28, 0x13c, RZ ;  /* 0x0000013c1c107810 */ /* 0x000fe20007ffe0ff */
[----:B------:R0:W-:Y:S03]  /*622d0*/  @P3 STG.E.U16 [R8.64], R12 ;  /* 0x0000000c08003986 */ /* 0x0001e6000c101506 */
[----:B------:R-:W-:Y:S02]  /*622e0*/  ISETP.LT.AND P5, PT, R16, c[0x0][0x17c], !P0 ;  /* 0x00005f0010007a0c */ /* 0x000fe400047a1270 */
[----:B0-----:R-:W-:Y:S02]  /*622f0*/  IADD3 R9, R28, 0x13f, RZ ;  /* 0x0000013f1c097810 */ /* 0x001fe40007ffe0ff */
[----:B------:R-:W-:Y:S02]  /*62300*/  LEA R8, P6, R0, R3, 0x1 ;  /* 0x0000000300087211 */ /* 0x000fe400078c08ff */
[----:B------:R-:W-:-:S04]  /*62310*/  IADD3 R13, R28, 0x13e, RZ ;  /* 0x0000013e1c0d7810 */ /* 0x000fc80007ffe0ff */
[----:B------:R-:W-:Y:S01]  /*62320*/  ISETP.LT.AND P3, PT, R13, c[0x0][0x17c], !P0 ;  /* 0x00005f000d007a0c */ /* 0x000fe20004761270 */
[----:B--2---:R0:W-:Y:S01]  /*62330*/  @P2 STG.E.U16 [R4.64], R24 ;  /* 0x0000001804002986 */ /* 0x0041e2000c101506 */
[----:B------:R-:W-:Y:S02]  /*62340*/  ISETP.LT.AND P2, PT, R9, c[0x0][0x17c], !P0 ;  /* 0x00005f0009007a0c */ /* 0x000fe40004741270 */
[----:B------:R-:W-:Y:S02]  /*62350*/  LEA.HI.X.SX32 R9, R0, R2, 0x1, P6 ;  /* 0x0000000200097211 */ /* 0x000fe400030f0eff */
[----:B------:R-:W-:Y:S02]  /*62360*/  PRMT R12, R24, 0x7632, R12 ;  /* 0x00007632180c7816 */ /* 0x000fe4000000000c */
[----:B0-----:R-:W-:Y:S01]  /*62370*/  IADD3 R5, R0, c[0x0][0x198], RZ ;  /* 0x0000660000057a10 */ /* 0x001fe20007ffe0ff */
[----:B------:R-:W2:Y:S03]  /*62380*/  LDL.LU R24, [R1+0x218] ;  /* 0x0002180001187983 */ /* 0x000ea60000300800 */
[----:B------:R-:W-:-:S02]  /*62390*/  LEA R4, P6, R5, R3, 0x1 ;  /* 0x0000000305047211 */ /* 0x000fc400078c08ff */
[C---:B------:R-:W-:Y:S02]  /*623a0*/  IADD3 R0, R5.reuse, c[0x0][0x198], RZ ;  /* 0x0000660005007a10 */ /* 0x040fe40007ffe0ff */
[----:B------:R-:W-:Y:S01]  /*623b0*/  LEA.HI.X.SX32 R5, R5, R2, 0x1, P6 ;  /* 0x0000000205057211 */ /* 0x000fe200030f0eff */
[----:B------:R0:W-:Y:S04]  /*623c0*/  @P1 STG.E.U16 [R8.64], R12 ;  /* 0x0000000c08001986 */ /* 0x0001e8000c101506 */
[----:B---3--:R1:W-:Y:S01]  /*623d0*/  @P5 STG.E.U16 [R4.64], R25 ;  /* 0x0000001904005986 */ /* 0x0083e2000c101506 */
[----:B0-----:R-:W-:Y:S02]  /*623e0*/  IADD3 R9, R28, 0x141, RZ ;  /* 0x000001411c097810 */ /* 0x001fe40007ffe0ff */
[----:B------:R-:W-:-:S02]  /*623f0*/  LEA R8, P6, R0, R3, 0x1 ;  /* 0x0000000300087211 */ /* 0x000fc400078c08ff */
[----:B------:R-:W-:Y:S02]  /*62400*/  ISETP.LT.AND P5, PT, R9, c[0x0][0x17c], !P0 ;  /* 0x00005f0009007a0c */ /* 0x000fe400047a1270 */
[C---:B-1----:R-:W-:Y:S02]  /*62410*/  IADD3 R5, R0.reuse, c[0x0][0x198], RZ ;  /* 0x0000660000057a10 */ /* 0x042fe40007ffe0ff */
[----:B------:R-:W-:Y:S02]  /*62420*/  LEA.HI.X.SX32 R9, R0, R2, 0x1, P6 ;  /* 0x0000000200097211 */ /* 0x000fe400030f0eff */
[----:B------:R-:W-:Y:S02]  /*62430*/  LEA R4, P6, R5, R3, 0x1 ;  /* 0x0000000305047211 */ /* 0x000fe400078c08ff */
[----:B------:R-:W-:Y:S02]  /*62440*/  PRMT R12, R25, 0x7632, R12 ;  /* 0x00007632190c7816 */ /* 0x000fe4000000000c */
[----:B------:R-:W-:-:S02]  /*62450*/  IADD3 R0, R5, c[0x0][0x198], RZ ;  /* 0x0000660005007a10 */ /* 0x000fc40007ffe0ff */
[----:B------:R-:W-:Y:S01]  /*62460*/  LEA.HI.X.SX32 R5, R5, R2, 0x1, P6 ;  /* 0x0000000205057211 */ /* 0x000fe200030f0eff */
[----:B------:R0:W-:Y:S04]  /*62470*/  @P4 STG.E.U16 [R8.64], R12 ;  /* 0x0000000c08004986 */ /* 0x0001e8000c101506 */
[----:B------:R1:W-:Y:S01]  /*62480*/  @P3 STG.E.U16 [R4.64], R11 ;  /* 0x0000000b04003986 */ /* 0x0003e2000c101506 */
[----:B0-----:R-:W-:-:S03]  /*62490*/  PRMT R12, R11, 0x7632, R12 ;  /* 0x000076320b0c7816 */ /* 0x001fc6000000000c */
[----:B-1----:R-:W3:Y:S04]  /*624a0*/  LDL.LU R11, [R1+0x17b4] ;  /* 0x0017b400010b7983 */ /* 0x002ee80000300800 */
[----:B------:R-:W3:Y:S01]  /*624b0*/  LDL.LU R25, [R1+0x1d8] ;  /* 0x0001d80001197983 */ /* 0x000ee20000300800 */
[C---:B------:R-:W-:Y:S02]  /*624c0*/  IADD3 R13, R28.reuse, 0x140, RZ ;  /* 0x000001401c0d7810 */ /* 0x040fe40007ffe0ff */
[----:B------:R-:W-:Y:S02]  /*624d0*/  IADD3 R9, R28, 0x143, RZ ;  /* 0x000001431c097810 */ /* 0x000fe40007ffe0ff */
[----:B------:R-:W-:Y:S02]  /*624e0*/  LEA R8, P6, R0, R3, 0x1 ;  /* 0x0000000300087211 */ /* 0x000fe400078c08ff */
[----:B------:R-:W-:-:S02]  /*624f0*/  ISETP.LT.AND P1, PT, R13, c[0x0][0x17c], !P0 ;  /* 0x00005f000d007a0c */ /* 0x000fc40004721270 */
[C---:B------:R-:W-:Y:S02]  /*62500*/  IADD3 R5, R0.reuse, c[0x0][0x198], RZ ;  /* 0x0000660000057a10 */ /* 0x040fe40007ffe0ff */
[----:B------:R-:W-:Y:S02]  /*62510*/  ISETP.LT.AND P3, PT, R9, c[0x0][0x17c], !P0 ;  /* 0x00005f0009007a0c */ /* 0x000fe40004761270 */
[-C--:B------:R-:W-:Y:S02]  /*62520*/  LEA.HI.X.SX32 R9, R0, R2.reuse, 0x1, P6 ;  /* 0x0000000200097211 */ /* 0x080fe400030f0eff */
[C---:B------:R-:W-:Y:S02]  /*62530*/  LEA R4, P6, R5.reuse, R3, 0x1 ;  /* 0x0000000305047211 */ /* 0x040fe400078c08ff */
[C---:B------:R-:W-:Y:S02]  /*62540*/  IADD3 R0, R5.reuse, c[0x0][0x198], RZ ;  /* 0x0000660005007a10 */ /* 0x040fe40007ffe0ff */
[----:B------:R-:W-:Y:S01]  /*62550*/  LEA.HI.X.SX32 R5, R5, R2, 0x1, P6 ;  /* 0x0000000205057211 */ /* 0x000fe200030f0eff */
[----:B------:R0:W-:Y:S01]  /*62560*/  @P2 STG.E.U16 [R8.64], R12 ;  /* 0x0000000c08002986 */ /* 0x0001e2000c101506 */
[----:B------:R-:W-:-:S04]  /*62570*/  IADD3 R13, R28, 0x142, RZ ;  /* 0x000001421c0d7810 */ /* 0x000fc80007ffe0ff */
[----:B------:R-:W-:Y:S02]  /*62580*/  ISETP.LT.AND P4, PT, R13, c[0x0][0x17c], !P0 ;  /* 0x00005f000d007a0c */ /* 0x000fe40004781270 */
[----:B0-----:R-:W-:Y:S02]  /*62590*/  IADD3 R9, R28, 0x145, RZ ;  /* 0x000001451c097810 */ /* 0x001fe40007ffe0ff */
[----:B------:R-:W-:Y:S02]  /*625a0*/  LEA R8, P6, R0, R3, 0x1 ;  /* 0x0000000300087211 */ /* 0x000fe400078c08ff */
[----:B------:R-:W-:-:S04]  /*625b0*/  IADD3 R13, R28, 0x144, RZ ;  /* 0x000001441c0d7810 */ /* 0x000fc80007ffe0ff */
[----:B------:R-:W-:Y:S01]  /*625c0*/  ISETP.LT.AND P2, PT, R13, c[0x0][0x17c], !P0 ;  /* 0x00005f000d007a0c */ /* 0x000fe20004741270 */
[----:B----4-:R0:W-:Y:S01]  /*625d0*/  @P1 STG.E.U16 [R4.64], R23 ;  /* 0x0000001704001986 */ /* 0x0101e2000c101506 */
[----:B------:R-:W-:Y:S02]  /*625e0*/  PRMT R12, R23, 0x7632, R12 ;  /* 0x00007632170c7816 */ /* 0x000fe4000000000c */
[----:B------:R-:W-:Y:S02]  /*625f0*/  ISETP.LT.AND P1, PT, R9, c[0x0][0x17c], !P0 ;  /* 0x00005f0009007a0c */ /* 0x000fe40004721270 */
[C---:B------:R-:W-:Y:S02]  /*62600*/  LEA.HI.X.SX32 R9, R0.reuse, R2, 0x1, P6 ;  /* 0x0000000200097211 */ /* 0x040fe400030f0eff */
[----:B0-----:R-:W-:Y:S01]  /*62610*/  IADD3 R5, R0, c[0x0][0x198], RZ ;  /* 0x0000660000057a10 */ /* 0x001fe20007ffe0ff */
[----:B------:R-:W4:Y:S03]  /*62620*/  LDL.LU R23, [R1+0x248] ;  /* 0x0002480001177983 */ /* 0x000f260000300800 */
[----:B------:R-:W-:-:S02]  /*62630*/  LEA R4, P6, R5, R3, 0x1 ;  /* 0x0000000305047211 */ /* 0x000fc400078c08ff */
[C---:B------:R-:W-:Y:S02]  /*62640*/  IADD3 R0, R5.reuse, c[0x0][0x198], RZ ;  /* 0x0000660005007a10 */ /* 0x040fe40007ffe0ff */
[----:B------:R-:W-:Y:S01]  /*62650*/  LEA.HI.X.SX32 R5, R5, R2, 0x1, P6 ;  /* 0x0000000205057211 */ /* 0x000fe200030f0eff */
[----:B------:R0:W-:Y:S02]  /*62660*/  @P5 STG.E.U16 [R8.64], R12 ;  /* 0x0000000c08005986 */ /* 0x0001e4000c101506 */
[----:B0-----:R-:W-:Y:S02]  /*62670*/  IADD3 R9, R28, 0x147, RZ ;  /* 0x000001471c097810 */ /* 0x001fe40007ffe0ff */
[----:B------:R-:W-:Y:S01]  /*62680*/  LEA R8, P6, R0, R3, 0x1 ;  /* 0x0000000300087211 */ /* 0x000fe200078c08ff */
[----:B--2---:R0:W-:Y:S01]  /*62690*/  @P4 STG.E.U16 [R4.64], R24 ;  /* 0x0000001804004986 */ /* 0x0041e2000c101506 */
[----:B------:R-:W-:Y:S02]  /*626a0*/  PRMT R12, R24, 0x7632, R12 ;  /* 0x00007632180c7816 */ /* 0x000fe4000000000c */
[----:B------:R-:W-:-:S02]  /*626b0*/  ISETP.LT.AND P4, PT, R9, c[0x0][0x17c], !P0 ;  /* 0x00005f0009007a0c */ /* 0x000fc40004781270 */
[CC--:B------:R-:W-:Y:S02]  /*626c0*/  LEA.HI.X.SX32 R9, R0.reuse, R2.reuse, 0x1, P6 ;  /* 0x0000000200097211 */ /* 0x0c0fe400030f0eff */
[----:B0-----:R-:W-:Y:S01]  /*626d0*/  IADD3 R5, R0, c[0x0][0x198], RZ ;  /* 0x0000660000057a10 */ /* 0x001fe20007ffe0ff */
[----:B------:R-:W2:Y:S03]  /*626e0*/  LDL.LU R24, [R1+0x228] ;  /* 0x0002280001187983 */ /* 0x000ea60000300800 */
[C---:B------:R-:W-:Y:S02]  /*626f0*/  LEA R4, P6, R5.reuse, R3, 0x1 ;  /* 0x0000000305047211 */ /* 0x040fe400078c08ff */
[C---:B------:R-:W-:Y:S02]  /*62700*/  IADD3 R0, R5.reuse, c[0x0][0x198], RZ ;  /* 0x0000660005007a10 */ /* 0x040fe40007ffe0ff */
[----:B------:R-:W-:Y:S01]  /*62710*/  LEA.HI.X.SX32 R5, R5, R2, 0x1, P6 ;  /* 0x0000000205057211 */ /* 0x000fe200030f0eff */
[----:B------:R0:W-:Y:S04]  /*62720*/  @P3 STG.E.U16 [R8.64], R12 ;  /* 0x0000000c08003986 */ /* 0x0001e8000c101506 */
[----:B---3--:R1:W-:Y:S01]  /*62730*/  @P2 STG.E.U16 [R4.64], R25 ;  /* 0x0000001904002986 */ /* 0x0083e2000c101506 */
[----:B0-----:R-:W-:-:S03]  /*62740*/  PRMT R12, R25, 0x7632, R12 ;  /* 0x00007632190c7816 */ /* 0x001fc6000000000c */
[----:B-1----:R-:W3:Y:S01]  /*62750*/  LDL.LU R25, [R1+0x1c8] ;  /* 0x0001c80001197983 */ /* 0x002ee20000300800 */
[C---:B------:R-:W-:Y:S02]  /*62760*/  IADD3 R13, R28.reuse, 0x146, RZ ;  /* 0x000001461c0d7810 */ /* 0x040fe40007ffe0ff */
[----:B------:R-:W-:Y:S02]  /*62770*/  IADD3 R9, R28, 0x149, RZ ;  /* 0x000001491c097810 */ /* 0x000fe40007ffe0ff */
[C---:B------:R-:W-:Y:S02]  /*62780*/  LEA R8, P6, R0.reuse, R3, 0x1 ;  /* 0x0000000300087211 */ /* 0x040fe400078c08ff */
[----:B------:R-:W-:Y:S02]  /*62790*/  ISETP.LT.AND P5, PT, R13, c[0x0][0x17c], !P0 ;  /* 0x00005f000d007a0c */ /* 0x000fe400047a1270 */
[----:B------:R-:W-:Y:S02]  /*627a0*/  IADD3 R5, R0, c[0x0][0x198], RZ ;  /* 0x0000660000057a10 */ /* 0x000fe40007ffe0ff */
[----:B------:R-:W-:-:S02]  /*627b0*/  ISETP.LT.AND P2, PT, R9, c[0x0][0x17c], !P0 ;  /* 0x00005f0009007a0c */ /* 0x000fc40004741270 */
[-C--:B------:R-:W-:Y:S02]  /*627c0*/  LEA.HI.X.SX32 R9, R0, R2.reuse, 0x1, P6 ;  /* 0x0000000200097211 */ /* 0x080fe400030f0eff */
[C---:B------:R-:W-:Y:S02]  /*627d0*/  LEA R4, P6, R5.reuse, R3, 0x1 ;  /* 0x0000000305047211 */ /* 0x040fe400078c08ff */
[C---:B------:R-:W-:Y:S02]  /*627e0*/  IADD3 R0, R5.reuse, c[0x0][0x198], RZ ;  /* 0x0000660005007a10 */ /* 0x040fe40007ffe0ff */
[----:B------:R-:W-:Y:S01]  /*627f0*/  LEA.HI.X.SX32 R5, R5, R2, 0x1, P6 ;  /* 0x0000000205057211 */ /* 0x000fe200030f0eff */
[----:B------:R0:W-:Y:S01]  /*62800*/  @P1 STG.E.U16 [R8.64], R12 ;  /* 0x0000000c08001986 */ /* 0x0001e2000c101506 */
[----:B------:R-:W-:-:S03]  /*62810*/  IADD3 R13, R28, 0x148, RZ ;  /* 0x000001481c0d7810 */ /* 0x000fc60007ffe0ff */
[----:B------:R1:W-:Y:S01]  /*62820*/  @P5 STG.E.U16 [R4.64], R18 ;  /* 0x0000001204005986 */ /* 0x0003e2000c101506 */
[----:B------:R-:W-:Y:S02]  /*62830*/  ISETP.LT.AND P3, PT, R13, c[0x0][0x17c], !P0 ;  /* 0x00005f000d007a0c */ /* 0x000fe40004761270 */
[----:B0-----:R-:W-:Y:S02]  /*62840*/  IADD3 R9, R28, 0x14b, RZ ;  /* 0x0000014b1c097810 */ /* 0x001fe40007ffe0ff */
[C---:B------:R-:W-:Y:S02]  /*62850*/  LEA R8, P6, R0.reuse, R3, 0x1 ;  /* 0x0000000300087211 */ /* 0x040fe400078c08ff */
[C---:B-1----:R-:W-:Y:S02]  /*62860*/  IADD3 R5, R0.reuse, c[0x0][0x198], RZ ;  /* 0x0000660000057a10 */ /* 0x042fe40007ffe0ff */
[----:B------:R-:W-:Y:S02]  /*62870*/  ISETP.LT.AND P5, PT, R9, c[0x0][0x17c], !P0 ;  /* 0x00005f0009007a0c */ /* 0x000fe400047a1270 */
[----:B------:R-:W-:-:S02]  /*62880*/  LEA.HI.X.SX32 R9, R0, R2, 0x1, P6 ;  /* 0x0000000200097211 */ /* 0x000fc400030f0eff */
[C---:B------:R-:W-:Y:S02]  /*62890*/  LEA R4, P6, R5.reuse, R3, 0x1 ;  /* 0x0000000305047211 */ /* 0x040fe400078c08ff */
[----:B------:R-:W-:Y:S02]  /*628a0*/  PRMT R18, R18, 0x7632, R18 ;  /* 0x0000763212127816 */ /* 0x000fe40000000012 */
[C---:B------:R-:W-:Y:S02]  /*628b0*/  IADD3 R0, R5.reuse, c[0x0][0x198], RZ ;  /* 0x0000660005007a10 */ /* 0x040fe40007ffe0ff */
[----:B------:R-:W-:Y:S01]  /*628c0*/  LEA.HI.X.SX32 R5, R5, R2, 0x1, P6 ;  /* 0x0000000205057211 */ /* 0x000fe200030f0eff */
[----:B------:R0:W-:Y:S01]  /*628d0*/  @P4 STG.E.U16 [R8.64], R18 ;  /* 0x0000001208004986 */ /* 0x0001e2000c101506 */
[C---:B------:R-:W-:Y:S02]  /*628e0*/  IADD3 R13, R28.reuse, 0x14a, RZ ;  /* 0x0000014a1c0d7810 */ /* 0x040fe40007ffe0ff */
[----:B------:R-:W-:-:S02]  /*628f0*/  IADD3 R12, R28, 0x14c, RZ ;  /* 0x0000014c1c0c7810 */ /* 0x000fc40007ffe0ff */
[----:B------:R-:W-:Y:S01]  /*62900*/  ISETP.LT.AND P1, PT, R13, c[0x0][0x17c], !P0 ;  /* 0x00005f000d007a0c */ /* 0x000fe20004721270 */
[----:B----4-:R1:W-:Y:S01]  /*62910*/  @P3 STG.E.U16 [R4.64], R23 ;  /* 0x0000001704003986 */ /* 0x0103e2000c101506 */
[----:B0-----:R-:W-:Y:S02]  /*62920*/  IADD3 R9, R28, 0x14d, RZ ;  /* 0x0000014d1c097810 */ /* 0x001fe40007ffe0ff */
[C---:B------:R-:W-:Y:S02]  /*62930*/  LEA R8, P6, R0.reuse, R3, 0x1 ;  /* 0x0000000300087211 */ /* 0x040fe400078c08ff */
[----:B------:R-:W-:Y:S02]  /*62940*/  ISETP.LT.AND P3, PT, R9, c[0x0][0x17c], !P0 ;  /* 0x00005f0009007a0c */ /* 0x000fe40004761270 */
[C---:B------:R-:W-:Y:S02]  /*62950*/  LEA.HI.X.SX32 R9, R0.reuse, R2, 0x1, P6 ;  /* 0x0000000200097211 */ /* 0x040fe400030f0eff */
[----:B-1----:R-:W-:-:S02]  /*62960*/  IADD3 R5, R0, c[0x0][0x198], RZ ;  /* 0x0000660000057a10 */ /* 0x002fc40007ffe0ff */
[----:B------:R-:W-:Y:S02]  /*62970*/  ISETP.LT.AND P4, PT, R12, c[0x0][0x17c], !P0 ;  /* 0x00005f000c007a0c */ /* 0x000fe40004781270 */
[----:B------:R-:W-:Y:S02]  /*62980*/  LEA R4, P6, R5, R3, 0x1 ;  /* 0x0000000305047211 */ /* 0x000fe400078c08ff */
[----:B------:R-:W-:Y:S02]  /*62990*/  PRMT R12, R23, 0x7632, R12 ;  /* 0x00007632170c7816 */ /* 0x000fe4000000000c */
[C---:B------:R-:W-:Y:S02]  /*629a0*/  IADD3 R0, R5.reuse, c[0x0][0x198], RZ ;  /* 0x0000660005007a10 */ /* 0x040fe40007ffe0ff */
[----:B------:R-:W-:Y:S01]  /*629b0*/  LEA.HI.X.SX32 R5, R5, R2, 0x1, P6 ;  /* 0x0000000205057211 */ /* 0x000fe200030f0eff */
[----:B------:R0:W-:Y:S02]  /*629c0*/  @P2 STG.E.U16 [R8.64], R12 ;  /* 0x0000000c08002986 */ /* 0x0001e4000c101506 */
[----:B0-----:R-:W-:-:S02]  /*629d0*/  IADD3 R9, R28, 0x14f, RZ ;  /* 0x0000014f1c097810 */ /* 0x001fc40007ffe0ff */
[-C--:B------:R-:W-:Y:S01]  /*629e0*/  LEA R8, P6, R0, R3.reuse, 0x1 ;  /* 0x0000000300087211 */ /* 0x080fe200078c08ff */
[----:B--2---:R0:W-:Y:S01]  /*629f0*/  @P1 STG.E.U16 [R4.64], R24 ;  /* 0x0000001804001986 */ /* 0x0041e2000c101506 */
[----:B------:R-:W-:Y:S02]  /*62a00*/  PRMT R12, R24, 0x7632, R12 ;  /* 0x00007632180c7816 */ /* 0x000fe4000000000c */
[----:B------:R-:W-:Y:S02]  /*62a10*/  ISETP.LT.AND P1, PT, R9, c[0x0][0x17c], !P0 ;  /* 0x00005f0009007a0c */ /* 0x000fe40004721270 */
[C---:B------:R-:W-:Y:S02]  /*62a20*/  LEA.HI.X.SX32 R9, R0.reuse, R2, 0x1, P6 ;  /* 0x0000000200097211 */ /* 0x040fe400030f0eff */
[----:B0-----:R-:W-:Y:S01]  /*62a30*/  IADD3 R5, R0, c[0x0][0x198], RZ ;  /* 0x0000660000057a10 */ /* 0x001fe20007ffe0ff */
[----:B------:R-:W2:Y:S03]  /*62a40*/  LDL.LU R24, [R1+0x258] ;  /* 0x0002580001187983 */ /* 0x000ea60000300800 */
[----:B------:R-:W-:-:S02]  /*62a50*/  LEA R4, P6, R5, R3, 0x1 ;  /* 0x0000000305047211 */ /* 0x000fc400078c08ff */
[C---:B------:R-:W-:Y:S02]  /*62a60*/  IADD3 R0, R5.reuse, c[0x0][0x198], RZ ;  /* 0x0000660005007a10 */ /* 0x040fe40007ffe0ff */
[----:B------:R-:W-:Y:S01]  /*62a70*/  LEA.HI.X.SX32 R5, R5, R2, 0x1, P6 ;  /* 0x0000000205057211 */ /* 0x000fe200030f0eff */
[----:B------:R0:W-:Y:S04]  /*62a80*/  @P5 STG.E.U16 [R8.64], R12 ;  /* 0x0000000c08005986 */ /* 0x0001e8000c101506 */
[----:B---3--:R1:W-:Y:S01]  /*62a90*/  @P4 STG.E.U16 [R4.64], R25 ;  /* 0x0000001904004986 */ /* 0x0083e2000c101506 */
[----:B0-----:R-:W-:-:S03]  /*62aa0*/  PRMT R12, R25, 0x7632, R12 ;  /* 0x00007632190c7816 */ /* 0x001fc6000000000c */
[----:B-1----:R-:W3:Y:S01]  /*62ab0*/  LDL.LU R25, [R1+0x1f8] ;  /* 0x0001f80001197983 */ /* 0x002ee20000300800 */
[C---:B------:R-:W-:Y:S02]  /*62ac0*/  IADD3 R13, R28.reuse, 0x14e, RZ ;  /* 0x0000014e1c0d7810 */ /* 0x040fe40007ffe0ff */
[----:B------:R-:W-:Y:S01]  /*62ad0*/  IADD3 R9, R28, 0x151, RZ ;  /* 0x000001511c097810 */ /* 0x000fe20007ffe0ff */
[----:B------:R-:W4:Y:S01]  /*62ae0*/  LDL.LU R23, [R1+0x238] ;  /* 0x0002380001177983 */ /* 0x000f220000300800 */
        /* <DEDUP_REMOVED lines=20> */
[C---:B------:R-:W-:Y:S02]  /*62c30*/  IADD3 R12, R28.reuse, 0x154, RZ ;  /* 0x000001541c0c7810 */ /* 0x040fe40007ffe0ff */
[----:B------:R-:W-:Y:S01]  /*62c40*/  LEA.HI.X.SX32 R5, R5, R2, 0x1, P6 ;  /* 0x0000000205057211 */ /* 0x000fe200030f0eff */
[----:B------:R0:W-:Y:S01]  /*62c50*/  @P1 STG.E.U16 [R8.64], R14 ;  /* 0x0000000e08001986 */ /* 0x0001e2000c101506 */
[----:B------:R-:W-:-:S02]  /*62c60*/  IADD3 R13, R28, 0x152, RZ ;  /* 0x000001521c0d7810 */ /* 0x000fc40007ffe0ff */
[----:B------:R-:W-:Y:S02]  /*62c70*/  ISETP.LT.AND P1, PT, R12, c[0x0][0x17c], !P0 ;  /* 0x00005f000c007a0c */ /* 0x000fe40004721270 */
[----:B------:R-:W-:Y:S02]  /*62c80*/  ISETP.LT.AND P3, PT, R13, c[0x0][0x17c], !P0 ;  /* 0x00005f000d007a0c */ /* 0x000fe40004761270 */
        /* <DEDUP_REMOVED lines=15> */
[----:B------:R-:W-:Y:S02]  /*62d80*/  IADD3 R9, R28, 0x157, RZ ;  /* 0x000001571c097810 */ /* 0x000fe40007ffe0ff */
[CC--:B------:R-:W-:Y:S02]  /*62d90*/  LEA R8, P6, R0.reuse, R3.reuse, 0x1 ;  /* 0x0000000300087211 */ /* 0x0c0fe400078c08ff */
[C---:B------:R-:W-:Y:S02]  /*62da0*/  IADD3 R5, R0.reuse, c[0x0][0x198], RZ ;  /* 0x0000660000057a10 */ /* 0x040fe40007ffe0ff */
[----:B------:R-:W-:Y:S02]  /*62db0*/  ISETP.LT.AND P3, PT, R9, c[0x0][0x17c], !P0 ;  /* 0x00005f0009007a0c */ /* 0x000fe40004761270 */
[----:B------:R-:W-:Y:S02]  /*62dc0*/  LEA.HI.X.SX32 R9, R0, R2, 0x1, P6 ;  /* 0x0000000200097211 */ /* 0x000fe400030f0eff */
[----:B------:R-:W-:-:S02]  /*62dd0*/  LEA R4, P6, R5, R3, 0x1 ;  /* 0x0000000305047211 */ /* 0x000fc400078c08ff */
        /* <DEDUP_REMOVED lines=24> */
[CC--:B------:R-:W-:Y:S02]  /*62f60*/  LEA R4, P6, R5.reuse, R3.reuse, 0x1 ;  /* 0x0000000305047211 */ /* 0x0c0fe400078c08ff */
[----:B------:R-:W-:Y:S02]  /*62f70*/  PRMT R6, R6, 0x7632, R6 ;  /* 0x0000763206067816 */ /* 0x000fe40000000006 */
[C---:B------:R-:W-:Y:S02]  /*62f80*/  IADD3 R0, R5.reuse, c[0x0][0x198], RZ ;  /* 0x0000660005007a10 */ /* 0x040fe40007ffe0ff */
[----:B------:R-:W-:Y:S02]  /*62f90*/  LEA.HI.X.SX32 R5, R5, R2, 0x1, P6 ;  /* 0x0000000205057211 */ /* 0x000fe400030f0eff */
[----:B------:R-:W-:Y:S01]  /*62fa0*/  IADD3 R12, R28, 0x15a, RZ ;  /* 0x0000015a1c0c7810 */ /* 0x000fe20007ffe0ff */
[----:B------:R0:W-:Y:S03]  /*62fb0*/  @P3 STG.E.U16 [R8.64], R6 ;  /* 0x0000000608003986 */ /* 0x0001e6000c101506 */
[----:B------:R-:W-:Y:S01]  /*62fc0*/  ISETP.LT.AND P5, PT, R12, c[0x0][0x17c], !P0 ;  /* 0x00005f000c007a0c */ /* 0x000fe200047a1270 */
[----:B----4-:R1:W-:Y:S01]  /*62fd0*/  @P2 STG.E.U16 [R4.64], R23 ;  /* 0x0000001704002986 */ /* 0x0103e2000c101506 */
[----:B0-----:R-:W-:-:S02]  /*62fe0*/  LEA R8, P6, R0, R3, 0x1 ;  /* 0x0000000300087211 */ /* 0x001fc400078c08ff */
[----:B------:R-:W-:Y:S02]  /*62ff0*/  IADD3 R6, R28, 0x15d, RZ ;  /* 0x0000015d1c067810 */ /* 0x000fe40007ffe0ff */
[C---:B-1----:R-:W-:Y:S02]  /*63000*/  IADD3 R5, R0.reuse, c[0x0][0x198], RZ ;  /* 0x0000660000057a10 */ /* 0x042fe40007ffe0ff */
[----:B------:R-:W-:Y:S02]  /*63010*/  LEA.HI.X.SX32 R9, R0, R2, 0x1, P6 ;  /* 0x0000000200097211 */ /* 0x000fe400030f0eff */
[----:B------:R-:W-:Y:S02]  /*63020*/  LEA R4, P6, R5, R3, 0x1 ;  /* 0x0000000305047211 */ /* 0x000fe400078c08ff */
[----:B------:R-:W-:Y:S02]  /*63030*/  ISETP.LT.AND P2, PT, R6, c[0x0][0x17c], !P0 ;  /* 0x00005f0006007a0c */ /* 0x000fe40004741270 */
[----:B------:R-:W-:-:S02]  /*63040*/  PRMT R6, R23, 0x7632, R6 ;  /* 0x0000763217067816 */ /* 0x000fc40000000006 */
[C---:B------:R-:W-:Y:S01]  /*63050*/  IADD3 R0, R5.reuse, c[0x0][0x198], RZ ;  /* 0x0000660005007a10 */ /* 0x040fe20007ffe0ff */
[----:B------:R-:W4:Y:S01]  /*63060*/  LDL.LU R23, [R1+0x20c] ;  /* 0x00020c0001177983 */ /* 0x000f220000300800 */
[----:B------:R-:W-:Y:S02]  /*63070*/  LEA.HI.X.SX32 R5, R5, R2, 0x1, P6 ;  /* 0x0000000205057211 */ /* 0x000fe400030f0eff */
[----:B------:R-:W-:Y:S01]  /*63080*/  IADD3 R10, R28, 0x15c, RZ ;  /* 0x0000015c1c0a7810 */ /* 0x000fe20007ffe0ff */
[----:B------:R0:W-:Y:S03]  /*63090*/  @P1 STG.E.U16 [R8.64], R6 ;  /* 0x0000000608001986 */ /* 0x0001e6000c101506 */
[----:B------:R-:W-:Y:S02]  /*630a0*/  ISETP.LT.AND P3, PT, R10, c[0x0][0x17c], !P0 ;  /* 0x00005f000a007a0c */ /* 0x000fe40004761270 */
[----:B0-----:R-:W-:-:S02]  /*630b0*/  LEA R8, P6, R0, R3, 0x1 ;  /* 0x0000000300087211 */ /* 0x001fc400078c08ff */
[----:B------:R-:W-:Y:S02]  /*630c0*/  IADD3 R6, R28, 0x15f, RZ ;  /* 0x0000015f1c067810 */ /* 0x000fe40007ffe0ff */
[----:B------:R-:W-:Y:S02]  /*630d0*/  LEA.HI.X.SX32 R9, R0, R2, 0x1, P6 ;  /* 0x0000000200097211 */ /* 0x000fe400030f0eff */
[----:B------:R-:W-:-:S04]  /*630e0*/  IADD3 R10, R28, 0x15e, RZ ;  /* 0x0000015e1c0a7810 */ /* 0x000fc80007ffe0ff */
[----:B------:R-:W-:Y:S01]  /*630f0*/  ISETP.LT.AND P1, PT, R10, c[0x0][0x17c], !P0 ;  /* 0x00005f000a007a0c */ /* 0x000fe20004721270 */
[----:B--2---:R0:W-:Y:S01]  /*63100*/  @P5 STG.E.U16 [R4.64], R24 ;  /* 0x0000001804005986 */ /* 0x0041e2000c101506 */
[----:B------:R-:W-:Y:S02]  /*63110*/  ISETP.LT.AND P5, PT, R6, c[0x0][0x17c], !P0 ;  /* 0x00005f0006007a0c */ /* 0x000fe400047a1270 */
[----:B------:R-:W-:Y:S02]  /*63120*/  PRMT R6, R24, 0x7632, R6 ;  /* 0x0000763218067816 */ /* 0x000fe40000000006 */
[----:B0-----:R-:W-:Y:S01]  /*63130*/  IADD3 R5, R0, c[0x0][0x198], RZ ;  /* 0x0000660000057a10 */ /* 0x001fe20007ffe0ff */
[----:B------:R-:W2:Y:S03]  /*63140*/  LDL.LU R24, [R1+0x21c] ;  /* 0x00021c0001187983 */ /* 0x000ea60000300800 */
[----:B------:R-:W-:-:S02]  /*63150*/  LEA R4, P6, R5, R3, 0x1 ;  /* 0x0000000305047211 */ /* 0x000fc400078c08ff */
[C---:B------:R-:W-:Y:S02]  /*63160*/  IADD3 R0, R5.reuse, c[0x0][0x198], RZ ;  /* 0x0000660005007a10 */ /* 0x040fe40007ffe0ff */
[----:B------:R-:W-:Y:S01]  /*63170*/  LEA.HI.X.SX32 R5, R5, R2, 0x1, P6 ;  /* 0x0000000205057211 */ /* 0x000fe200030f0eff */
[----:B------:R0:W-:Y:S02]  /*63180*/  @P4 STG.E.U16 [R8.64], R6 ;  /* 0x0000000608004986 */ /* 0x0001e4000c101506 */
[----:B0-----:R-:W-:Y:S02]  /*63190*/  IADD3 R6, R28, 0x161, RZ ;  /* 0x000001611c067810 */ /* 0x001fe40007ffe0ff */
[----:B------:R-:W-:-:S04]  /*631a0*/  LEA R8, P6, R0, R3, 0x1 ;  /* 0x0000000300087211 */ /* 0x000fc800078c08ff */
[----:B------:R-:W-:Y:S01]  /*631b0*/  LEA.HI.X.SX32 R9, R0, R2, 0x1, P6 ;  /* 0x0000000200097211 */ /* 0x000fe200030f0eff */
[----:B---3--:R0:W-:Y:S01]  /*631c0*/  @P3 STG.E.U16 [R4.64], R25 ;  /* 0x0000001904003986 */ /* 0x0081e2000c101506 */
[----:B------:R-:W-:Y:S02]  /*631d0*/  ISETP.LT.AND P3, PT, R6, c[0x0][0x17c], !P0 ;  /* 0x00005f0006007a0c */ /* 0x000fe40004761270 */
[----:B------:R-:W-:Y:S02]  /*631e0*/  PRMT R6, R25, 0x7632, R6 ;  /* 0x0000763219067816 */ /* 0x000fe40000000006 */
[----:B0-----:R-:W-:-:S04]  /*631f0*/  IADD3 R5, R0, c[0x0][0x198], RZ ;  /* 0x0000660000057a10 */ /* 0x001fc80007ffe0ff */
[C---:B------:R-:W-:Y:S02]  /*63200*/  LEA R4, P6, R5.reuse, R3, 0x1 ;  /* 0x0000000305047211 */ /* 0x040fe400078c08ff */
[C---:B------:R-:W-:Y:S01]  /*63210*/  IADD3 R0, R5.reuse, c[0x0][0x198], RZ ;  /* 0x0000660005007a10 */ /* 0x040fe20007ffe0ff */
[----:B------:R0:W-:Y:S01]  /*63220*/  @P2 STG.E.U16 [R8.64], R6 ;  /* 0x0000000608002986 */ /* 0x0001e2000c101506 */
[----:B------:R-:W-:-:S05]  /*63230*/  LEA.HI.X.SX32 R5, R5, R2, 0x1, P6 ;  /* 0x0000000205057211 */ /* 0x000fca00030f0eff */
[----:B------:R1:W-:Y:S01]  /*63240*/  @P1 STG.E.U16 [R4.64], R29 ;  /* 0x0000001d04001986 */ /* 0x0003e2000c101506 */
[----:B0-----:R-:W-:-:S04]  /*63250*/  IADD3 R6, R28, 0x163, RZ ;  /* 0x000001631c067810 */ /* 0x001fc80007ffe0ff */
[----:B------:R-:W-:Y:S02]  /*63260*/  ISETP.LT.AND P1, PT, R6, c[0x0][0x17c], !P0 ;  /* 0x00005f0006007a0c */ /* 0x000fe40004721270 */
[----:B------:R-:W-:Y:S02]  /*63270*/  PRMT R6, R29, 0x7632, R6 ;  /* 0x000076321d067816 */ /* 0x000fe40000000006 */
[----:B-1----:R-:W3:Y:S04]  /*63280*/  LDL.LU R29, [R1+0x17b0] ;  /* 0x0017b000011d7983 */ /* 0x002ee80000300800 */
[----:B------:R-:W3:Y:S01]  /*63290*/  LDL.LU R25, [R1+0x1dc] ;  /* 0x0001dc0001197983 */ /* 0x000ee20000300800 */
[----:B------:R-:W-:Y:S02]  /*632a0*/  IADD3 R10, R28, 0x160, RZ ;  /* 0x000001601c0a7810 */ /* 0x000fe40007ffe0ff */
[----:B------:R-:W-:-:S02]  /*632b0*/  LEA R8, P6, R0, R3, 0x1 ;  /* 0x0000000300087211 */ /* 0x000fc400078c08ff */
[----:B------:R-:W-:Y:S02]  /*632c0*/  ISETP.LT.AND P4, PT, R10, c[0x0][0x17c], !P0 ;  /* 0x00005f000a007a0c */ /* 0x000fe40004781270 */
[C---:B------:R-:W-:Y:S02]  /*632d0*/  IADD3 R5, R0.reuse, c[0x0][0x198], RZ ;  /* 0x0000660000057a10 */ /* 0x040fe40007ffe0ff */
[-C--:B------:R-:W-:Y:S02]  /*632e0*/  LEA.HI.X.SX32 R9, R0, R2.reuse, 0x1, P6 ;  /* 0x0000000200097211 */ /* 0x080fe400030f0eff */
[C---:B------:R-:W-:Y:S02]  /*632f0*/  LEA R4, P6, R5.reuse, R3, 0x1 ;  /* 0x0000000305047211 */ /* 0x040fe400078c08ff */
[C---:B------:R-:W-:Y:S02]  /*63300*/  IADD3 R0, R5.reuse, c[0x0][0x198], RZ ;  /* 0x0000660005007a10 */ /* 0x040fe40007ffe0ff */
[----:B------:R-:W-:-:S02]  /*63310*/  LEA.HI.X.SX32 R5, R5, R2, 0x1, P6 ;  /* 0x0000000205057211 */ /* 0x000fc400030f0eff */
[----:B------:R-:W-:Y:S01]  /*63320*/  IADD3 R10, R28, 0x162, RZ ;  /* 0x000001621c0a7810 */ /* 0x000fe20007ffe0ff */
[----:B------:R0:W-:Y:S03]  /*63330*/  @P5 STG.E.U16 [R8.64], R6 ;  /* 0x0000000608005986 */ /* 0x0001e6000c101506 */
[----:B------:R-:W-:Y:S02]  /*63340*/  ISETP.LT.AND P2, PT, R10, c[0x0][0x17c], !P0 ;  /* 0x00005f000a007a0c */ /* 0x000fe40004741270 */
[C---:B------:R-:W-:Y:S02]  /*63350*/  IADD3 R10, R28.reuse, 0x164, RZ ;  /* 0x000001641c0a7810 */ /* 0x040fe40007ffe0ff */
[----:B0-----:R-:W-:Y:S02]  /*63360*/  IADD3 R6, R28, 0x165, RZ ;  /* 0x000001651c067810 */ /* 0x001fe40007ffe0ff */
[----:B------:R-:W-:-:S02]  /*63370*/  LEA R8, P6, R0, R3, 0x1 ;  /* 0x0000000300087211 */ /* 0x000fc400078c08ff */
[----:B------:R-:W-:Y:S02]  /*63380*/  ISETP.LT.AND P5, PT, R10, c[0x0][0x17c], !P0 ;  /* 0x00005f000a007a0c */ /* 0x000fe400047a1270 */
[----:B------:R-:W-:Y:S02]  /*63390*/  LEA.HI.X.SX32 R9, R0, R2, 0x1, P6 ;  /* 0x0000000200097211 */ /* 0x000fe400030f0eff */
[C---:B------:R-:W-:Y:S02]  /*633a0*/  IADD3 R10, R28.reuse, 0x166, RZ ;  /* 0x000001661c0a7810 */ /* 0x040fe40007ffe0ff */
[----:B------:R-:W-:Y:S01]  /*633b0*/  IADD3 R12, R28, 0x167, RZ ;  /* 0x000001671c0c7810 */ /* 0x000fe20007ffe0ff */
[----:B----4-:R0:W-:Y:S01]  /*633c0*/  @P4 STG.E.U16 [R4.64], R23 ;  /* 0x0000001704004986 */ /* 0x0101e2000c101506 */
[----:B------:R-:W-:Y:S02]  /*633d0*/  ISETP.LT.AND P4, PT, R6, c[0x0][0x17c], !P0 ;  /* 0x00005f0006007a0c */ /* 0x000fe40004781270 */
[----:B------:R-:W-:-:S02]  /*633e0*/  PRMT R6, R23, 0x7632, R6 ;  /* 0x0000763217067816 */ /* 0x000fc40000000006 */
[----:B0-----:R-:W-:-:S04]  /*633f0*/  IADD3 R5, R0, c[0x0][0x198], RZ ;  /* 0x0000660000057a10 */ /* 0x001fc80007ffe0ff */
[CC--:B------:R-:W-:Y:S02]  /*63400*/  LEA R4, P6, R5.reuse, R3.reuse, 0x1 ;  /* 0x0000000305047211 */ /* 0x0c0fe400078c08ff */
[C---:B------:R-:W-:Y:S01]  /*63410*/  IADD3 R0, R5.reuse, c[0x0][0x198], RZ ;  /* 0x0000660005007a10 */ /* 0x040fe20007ffe0ff */
[----:B------:R0:W-:Y:S01]  /*63420*/  @P3 STG.E.U16 [R8.64], R6 ;  /* 0x0000000608003986 */ /* 0x0001e2000c101506 */
[----:B------:R-:W-:Y:S02]  /*63430*/  LEA.HI.X.SX32 R5, R5, R2, 0x1, P6 ;  /* 0x0000000205057211 */ /* 0x000fe400030f0eff */
[----:B------:R-:W-:Y:S02]  /*63440*/  ISETP.LT.AND P3, PT, R10, c[0x0][0x17c], !P0 ;  /* 0x00005f000a007a0c */ /* 0x000fe40004761270 */
[C---:B------:R-:W-:Y:S02]  /*63450*/  IADD3 R10, R0.reuse, c[0x0][0x198], RZ ;  /* 0x00006600000a7a10 */ /* 0x040fe40007ffe0ff */
[----:B0-----:R-:W-:-:S04]  /*63460*/  LEA R8, P6, R0, R3, 0x1 ;  /* 0x0000000300087211 */ /* 0x001fc800078c08ff */
[----:B------:R-:W-:Y:S01]  /*63470*/  LEA.HI.X.SX32 R9, R0, R2, 0x1, P6 ;  /* 0x0000000200097211 */ /* 0x000fe200030f0eff */
[----:B--2---:R0:W-:Y:S01]  /*63480*/  @P2 STG.E.U16 [R4.64], R24 ;  /* 0x0000001804002986 */ /* 0x0041e2000c101506 */
[----:B------:R-:W-:Y:S02]  /*63490*/  PRMT R13, R24, 0x7632, R13 ;  /* 0x00007632180d7816 */ /* 0x000fe4000000000d */
[----:B------:R-:W-:Y:S02]  /*634a0*/  ISETP.LT.AND P2, PT, R12, c[0x0][0x17c], !P0 ;  /* 0x00005f000c007a0c */ /* 0x000fe40004741270 */
[----:B------:R-:W-:Y:S01]  /*634b0*/  IADD3 R12, R28, 0x168, RZ ;  /* 0x000001681c0c7810 */ /* 0x000fe20007ffe0ff */
[----:B0-----:R-:W2:Y:S01]  /*634c0*/  LDL.LU R24, [R1+0x24c] ;  /* 0x00024c0001187983 */ /* 0x001ea20000300800 */
[----:B------:R-:W-:-:S04]  /*634d0*/  LEA R4, P6, R10, R3, 0x1 ;  /* 0x000000030a047211 */ /* 0x000fc800078c08ff */
[----:B------:R-:W-:Y:S01]  /*634e0*/  LEA.HI.X.SX32 R5, R10, R2, 0x1, P6 ;  /* 0x000000020a057211 */ /* 0x000fe200030f0eff */
[----:B------:R-:W-:Y:S01]  /*634f0*/  @P1 STG.E.U16 [R8.64], R13 ;  /* 0x0000000d08001986 */ /* 0x000fe2000c101506 */
[----:B------:R-:W-:-:S03]  /*63500*/  ISETP.LT.AND P1, PT, R12, c[0x0][0x17c], !P0 ;  /* 0x00005f000c007a0c */ /* 0x000fc60004721270 */
[----:B---3--:R0:W-:Y:S01]  /*63510*/  @P5 STG.E.U16 [R4.64], R25 ;  /* 0x0000001904005986 */ /* 0x0081e2000c101506 */
[----:B------:R-:W-:-:S03]  /*63520*/  PRMT R12, R25, 0x7632, R12 ;  /* 0x00007632190c7816 */ /* 0x000fc6000000000c */
[----:B0-----:R-:W3:Y:S01]  /*63530*/  LDL.LU R25, [R1+0x22c] ;  /* 0x00022c0001197983 */ /* 0x001ee20000300800 */
[----:B------:R-:W-:Y:S02]  /*63540*/  IADD3 R0, R10, c[0x0][0x198], RZ ;  /* 0x000066000a007a10 */ /* 0x000fe40007ffe0ff */
[----:B------:R-:W-:Y:S02]  /*63550*/  IADD3 R10, R28, 0x169, RZ ;  /* 0x000001691c0a7810 */ /* 0x000fe40007ffe0ff */
[C---:B------:R-:W-:Y:S02]  /*63560*/  LEA R8, P6, R0.reuse, R3, 0x1 ;  /* 0x0000000300087211 */ /* 0x040fe400078c08ff */
[C---:B------:R-:W-:Y:S02]  /*63570*/  IADD3 R6, R0.reuse, c[0x0][0x198], RZ ;  /* 0x0000660000067a10 */ /* 0x040fe40007ffe0ff */
[----:B------:R-:W-:Y:S02]  /*63580*/  LEA.HI.X.SX32 R9, R0, R2, 0x1, P6 ;  /* 0x0000000200097211 */ /* 0x000fe400030f0eff */
[----:B------:R-:W-:-:S02]  /*63590*/  ISETP.LT.AND P5, PT, R10, c[0x0][0x17c], !P0 ;  /* 0x00005f000a007a0c */ /* 0x000fc400047a1270 */
[----:B------:R-:W-:Y:S02]  /*635a0*/  LEA R4, P6, R6, R3, 0x1 ;  /* 0x0000000306047211 */ /* 0x000fe400078c08ff */
[----:B------:R-:W-:Y:S02]  /*635b0*/  IADD3 R10, R28, 0x16a, RZ ;  /* 0x0000016a1c0a7810 */ /* 0x000fe40007ffe0ff */
[C---:B------:R-:W-:Y:S01]  /*635c0*/  IADD3 R0, R6.reuse, c[0x0][0x198], RZ ;  /* 0x0000660006007a10 */ /* 0x040fe20007ffe0ff */
[----:B------:R0:W-:Y:S01]  /*635d0*/  @P4 STG.E.U16 [R8.64], R12 ;  /* 0x0000000c08004986 */ /* 0x0001e2000c101506 */
[----:B------:R-:W-:Y:S02]  /*635e0*/  LEA.HI.X.SX32 R5, R6, R2, 0x1, P6 ;  /* 0x0000000206057211 */ /* 0x000fe400030f0eff */
[----:B------:R-:W-:Y:S02]  /*635f0*/  ISETP.LT.AND P4, PT, R10, c[0x0][0x17c], !P0 ;  /* 0x00005f000a007a0c */ /* 0x000fe40004781270 */
[----:B------:R-:W-:-:S02]  /*63600*/  IADD3 R10, R28, 0x16b, RZ ;  /* 0x0000016b1c0a7810 */ /* 0x000fc40007ffe0ff */
[C---:B------:R-:W-:Y:S01]  /*63610*/  IADD3 R6, R0.reuse, c[0x0][0x198], RZ ;  /* 0x0000660000067a10 */ /* 0x040fe20007ffe0ff */
[----:B------:R1:W-:Y:S01]  /*63620*/  @P3 STG.E.U16 [R4.64], R19 ;  /* 0x0000001304003986 */ /* 0x0003e2000c101506 */
[CC--:B0-----:R-:W-:Y:S02]  /*63630*/  LEA R8, P6, R0.reuse, R3.reuse, 0x1 ;  /* 0x0000000300087211 */ /* 0x0c1fe400078c08ff */
[----:B------:R-:W-:Y:S02]  /*63640*/  PRMT R13, R19, 0x7632, R13 ;  /* 0x00007632130d7816 */ /* 0x000fe4000000000d */
[----:B------:R-:W-:Y:S02]  /*63650*/  LEA.HI.X.SX32 R9, R0, R2, 0x1, P6 ;  /* 0x0000000200097211 */ /* 0x000fe400030f0eff */
[----:B------:R-:W-:Y:S02]  /*63660*/  ISETP.LT.AND P3, PT, R10, c[0x0][0x17c], !P0 ;  /* 0x00005f000a007a0c */ /* 0x000fe40004761270 */
[----:B-1----:R-:W-:-:S02]  /*63670*/  LEA R4, P6, R6, R3, 0x1 ;  /* 0x0000000306047211 */ /* 0x002fc400078c08ff */
[----:B------:R-:W-:Y:S02]  /*63680*/  IADD3 R10, R28, 0x16c, RZ ;  /* 0x0000016c1c0a7810 */ /* 0x000fe40007ffe0ff */
[C---:B------:R-:W-:Y:S01]  /*63690*/  IADD3 R0, R6.reuse, c[0x0][0x198], RZ ;  /* 0x0000660006007a10 */ /* 0x040fe20007ffe0ff */
[----:B------:R0:W-:Y:S01]  /*636a0*/  @P2 STG.E.U16 [R8.64], R13 ;  /* 0x0000000d08002986 */ /* 0x0001e2000c101506 */
[----:B------:R-:W-:Y:S02]  /*636b0*/  LEA.HI.X.SX32 R5, R6, R2, 0x1, P6 ;  /* 0x0000000206057211 */ /* 0x000fe400030f0eff */
[----:B------:R-:W-:Y:S02]  /*636c0*/  ISETP.LT.AND P2, PT, R10, c[0x0][0x17c], !P0 ;  /* 0x00005f000a007a0c */ /* 0x000fe40004741270 */
[C---:B------:R-:W-:Y:S02]  /*636d0*/  IADD3 R10, R0.reuse, c[0x0][0x198], RZ ;  /* 0x00006600000a7a10 */ /* 0x040fe40007ffe0ff */
[----:B0-----:R-:W-:-:S04]  /*636e0*/  LEA R8, P6, R0, R3, 0x1 ;  /* 0x0000000300087211 */ /* 0x001fc800078c08ff */
[----:B------:R-:W-:Y:S02]  /*636f0*/  LEA.HI.X.SX32 R9, R0, R2, 0x1, P6 ;  /* 0x0000000200097211 */ /* 0x000fe400030f0eff */
[----:B------:R-:W-:Y:S01]  /*63700*/  IADD3 R0, R10, c[0x0][0x198], RZ ;  /* 0x000066000a007a10 */ /* 0x000fe20007ffe0ff */
[----:B------:R-:W-:Y:S04]  /*63710*/  STL [R1+0x17a4], R17 ;  /* 0x0017a41101007387 */ /* 0x000fe80000100800 */
[----:B--2---:R0:W-:Y:S01]  /*63720*/  @P1 STG.E.U16 [R4.64], R24 ;  /* 0x0000001804001986 */ /* 0x0041e2000c101506 */
[----:B------:R-:W-:-:S05]  /*63730*/  PRMT R12, R24, 0x7632, R12 ;  /* 0x00007632180c7816 */ /* 0x000fca000000000c */
[----:B------:R1:W-:Y:S01]  /*63740*/  @P5 STG.E.U16 [R8.64], R12 ;  /* 0x0000000c08005986 */ /* 0x0003e2000c101506 */
[----:B0-----:R-:W-:-:S04]  /*63750*/  LEA R4, P6, R10, R3, 0x1 ;  /* 0x000000030a047211 */ /* 0x001fc800078c08ff */
[-C--:B------:R-:W-:Y:S02]  /*63760*/  LEA.HI.X.SX32 R5, R10, R2.reuse, 0x1, P6 ;  /* 0x000000020a057211 */ /* 0x080fe400030f0eff */
[C---:B-1----:R-:W-:Y:S02]  /*63770*/  LEA R8, P6, R0.reuse, R3, 0x1 ;  /* 0x0000000300087211 */ /* 0x042fe400078c08ff */
[C---:B------:R-:W-:Y:S02]  /*63780*/  IADD3 R10, R0.reuse, c[0x0][0x198], RZ ;  /* 0x00006600000a7a10 */ /* 0x040fe40007ffe0ff */
[----:B------:R-:W-:Y:S02]  /*63790*/  LEA.HI.X.SX32 R9, R0, R2, 0x1, P6 ;  /* 0x0000000200097211 */ /* 0x000fe400030f0eff */
[----:B------:R-:W-:Y:S01]  /*637a0*/  PRMT R12, R29, 0x7632, R12 ;  /* 0x000076321d0c7816 */ /* 0x000fe2000000000c */
[----:B---3--:R0:W-:Y:S01]  /*637b0*/  @P4 STG.E.U16 [R4.64], R25 ;  /* 0x0000001904004986 */ /* 0x0081e2000c101506 */
[----:B------:R-:W-:-:S03]  /*637c0*/  PRMT R13, R25, 0x7632, R13 ;  /* 0x00007632190d7816 */ /* 0x000fc6000000000d */
[----:B0-----:R-:W2:Y:S01]  /*637d0*/  LDL.LU R25, [R1+0x25c] ;  /* 0x00025c0001197983 */ /* 0x001ea20000300800 */
[----:B------:R-:W-:-:S04]  /*637e0*/  LEA R4, P6, R10, R3, 0x1 ;  /* 0x000000030a047211 */ /* 0x000fc800078c08ff */
[----:B------:R-:W-:Y:S01]  /*637f0*/  LEA.HI.X.SX32 R5, R10, R2, 0x1, P6 ;  /* 0x000000020a057211 */ /* 0x000fe200030f0eff */
[----:B------:R-:W-:Y:S04]  /*63800*/  @P3 STG.E.U16 [R8.64], R13 ;  /* 0x0000000d08003986 */ /* 0x000fe8000c101506 */
[----:B------:R0:W-:Y:S04]  /*63810*/  @P2 STG.E.U16 [R4.64], R29 ;  /* 0x0000001d04002986 */ /* 0x0001e8000c101506 */
[----:B0-----:R-:W3:Y:S01]  /*63820*/  LDL.LU R29, [R1+0x17ac] ;  /* 0x0017ac00011d7983 */ /* 0x001ee20000300800 */
[----:B------:R-:W-:-:S04]  /*63830*/  IADD3 R6, R28, 0x16d, RZ ;  /* 0x0000016d1c067810 */ /* 0x000fc80007ffe0ff */
[----:B------:R-:W-:Y:S02]  /*63840*/  ISETP.LT.AND P1, PT, R6, c[0x0][0x17c], !P0 ;  /* 0x00005f0006007a0c */ /* 0x000fe40004721270 */
[----:B------:R-:W-:-:S04]  /*63850*/  IADD3 R6, R28, 0x16e, RZ ;  /* 0x0000016e1c067810 */ /* 0x000fc80007ffe0ff */
[----:B------:R-:W-:Y:S02]  /*63860*/  ISETP.LT.AND P5, PT, R6, c[0x0][0x17c], !P0 ;  /* 0x00005f0006007a0c */ /* 0x000fe400047a1270 */
[----:B------:R-:W-:-:S04]  /*63870*/  IADD3 R6, R28, 0x16f, RZ ;  /* 0x0000016f1c067810 */ /* 0x000fc80007ffe0ff */
[----:B------:R-:W-:Y:S02]  /*63880*/  ISETP.LT.AND P4, PT, R6, c[0x0][0x17c], !P0 ;  /* 0x00005f0006007a0c */ /* 0x000fe40004781270 */
        /* <DEDUP_REMOVED lines=10> */
[----:B------:R-:W-:Y:S02]  /*63930*/  IADD3 R10, R6, c[0x0][0x198], RZ ;  /* 0x00006600060a7a10 */ /* 0x000fe40007ffe0ff */
[----:B------:R-:W-:Y:S01]  /*63940*/  IADD3 R0, R28, 0x171, RZ ;  /* 0x000001711c007810 */ /* 0x000fe20007ffe0ff */
[----:B------:R1:W-:Y:S01]  /*63950*/  @P5 STG.E.U16 [R4.64], R15 ;  /* 0x0000000f04005986 */ /* 0x0003e2000c101506 */
[C---:B0-----:R-:W-:Y:S02]  /*63960*/  LEA R8, P6, R6.reuse, R3, 0x1 ;  /* 0x0000000306087211 */ /* 0x041fe400078c08ff */
[----:B------:R-:W-:Y:S02]  /*63970*/  PRMT R13, R15, 0x7632, R13 ;  /* 0x000076320f0d7816 */ /* 0x000fe4000000000d */
[----:B------:R-:W-:-:S02]  /*63980*/  LEA.HI.X.SX32 R9, R6, R2, 0x1, P6 ;  /* 0x0000000206097211 */ /* 0x000fc400030f0eff */
[----:B------:R-:W-:Y:S02]  /*63990*/  ISETP.LT.AND P2, PT, R0, c[0x0][0x17c], !P0 ;  /* 0x00005f0000007a0c */ /* 0x000fe40004741270 */
[C---:B-1----:R-:W-:Y:S02]  /*639a0*/  LEA R4, P6, R10.reuse, R3, 0x1 ;  /* 0x000000030a047211 */ /* 0x042fe400078c08ff */
[----:B------:R-:W-:Y:S02]  /*639b0*/  IADD3 R6, R10, c[0x0][0x198], RZ ;  /* 0x000066000a067a10 */ /* 0x000fe40007ffe0ff */
[----:B------:R-:W-:Y:S01]  /*639c0*/  IADD3 R0, R28, 0x172, RZ ;  /* 0x000001721c007810 */ /* 0x000fe20007ffe0ff */
[----:B------:R0:W-:Y:S01]  /*639d0*/  @P4 STG.E.U16 [R8.64], R13 ;  /* 0x0000000d08004986 */ /* 0x0001e2000c101506 */
[----:B------:R-:W-:Y:S02]  /*639e0*/  LEA.HI.X.SX32 R5, R10, R2, 0x1, P6 ;  /* 0x000000020a057211 */ /* 0x000fe400030f0eff */
[----:B------:R-:W-:-:S02]  /*639f0*/  ISETP.LT.AND P1, PT, R0, c[0x0][0x17c], !P0 ;  /* 0x00005f0000007a0c */ /* 0x000fc40004721270 */
[C---:B------:R-:W-:Y:S02]  /*63a00*/  IADD3 R10, R6.reuse, c[0x0][0x198], RZ ;  /* 0x00006600060a7a10 */ /* 0x040fe40007ffe0ff */
[----:B0-----:R-:W-:-:S04]  /*63a10*/  LEA R8, P6, R6, R3, 0x1 ;  /* 0x0000000306087211 */ /* 0x001fc800078c08ff */
[----:B------:R-:W-:Y:S01]  /*63a20*/  LEA.HI.X.SX32 R9, R6, R2, 0x1, P6 ;  /* 0x0000000206097211 */ /* 0x000fe200030f0eff */
[----:B--2---:R0:W-:Y:S01]  /*63a30*/  @P3 STG.E.U16 [R4.64], R25 ;  /* 0x0000001904003986 */ /* 0x0041e2000c101506 */
[----:B------:R-:W-:Y:S02]  /*63a40*/  PRMT R12, R25, 0x7632, R12 ;  /* 0x00007632190c7816 */ /* 0x000fe4000000000c */
[----:B0-----:R-:W-:-:S04]  /*63a50*/  LEA R4, P6, R10, R3, 0x1 ;  /* 0x000000030a047211 */ /* 0x001fc800078c08ff */
[----:B------:R-:W-:Y:S01]  /*63a60*/  LEA.HI.X.SX32 R5, R10, R2, 0x1, P6 ;  /* 0x000000020a057211 */ /* 0x000fe200030f0eff */
[----:B------:R-:W-:Y:S04]  /*63a70*/  @P2 STG.E.U16 [R8.64], R12 ;  /* 0x0000000c08002986 */ /* 0x000fe8000c101506 */
[----:B---3--:R0:W-:Y:S01]  /*63a80*/  @P1 STG.E.U16 [R4.64], R29 ;  /* 0x0000001d04001986 */ /* 0x0081e2000c101506 */
[----:B------:R-:W-:-:S03]  /*63a90*/  PRMT R13, R29, 0x7632, R13 ;  /* 0x000076321d0d7816 */ /* 0x000fc6000000000d */
[----:B0-----:R-:W2:Y:S04]  /*63aa0*/  LDL.LU R29, [R1+0x17a8] ;  /* 0x0017a800011d7983 */ /* 0x001ea80000300800 */
[----:B------:R-:W3:Y:S04]  /*63ab0*/  LDL.LU R23, [R1+0x23c] ;  /* 0x00023c0001177983 */ /* 0x000ee80000300800 */
[----:B------:R-:W4:Y:S04]  /*63ac0*/  LDL.LU R24, [R1+0x1ec] ;  /* 0x0001ec0001187983 */ /* 0x000f280000300800 */
[----:B------:R-:W4:Y:S01]  /*63ad0*/  LDL.LU R25, [R1+0x2ac] ;  /* 0x0002ac0001197983 */ /* 0x000f220000300800 */
[----:B------:R-:W-:-:S02]  /*63ae0*/  IADD3 R0, R28, 0x173, RZ ;  /* 0x000001731c007810 */ /* 0x000fc40007ffe0ff */
[----:B------:R-:W-:Y:S02]  /*63af0*/  IADD3 R6, R10, c[0x0][0x198], RZ ;  /* 0x000066000a067a10 */ /* 0x000fe40007ffe0ff */
[----:B------:R-:W-:Y:S02]  /*63b00*/  ISETP.LT.AND P5, PT, R0, c[0x0][0x17c], !P0 ;  /* 0x00005f0000007a0c */ /* 0x000fe400047a1270 */
[----:B------:R-:W-:Y:S02]  /*63b10*/  IADD3 R0, R28, 0x174, RZ ;  /* 0x000001741c007810 */ /* 0x000fe40007ffe0ff */
[----:B------:R-:W-:Y:S02]  /*63b20*/  LEA R8, P6, R6, R3, 0x1 ;  /* 0x0000000306087211 */ /* 0x000fe400078c08ff */
[----:B------:R-:W-:Y:S02]  /*63b30*/  ISETP.LT.AND P4, PT, R0, c[0x0][0x17c], !P0 ;  /* 0x00005f0000007a0c */ /* 0x000fe40004781270 */
[----:B------:R-:W-:-:S02]  /*63b40*/  IADD3 R10, R6, c[0x0][0x198], RZ ;  /* 0x00006600060a7a10 */ /* 0x000fc40007ffe0ff */
[----:B------:R-:W-:Y:S02]  /*63b50*/  IADD3 R0, R28, 0x175, RZ ;  /* 0x000001751c007810 */ /* 0x000fe40007ffe0ff */
[-C--:B------:R-:W-:Y:S02]  /*63b60*/  LEA.HI.X.SX32 R9, R6, R2.reuse, 0x1, P6 ;  /* 0x0000000206097211 */ /* 0x080fe400030f0eff */
[----:B------:R-:W-:Y:S02]  /*63b70*/  LEA R4, P6, R10, R3, 0x1 ;  /* 0x000000030a047211 */ /* 0x000fe400078c08ff */
[----:B------:R-:W-:Y:S02]  /*63b80*/  ISETP.LT.AND P3, PT, R0, c[0x0][0x17c], !P0 ;  /* 0x00005f0000007a0c */ /* 0x000fe40004761270 */
[----:B------:R-:W-:Y:S02]  /*63b90*/  IADD3 R6, R10, c[0x0][0x198], RZ ;  /* 0x000066000a067a10 */ /* 0x000fe40007ffe0ff */
[----:B------:R-:W-:Y:S01]  /*63ba0*/  IADD3 R0, R28, 0x176, RZ ;  /* 0x000001761c007810 */ /* 0x000fe20007ffe0ff */
[----:B------:R0:W-:Y:S01]  /*63bb0*/  @P5 STG.E.U16 [R8.64], R13 ;  /* 0x0000000d08005986 */ /* 0x0001e2000c101506 */
[----:B------:R-:W-:-:S02]  /*63bc0*/  LEA.HI.X.SX32 R5, R10, R2, 0x1, P6 ;  /* 0x000000020a057211 */ /* 0x000fc400030f0eff */
[----:B------:R-:W-:Y:S02]  /*63bd0*/  ISETP.LT.AND P2, PT, R0, c[0x0][0x17c], !P0 ;  /* 0x00005f0000007a0c */ /* 0x000fe40004741270 */
[----:B------:R-:W-:Y:S02]  /*63be0*/  IADD3 R10, R6, c[0x0][0x198], RZ ;  /* 0x00006600060a7a10 */ /* 0x000fe40007ffe0ff */
[----:B------:R-:W-:Y:S02]  /*63bf0*/  IADD3 R0, R28, 0x177, RZ ;  /* 0x000001771c007810 */ /* 0x000fe40007ffe0ff */
[----:B0-----:R-:W-:Y:S01]  /*63c00*/  LEA R8, P6, R6, R3, 0x1 ;  /* 0x0000000306087211 */ /* 0x001fe200078c08ff */
[----:B------:R0:W-:Y:S01]  /*63c10*/  @P4 STG.E.U16 [R4.64], R11 ;  /* 0x0000000b04004986 */ /* 0x0001e2000c101506 */
[----:B------:R-:W-:Y:S02]  /*63c20*/  ISETP.LT.AND P1, PT, R0, c[0x0][0x17c], !P0 ;  /* 0x00005f0000007a0c */ /* 0x000fe40004721270 */
[----:B------:R-:W-:-:S02]  /*63c30*/  LEA.HI.X.SX32 R9, R6, R2, 0x1, P6 ;  /* 0x0000000206097211 */ /* 0x000fc400030f0eff */
[CC--:B------:R-:W-:Y:S02]  /*63c40*/  LEA R12, P6, R10.reuse, R3.reuse, 0x1 ;  /* 0x000000030a0c7211 */ /* 0x0c0fe400078c08ff */
[----:B------:R-:W-:Y:S02]  /*63c50*/  IADD3 R6, R10, c[0x0][0x198], RZ ;  /* 0x000066000a067a10 */ /* 0x000fe40007ffe0ff */
[----:B------:R-:W-:Y:S02]  /*63c60*/  IADD3 R0, R28, 0x178, RZ ;  /* 0x000001781c007810 */ /* 0x000fe40007ffe0ff */
[----:B------:R-:W-:Y:S02]  /*63c70*/  LEA.HI.X.SX32 R13, R10, R2, 0x1, P6 ;  /* 0x000000020a0d7211 */ /* 0x000fe400030f0eff */
[----:B0-----:R-:W-:Y:S02]  /*63c80*/  PRMT R5, R11, 0x7632, R5 ;  /* 0x000076320b057816 */ /* 0x001fe40000000005 */
[----:B------:R-:W-:-:S02]  /*63c90*/  LEA R4, P6, R6, R3, 0x1 ;  /* 0x0000000306047211 */ /* 0x000fc400078c08ff */
[----:B------:R-:W-:Y:S02]  /*63ca0*/  ISETP.LT.AND P5, PT, R0, c[0x0][0x17c], !P0 ;  /* 0x00005f0000007a0c */ /* 0x000fe400047a1270 */
[----:B------:R-:W-:Y:S01]  /*63cb0*/  IADD3 R10, R6, c[0x0][0x198], RZ ;  /* 0x00006600060a7a10 */ /* 0x000fe20007ffe0ff */
[----:B------:R0:W-:Y:S01]  /*63cc0*/  @P3 STG.E.U16 [R8.64], R5 ;  /* 0x0000000508003986 */ /* 0x0001e2000c101506 */
[----:B------:R-:W-:-:S04]  /*63cd0*/  IADD3 R0, R28, 0x179, RZ ;  /* 0x000001791c007810 */ /* 0x000fc80007ffe0ff */
[----:B------:R-:W-:Y:S01]  /*63ce0*/  ISETP.LT.AND P4, PT, R0, c[0x0][0x17c], !P0 ;  /* 0x00005f0000007a0c */ /* 0x000fe20004781270 */
[----:B------:R1:W-:Y:S01]  /*63cf0*/  @P2 STG.E.U16 [R12.64], R7 ;  /* 0x000000070c002986 */ /* 0x0003e2000c101506 */
[-C--:B0-----:R-:W-:Y:S02]  /*63d00*/  LEA.HI.X.SX32 R5, R6, R2.reuse, 0x1, P6 ;  /* 0x0000000206057211 */ /* 0x081fe400030f0eff */
[C---:B------:R-:W-:Y:S02]  /*63d10*/  LEA R14, P6, R10.reuse, R3, 0x1 ;  /* 0x000000030a0e7211 */ /* 0x040fe400078c08ff */
[C---:B------:R-:W-:Y:S02]  /*63d20*/  IADD3 R6, R10.reuse, c[0x0][0x198], RZ ;  /* 0x000066000a067a10 */ /* 0x040fe40007ffe0ff */
[----:B------:R-:W-:Y:S02]  /*63d30*/  PRMT R9, R7, 0x7632, R9 ;  /* 0x0000763207097816 */ /* 0x000fe40000000009 */
[----:B------:R-:W-:-:S02]  /*63d40*/  LEA.HI.X.SX32 R15, R10, R2, 0x1, P6 ;  /* 0x000000020a0f7211 */ /* 0x000fc400030f0eff */
[C---:B-1----:R-:W-:Y:S01]  /*63d50*/  LEA R12, P6, R6.reuse, R3, 0x1 ;  /* 0x00000003060c7211 */ /* 0x042fe200078c08ff */
[----:B------:R0:W-:Y:S03]  /*63d60*/  @P1 STG.E.U16 [R4.64], R9 ;  /* 0x0000000904001986 */ /* 0x0001e6000c101506 */
[----:B------:R-:W-:Y:S02]  /*63d70*/  LEA.HI.X.SX32 R13, R6, R2, 0x1, P6 ;  /* 0x00000002060d7211 */ /* 0x000fe400030f0eff */
[----:B------:R-:W-:Y:S02]  /*63d80*/  IADD3 R0, R28, 0x17a, RZ ;  /* 0x0000017a1c007810 */ /* 0x000fe40007ffe0ff */
[----:B------:R-:W-:Y:S02]  /*63d90*/  IADD3 R7, R6, c[0x0][0x198], RZ ;  /* 0x0000660006077a10 */ /* 0x000fe40007ffe0ff */
[----:B------:R-:W-:-:S02]  /*63da0*/  ISETP.LT.AND P3, PT, R0, c[0x0][0x17c], !P0 ;  /* 0x00005f0000007a0c */ /* 0x000fc40004761270 */
[----:B------:R-:W-:Y:S02]  /*63db0*/  IADD3 R0, R28, 0x17b, RZ ;  /* 0x0000017b1c007810 */ /* 0x000fe40007ffe0ff */
[C---:B------:R-:W-:Y:S02]  /*63dc0*/  LEA R10, P6, R7.reuse, R3, 0x1 ;  /* 0x00000003070a7211 */ /* 0x040fe400078c08ff */
[C---:B0-----:R-:W-:Y:S02]  /*63dd0*/  IADD3 R4, R7.reuse, c[0x0][0x198], RZ ;  /* 0x0000660007047a10 */ /* 0x041fe40007ffe0ff */
[----:B------:R-:W-:Y:S02]  /*63de0*/  ISETP.LT.AND P2, PT, R0, c[0x0][0x17c], !P0 ;  /* 0x00005f0000007a0c */ /* 0x000fe40004741270 */
[----:B------:R-:W-:Y:S02]  /*63df0*/  LEA.HI.X.SX32 R11, R7, R2, 0x1, P6 ;  /* 0x00000002070b7211 */ /* 0x000fe400030f0eff */
[----:B------:R-:W-:-:S02]  /*63e00*/  IADD3 R0, R28, 0x17c, RZ ;  /* 0x0000017c1c007810 */ /* 0x000fc40007ffe0ff */
[CC--:B------:R-:W-:Y:S02]  /*63e10*/  LEA R6, P6, R4.reuse, R3.reuse, 0x1 ;  /* 0x0000000304067211 */ /* 0x0c0fe400078c08ff */
[----:B------:R-:W-:Y:S02]  /*63e20*/  IADD3 R5, R4, c[0x0][0x198], RZ ;  /* 0x0000660004057a10 */ /* 0x000fe40007ffe0ff */
[----:B------:R-:W-:Y:S02]  /*63e30*/  ISETP.LT.AND P1, PT, R0, c[0x0][0x17c], !P0 ;  /* 0x00005f0000007a0c */ /* 0x000fe40004721270 */
[----:B------:R-:W-:Y:S02]  /*63e40*/  LEA.HI.X.SX32 R7, R4, R2, 0x1, P6 ;  /* 0x0000000204077211 */ /* 0x000fe400030f0eff */
[----:B------:R-:W-:Y:S02]  /*63e50*/  LEA R8, P6, R5, R3, 0x1 ;  /* 0x0000000305087211 */ /* 0x000fe400078c08ff */
[----:B------:R-:W-:-:S02]  /*63e60*/  IADD3 R0, R28, 0x17d, RZ ;  /* 0x0000017d1c007810 */ /* 0x000fc40007ffe0ff */
[C---:B------:R-:W-:Y:S02]  /*63e70*/  LEA.HI.X.SX32 R9, R5.reuse, R2, 0x1, P6 ;  /* 0x0000000205097211 */ /* 0x040fe400030f0eff */
[----:B------:R-:W-:-:S04]  /*63e80*/  IADD3 R5, R5, c[0x0][0x198], RZ ;  /* 0x0000660005057a10 */ /* 0x000fc80007ffe0ff */
[----:B------:R-:W-:Y:S01]  /*63e90*/  LEA R4, P6, R5, R3, 0x1 ;  /* 0x0000000305047211 */ /* 0x000fe200078c08ff */
[----:B--2---:R-:W0:Y:S01]  /*63ea0*/  LDS.128 R16, [R29] ;  /* 0x000000001d107984 */ /* 0x004e220000000c00 */
[----:B------:R-:W-:-:S03]  /*63eb0*/  LOP3.LUT R22, R29, 0x20, RZ, 0x3c, !PT ;  /* 0x000000201d167812 */ /* 0x000fc600078e3cff */
[----:B---3--:R1:W-:Y:S02]  /*63ec0*/  @P5 STG.E.U16 [R14.64], R23 ;  /* 0x000000170e005986 */ /* 0x0083e4000c101506 */
[----:B-1----:R-:W-:-:S05]  /*63ed0*/  PRMT R15, R23, 0x7632, R15 ;  /* 0x00007632170f7816 */ /* 0x002fca000000000f */
[----:B------:R1:W-:Y:S04]  /*63ee0*/  @P4 STG.E.U16 [R12.64], R15 ;  /* 0x0000000f0c004986 */ /* 0x0003e8000c101506 */
[----:B0-----:R-:W-:Y:S01]  /*63ef0*/  STL [R1+0x44], R17 ;  /* 0x0000441101007387 */ /* 0x001fe20000100800 */
[----:B-1----:R-:W-:-:S03]  /*63f00*/  IMAD.MOV.U32 R15, RZ, RZ, R16 ;  /* 0x000000ffff0f7224 */ /* 0x002fc600078e0010 */
[----:B------:R-:W-:Y:S04]  /*63f10*/  STL.64 [R1+0x48], R18 ;  /* 0x0000481201007387 */ /* 0x000fe80000100a00 */
[----:B------:R-:W0:Y:S01]  /*63f20*/  LDS.128 R16, [R22] ;  /* 0x0000000016107984 */ /* 0x000e220000000c00 */
[----:B------:R-:W-:-:S03]  /*63f30*/  LOP3.LUT R23, R29, 0x40, RZ, 0x3c, !PT ;  /* 0x000000401d177812 */ /* 0x000fc600078e3cff */
[----:B0-----:R-:W-:Y:S01]  /*63f40*/  STL [R1+0x54], R17 ;  /* 0x0000541101007387 */ /* 0x001fe20000100800 */
[----:B------:R-:W-:-:S03]  /*63f50*/  IMAD.MOV.U32 R14, RZ, RZ, R16 ;  /* 0x000000ffff0e7224 */ /* 0x000fc600078e0010 */
[----:B------:R-:W-:Y:S04]  /*63f60*/  STL.64 [R1+0x58], R18 ;  /* 0x0000581201007387 */ /* 0x000fe80000100a00 */
[----:B------:R-:W0:Y:S01]  /*63f70*/  LDS.128 R16, [R23] ;  /* 0x0000000017107984 */ /* 0x000e220000000c00 */
[----:B------:R-:W-:-:S03]  /*63f80*/  ISETP.LT.AND P5, PT, R0, c[0x0][0x17c], !P0 ;  /* 0x00005f0000007a0c */ /* 0x000fc600047a1270 */
[----:B----4-:R1:W-:Y:S01]  /*63f90*/  @P3 STG.E.U16 [R10.64], R24 ;  /* 0x000000180a003986 */ /* 0x0103e2000c101506 */
[----:B------:R-:W-:-:S04]  /*63fa0*/  IADD3 R0, R28, 0x17e, RZ ;  /* 0x0000017e1c007810 */ /* 0x000fc80007ffe0ff */
[----:B------:R-:W-:Y:S02]  /*63fb0*/  ISETP.LT.AND P4, PT, R0, c[0x0][0x17c], !P0 ;  /* 0x00005f0000007a0c */ /* 0x000fe40004781270 */
[----:B-1----:R-:W-:Y:S01]  /*63fc0*/  PRMT R11, R24, 0x7632, R11 ;  /* 0x00007632180b7816 */ /* 0x002fe2000000000b */
[----:B0-----:R-:W-:Y:S01]  /*63fd0*/  STL [R1+0x24], R17 ;  /* 0x0000241101007387 */ /* 0x001fe20000100800 */
[----:B------:R-:W-:-:S03]  /*63fe0*/  IMAD.MOV.U32 R13, RZ, RZ, R16 ;  /* 0x000000ffff0d7224 */ /* 0x000fc600078e0010 */
[----:B------:R-:W-:Y:S04]  /*63ff0*/  STL.64 [R1+0x28], R18 ;  /* 0x0000281201007387 */ /* 0x000fe80000100a00 */
[----:B------:R-:W0:Y:S01]  /*64000*/  LDS.128 R16, [R26] ;  /* 0x000000001a107984 */ /* 0x000e220000000c00 */
[C---:B------:R-:W-:Y:S02]  /*64010*/  IADD3 R10, R5.reuse, c[0x0][0x198], RZ ;  /* 0x00006600050a7a10 */ /* 0x040fe40007ffe0ff */
[----:B------:R-:W-:Y:S01]  /*64020*/  IADD3 R0, R28, 0x17f, RZ ;  /* 0x0000017f1c007810 */ /* 0x000fe20007ffe0ff */
[----:B------:R1:W-:Y:S01]  /*64030*/  @P2 STG.E.U16 [R6.64], R11 ;  /* 0x0000000b06002986 */ /* 0x0003e2000c101506 */
[----:B------:R-:W-:-:S03]  /*64040*/  LEA.HI.X.SX32 R5, R5, R2, 0x1, P6 ;  /* 0x0000000205057211 */ /* 0x000fc600030f0eff */
[----:B------:R2:W-:Y:S01]  /*64050*/  @P1 STG.E.U16 [R8.64], R25 ;  /* 0x0000001908001986 */ /* 0x0005e2000c101506 */
[----:B------:R-:W-:Y:S02]  /*64060*/  ISETP.LT.AND P3, PT, R0, c[0x0][0x17c], !P0 ;  /* 0x00005f0000007a0c */ /* 0x000fe40004761270 */
[C---:B-1----:R-:W-:Y:S02]  /*64070*/  LEA R6, P6, R10.reuse, R3, 0x1 ;  /* 0x000000030a067211 */ /* 0x042fe400078c08ff */
[C---:B------:R-:W-:Y:S02]  /*64080*/  IADD3 R11, R10.reuse, c[0x0][0x198], RZ ;  /* 0x000066000a0b7a10 */ /* 0x040fe40007ffe0ff */
[----:B--2---:R-:W-:Y:S02]  /*64090*/  PRMT R9, R25, 0x7632, R9 ;  /* 0x0000763219097816 */ /* 0x004fe40000000009 */
[----:B------:R-:W-:-:S03]  /*640a0*/  LEA.HI.X.SX32 R7, R10, R2, 0x1, P6 ;  /* 0x000000020a077211 */ /* 0x000fc600030f0eff */
[----:B------:R1:W-:Y:S01]  /*640b0*/  @P5 STG.E.U16 [R4.64], R9 ;  /* 0x0000000904005986 */ /* 0x0003e2000c101506 */
[C---:B------:R-:W-:Y:S02]  /*640c0*/  IADD3 R8, R11.reuse, c[0x0][0x198], RZ ;  /* 0x000066000b087a10 */ /* 0x040fe40007ffe0ff */
[----:B------:R-:W-:Y:S02]  /*640d0*/  IADD3 R0, R28, 0x180, RZ ;  /* 0x000001801c007810 */ /* 0x000fe40007ffe0ff */
[----:B-1----:R-:W-:-:S04]  /*640e0*/  LEA R4, P6, R11, R3, 0x1 ;  /* 0x000000030b047211 */ /* 0x002fc800078c08ff */
[----:B------:R-:W-:Y:S02]  /*640f0*/  LEA.HI.X.SX32 R5, R11, R2, 0x1, P6 ;  /* 0x000000020b057211 */ /* 0x000fe400030f0eff */
[----:B------:R-:W-:Y:S01]  /*64100*/  PRMT R11, R27, 0x7632, R11 ;  /* 0x000076321b0b7816 */ /* 0x000fe2000000000b */
[----:B------:R-:W-:Y:S01]  /*64110*/  @P4 STG.E.U16 [R6.64], R27 ;  /* 0x0000001b06004986 */ /* 0x000fe2000c101506 */
[----:B------:R-:W-:-:S03]  /*64120*/  ISETP.LT.AND P2, PT, R0, c[0x0][0x17c], !P0 ;  /* 0x00005f0000007a0c */ /* 0x000fc60004741270 */
[----:B------:R1:W-:Y:S01]  /*64130*/  @P3 STG.E.U16 [R4.64], R11 ;  /* 0x0000000b04003986 */ /* 0x0003e2000c101506 */
[----:B------:R-:W-:-:S03]  /*64140*/  IADD3 R0, R28, 0x181, RZ ;  /* 0x000001811c007810 */ /* 0x000fc60007ffe0ff */
[----:B0-----:R-:W-:Y:S04]  /*64150*/  STL [R1+0x74], R17 ;  /* 0x0000741101007387 */ /* 0x001fe80000100800 */
[----:B------:R-:W-:Y:S01]  /*64160*/  STL.64 [R1+0x78], R18 ;  /* 0x0000781201007387 */ /* 0x000fe20000100a00 */
[----:B-1----:R-:W-:-:S03]  /*64170*/  IMAD.MOV.U32 R11, RZ, RZ, R16 ;  /* 0x000000ffff0b7224 */ /* 0x002fc600078e0010 */
[----:B------:R-:W0:Y:S01]  /*64180*/  LDS.128 R16, [R29+0x800] ;  /* 0x000800001d107984 */ /* 0x000e220000000c00 */
[----:B------:R-:W-:Y:S02]  /*64190*/  ISETP.LT.AND P1, PT, R0, c[0x0][0x17c], !P0 ;  /* 0x00005f0000007a0c */ /* 0x000fe40004721270 */
[----:B------:R-:W-:-:S04]  /*641a0*/  IADD3 R0, R28, 0x182, RZ ;  /* 0x000001821c007810 */ /* 0x000fc80007ffe0ff */
[----:B------:R-:W-:Y:S02]  /*641b0*/  ISETP.LT.AND P5, PT, R0, c[0x0][0x17c], !P0 ;  /* 0x00005f0000007a0c */ /* 0x000fe400047a1270 */
[----:B------:R-:W-:Y:S02]  /*641c0*/  IADD3 R0, R28, 0x183, RZ ;  /* 0x000001831c007810 */ /* 0x000fe40007ffe0ff */
[----:B------:R-:W-:Y:S02]  /*641d0*/  LEA R6, P6, R8, R3, 0x1 ;  /* 0x0000000308067211 */ /* 0x000fe400078c08ff */
[----:B------:R-:W-:Y:S02]  /*641e0*/  ISETP.LT.AND P4, PT, R0, c[0x0][0x17c], !P0 ;  /* 0x00005f0000007a0c */ /* 0x000fe40004781270 */
[----:B------:R-:W-:Y:S02]  /*641f0*/  IADD3 R0, R28, 0x184, RZ ;  /* 0x000001841c007810 */ /* 0x000fe40007ffe0ff */
[----:B------:R-:W-:-:S02]  /*64200*/  LEA.HI.X.SX32 R7, R8, R2, 0x1, P6 ;  /* 0x0000000208077211 */ /* 0x000fc400030f0eff */
[----:B------:R-:W-:Y:S02]  /*64210*/  ISETP.LT.AND P3, PT, R0, c[0x0][0x17c], !P0 ;  /* 0x00005f0000007a0c */ /* 0x000fe40004761270 */
[----:B------:R-:W-:Y:S02]  /*64220*/  IADD3 R8, R8, c[0x0][0x198], RZ ;  /* 0x0000660008087a10 */ /* 0x000fe40007ffe0ff */
[----:B------:R-:W-:Y:S01]  /*64230*/  IADD3 R0, R28, 0x185, RZ ;  /* 0x000001851c007810 */ /* 0x000fe20007ffe0ff */
[----:B------:R1:W-:Y:S03]  /*64240*/  @P2 STG.E.U16 [R6.64], R15 ;  /* 0x0000000f06002986 */ /* 0x0003e6000c101506 */
[----:B------:R-:W-:Y:S02]  /*64250*/  ISETP.LT.AND P2, PT, R0, c[0x0][0x17c], !P0 ;  /* 0x00005f0000007a0c */ /* 0x000fe40004741270 */
[----:B------:R-:W-:-:S02]  /*64260*/  IADD3 R0, R8, c[0x0][0x198], RZ ;  /* 0x0000660008007a10 */ /* 0x000fc40007ffe0ff */
[----:B------:R-:W-:Y:S02]  /*64270*/  PRMT R9, R15, 0x7632, R9 ;  /* 0x000076320f097816 */ /* 0x000fe40000000009 */
[----:B-1----:R-:W-:-:S04]  /*64280*/  LEA R6, P6, R8, R3, 0x1 ;  /* 0x0000000308067211 */ /* 0x002fc800078c08ff */
[-C--:B------:R-:W-:Y:S02]  /*64290*/  LEA.HI.X.SX32 R7, R8, R2.reuse, 0x1, P6 ;  /* 0x0000000208077211 */ /* 0x080fe400030f0eff */
[CC--:B------:R-:W-:Y:S02]  /*642a0*/  LEA R4, P6, R0.reuse, R3.reuse, 0x1 ;  /* 0x0000000300047211 */ /* 0x0c0fe400078c08ff */
[C---:B------:R-:W-:Y:S01]  /*642b0*/  IADD3 R8, R0.reuse, c[0x0][0x198], RZ ;  /* 0x0000660000087a10 */ /* 0x040fe20007ffe0ff */
[----:B------:R1:W-:Y:S01]  /*642c0*/  @P1 STG.E.U16 [R6.64], R9 ;  /* 0x0000000906001986 */ /* 0x0003e2000c101506 */
[----:B------:R-:W-:Y:S02]  /*642d0*/  LEA.HI.X.SX32 R5, R0, R2, 0x1, P6 ;  /* 0x0000000200057211 */ /* 0x000fe400030f0eff */
[C---:B------:R-:W-:Y:S01]  /*642e0*/  IADD3 R0, R8.reuse, c[0x0][0x198], RZ ;  /* 0x0000660008007a10 */ /* 0x040fe20007ffe0ff */
[----:B0-----:R-:W-:Y:S01]  /*642f0*/  STL [R1+0xa4], R17 ;  /* 0x0000a41101007387 */ /* 0x001fe20000100800 */
[----:B-1----:R-:W-:-:S03]  /*64300*/  LEA R6, P6, R8, R3, 0x1 ;  /* 0x0000000308067211 */ /* 0x002fc600078c08ff */
[----:B------:R0:W-:Y:S01]  /*64310*/  @P5 STG.E.U16 [R4.64], R14 ;  /* 0x0000000e04005986 */ /* 0x0001e2000c101506 */
[----:B------:R-:W-:-:S03]  /*64320*/  LEA.HI.X.SX32 R7, R8, R2, 0x1, P6 ;  /* 0x0000000208077211 */ /* 0x000fc600030f0eff */
[----:B------:R-:W-:Y:S01]  /*64330*/  STL.64 [R1+0xa8], R18 ;  /* 0x0000a81201007387 */ /* 0x000fe20000100a00 */
[----:B------:R-:W-:Y:S01]  /*64340*/  PRMT R8, R14, 0x7632, R8 ;  /* 0x000076320e087816 */ /* 0x000fe20000000008 */
[----:B0-----:R-:W-:Y:S02]  /*64350*/  IMAD.MOV.U32 R14, RZ, RZ, R16 ;  /* 0x000000ffff0e7224 */ /* 0x001fe400078e0010 */
[----:B------:R-:W0:Y:S01]  /*64360*/  LDS.128 R16, [R22+0x800] ;  /* 0x0008000016107984 */ /* 0x000e220000000c00 */
[----:B------:R-:W-:Y:S02]  /*64370*/  LEA R4, P6, R0, R3, 0x1 ;  /* 0x0000000300047211 */ /* 0x000fe400078c08ff */
[----:B------:R-:W-:Y:S02]  /*64380*/  IADD3 R9, R28, 0x188, RZ ;  /* 0x000001881c097810 */ /* 0x000fe40007ffe0ff */
[----:B------:R-:W-:Y:S01]  /*64390*/  LEA.HI.X.SX32 R5, R0, R2, 0x1, P6 ;  /* 0x0000000200057211 */ /* 0x000fe200030f0eff */
[----:B------:R1:W-:Y:S01]  /*643a0*/  @P4 STG.E.U16 [R6.64], R8 ;  /* 0x0000000806004986 */ /* 0x0003e2000c101506 */
[----:B------:R-:W-:-:S02]  /*643b0*/  ISETP.LT.AND P4, PT, R9, c[0x0][0x17c], !P0 ;  /* 0x00005f0009007a0c */ /* 0x000fc40004781270 */
[----:B------:R-:W-:Y:S01]  /*643c0*/  PRMT R9, R13, 0x7632, R9 ;  /* 0x000076320d097816 */ /* 0x000fe20000000009 */
[----:B------:R2:W-:Y:S01]  /*643d0*/  @P3 STG.E.U16 [R4.64], R13 ;  /* 0x0000000d04003986 */ /* 0x0005e2000c101506 */
[----:B------:R-:W-:Y:S02]  /*643e0*/  IADD3 R10, R28, 0x186, RZ ;  /* 0x000001861c0a7810 */ /* 0x000fe40007ffe0ff */
[----:B-1----:R-:W-:Y:S01]  /*643f0*/  IADD3 R7, R0, c[0x0][0x198], RZ ;  /* 0x0000660000077a10 */ /* 0x002fe20007ffe0ff */
[----:B0-----:R-:W-:Y:S01]  /*64400*/  STL [R1+0x94], R17 ;  /* 0x0000941101007387 */ /* 0x001fe20000100800 */
[----:B--2---:R-:W-:-:S03]  /*64410*/  IMAD.MOV.U32 R13, RZ, RZ, R16 ;  /* 0x000000ffff0d7224 */ /* 0x004fc600078e0010 */
[----:B------:R-:W-:Y:S04]  /*64420*/  STL.64 [R1+0x98], R18 ;  /* 0x0000981201007387 */ /* 0x000fe80000100a00 */
[----:B------:R-:W0:Y:S01]  /*64430*/  LDS.128 R16, [R23+0x800] ;  /* 0x0008000017107984 */ /* 0x000e220000000c00 */
[----:B------:R-:W-:Y:S02]  /*64440*/  IADD3 R0, R28, 0x189, RZ ;  /* 0x000001891c007810 */ /* 0x000fe40007ffe0ff */
[----:B------:R-:W-:Y:S02]  /*64450*/  LEA R6, P6, R7, R3, 0x1 ;  /* 0x0000000307067211 */ /* 0x000fe400078c08ff */
[----:B------:R-:W-:Y:S02]  /*64460*/  ISETP.LT.AND P3, PT, R0, c[0x0][0x17c], !P0 ;  /* 0x00005f0000007a0c */ /* 0x000fe40004761270 */
[----:B------:R-:W-:-:S02]  /*64470*/  ISETP.LT.AND P1, PT, R10, c[0x0][0x17c], !P0 ;  /* 0x00005f000a007a0c */ /* 0x000fc40004721270 */
[C---:B------:R-:W-:Y:S02]  /*64480*/  IADD3 R0, R7.reuse, c[0x0][0x198], RZ ;  /* 0x0000660007007a10 */ /* 0x040fe40007ffe0ff */
[-C--:B------:R-:W-:Y:S02]  /*64490*/  LEA.HI.X.SX32 R7, R7, R2.reuse, 0x1, P6 ;  /* 0x0000000207077211 */ /* 0x080fe400030f0eff */
[C---:B------:R-:W-:Y:S02]  /*644a0*/  LEA R4, P6, R0.reuse, R3, 0x1 ;  /* 0x0000000300047211 */ /* 0x040fe400078c08ff */
[C---:B------:R-:W-:Y:S01]  /*644b0*/  IADD3 R8, R0.reuse, c[0x0][0x198], RZ ;  /* 0x0000660000087a10 */ /* 0x040fe20007ffe0ff */
[----:B------:R1:W-:Y:S01]  /*644c0*/  @P2 STG.E.U16 [R6.64], R9 ;  /* 0x0000000906002986 */ /* 0x0003e2000c101506 */
[----:B------:R-:W-:Y:S02]  /*644d0*/  LEA.HI.X.SX32 R5, R0, R2, 0x1, P6 ;  /* 0x0000000200057211 */ /* 0x000fe400030f0eff */
[----:B------:R-:W-:-:S03]  /*644e0*/  IADD3 R0, R8, c[0x0][0x198], RZ ;  /* 0x0000660008007a10 */ /* 0x000fc60007ffe0ff */
[----:B------:R2:W-:Y:S01]  /*644f0*/  @P1 STG.E.U16 [R4.64], R11 ;  /* 0x0000000b04001986 */ /* 0x0005e2000c101506 */
[----:B-1----:R-:W-:Y:S02]  /*64500*/  IADD3 R7, R28, 0x18b, RZ ;  /* 0x0000018b1c077810 */ /* 0x002fe40007ffe0ff */
[C---:B------:R-:W-:Y:S02]  /*64510*/  LEA R6, P6, R8.reuse, R3, 0x1 ;  /* 0x0000000308067211 */ /* 0x040fe400078c08ff */
[----:B------:R-:W-:Y:S02]  /*64520*/  ISETP.LT.AND P1, PT, R7, c[0x0][0x17c], !P0 ;  /* 0x00005f0007007a0c */ /* 0x000fe40004721270 */
[----:B------:R-:W-:Y:S02]  /*64530*/  LEA.HI.X.SX32 R7, R8, R2, 0x1, P6 ;  /* 0x0000000208077211 */ /* 0x000fe400030f0eff */
[----:B------:R-:W-:Y:S01]  /*64540*/  PRMT R8, R11, 0x7632, R8 ;  /* 0x000076320b087816 */ /* 0x000fe20000000008 */
[----:B0-----:R-:W-:Y:S01]  /*64550*/  STL [R1+0x84], R17 ;  /* 0x0000841101007387 */ /* 0x001fe20000100800 */
[----:B--2---:R-:W-:-:S03]  /*64560*/  IMAD.MOV.U32 R11, RZ, RZ, R16 ;  /* 0x000000ffff0b7224 */ /* 0x004fc600078e0010 */
[----:B------:R-:W-:Y:S04]  /*64570*/  STL.64 [R1+0x88], R18 ;  /* 0x0000881201007387 */ /* 0x000fe80000100a00 */
[----:B------:R-:W0:Y:S01]  /*64580*/  LDS.128 R16, [R26+0x800] ;  /* 0x000800001a107984 */ /* 0x000e220000000c00 */
[----:B------:R-:W-:Y:S02]  /*64590*/  IADD3 R10, R28, 0x187, RZ ;  /* 0x000001871c0a7810 */ /* 0x000fe40007ffe0ff */
[----:B------:R-:W-:Y:S01]  /*645a0*/  LEA R4, P6, R0, R3, 0x1 ;  /* 0x0000000300047211 */ /* 0x000fe200078c08ff */
[----:B------:R-:W-:Y:S01]  /*645b0*/  LDS.128 R24, [R26+0x1000] ;  /* 0x001000001a187984 */ /* 0x000fe20000000c00 */
[----:B------:R-:W-:Y:S02]  /*645c0*/  ISETP.LT.AND P5, PT, R10, c[0x0][0x17c], !P0 ;  /* 0x00005f000a007a0c */ /* 0x000fe400047a1270 */
[----:B------:R-:W-:-:S02]  /*645d0*/  IADD3 R9, R28, 0x18c, RZ ;  /* 0x0000018c1c097810 */ /* 0x000fc40007ffe0ff */
[----:B------:R-:W-:-:S09]  /*645e0*/  LEA.HI.X.SX32 R5, R0, R2, 0x1, P6 ;  /* 0x0000000200057211 */ /* 0x000fd200030f0eff */
[----:B------:R-:W-:Y:S01]  /*645f0*/  @P5 STG.E.U16 [R6.64], R8 ;  /* 0x0000000806005986 */ /* 0x000fe2000c101506 */
[----:B------:R-:W-:Y:S02]  /*64600*/  ISETP.LT.AND P5, PT, R9, c[0x0][0x17c], !P0 ;  /* 0x00005f0009007a0c */ /* 0x000fe400047a1270 */
[----:B------:R-:W-:Y:S01]  /*64610*/  PRMT R9, R14, 0x7632, R9 ;  /* 0x000076320e097816 */ /* 0x000fe20000000009 */
[----:B------:R1:W-:Y:S04]  /*64620*/  @P4 STG.E.U16 [R4.64], R14 ;  /* 0x0000000e04004986 */ /* 0x0003e8000c101506 */
[----:B0-----:R-:W-:Y:S01]  /*64630*/  STL [R1+0x4], R17 ;  /* 0x0000041101007387 */ /* 0x001fe20000100800 */
[----:B-1----:R-:W-:-:S03]  /*64640*/  IMAD.MOV.U32 R14, RZ, RZ, R16 ;  /* 0x000000ffff0e7224 */ /* 0x002fc600078e0010 */
[----:B------:R-:W-:Y:S04]  /*64650*/  STL.64 [R1+0x8], R18 ;  /* 0x0000081201007387 */ /* 0x000fe80000100a00 */
[----:B------:R-:W0:Y:S01]  /*64660*/  LDS.128 R16, [R29+0x1000] ;  /* 0x001000001d107984 */ /* 0x000e220000000c00 */
[----:B------:R-:W-:Y:S02]  /*64670*/  IADD3 R7, R0, c[0x0][0x198], RZ ;  /* 0x0000660000077a10 */ /* 0x000fe40007ffe0ff */
[C---:B------:R-:W-:Y:S02]  /*64680*/  IADD3 R0, R28.reuse, 0x18d, RZ ;  /* 0x0000018d1c007810 */ /* 0x040fe40007ffe0ff */
[----:B------:R-:W-:Y:S02]  /*64690*/  IADD3 R10, R28, 0x18a, RZ ;  /* 0x0000018a1c0a7810 */ /* 0x000fe40007ffe0ff */
[----:B------:R-:W-:-:S02]  /*646a0*/  LEA R6, P6, R7, R3, 0x1 ;  /* 0x0000000307067211 */ /* 0x000fc400078c08ff */
[----:B------:R-:W-:Y:S02]  /*646b0*/  ISETP.LT.AND P4, PT, R0, c[0x0][0x17c], !P0 ;  /* 0x00005f0000007a0c */ /* 0x000fe40004781270 */
[----:B------:R-:W-:Y:S02]  /*646c0*/  ISETP.LT.AND P2, PT, R10, c[0x0][0x17c], !P0 ;  /* 0x00005f000a007a0c */ /* 0x000fe40004741270 */
[C---:B------:R-:W-:Y:S02]  /*646d0*/  IADD3 R0, R7.reuse, c[0x0][0x198], RZ ;  /* 0x0000660007007a10 */ /* 0x040fe40007ffe0ff */
[-C--:B------:R-:W-:Y:S02]  /*646e0*/  LEA.HI.X.SX32 R7, R7, R2.reuse, 0x1, P6 ;  /* 0x0000000207077211 */ /* 0x080fe400030f0eff */
[C---:B------:R-:W-:Y:S02]  /*646f0*/  LEA R4, P6, R0.reuse, R3, 0x1 ;  /* 0x0000000300047211 */ /* 0x040fe400078c08ff */
[C---:B------:R-:W-:Y:S01]  /*64700*/  IADD3 R8, R0.reuse, c[0x0][0x198], RZ ;  /* 0x0000660000087a10 */ /* 0x040fe20007ffe0ff */
[----:B------:R1:W-:Y:S01]  /*64710*/  @P3 STG.E.U16 [R6.64], R9 ;  /* 0x0000000906003986 */ /* 0x0003e2000c101506 */
[----:B------:R-:W-:-:S02]  /*64720*/  LEA.HI.X.SX32 R5, R0, R2, 0x1, P6 ;  /* 0x0000000200057211 */ /* 0x000fc400030f0eff */
        /* <DEDUP_REMOVED lines=11> */
[----:B------:R-:W-:Y:S02]  /*647e0*/  LEA R4, P6, R0, R3, 0x1 ;  /* 0x0000000300047211 */ /* 0x000fe400078c08ff */
[----:B------:R-:W-:Y:S02]  /*647f0*/  IADD3 R9, R28, 0x190, RZ ;  /* 0x000001901c097810 */ /* 0x000fe40007ffe0ff */
[----:B------:R-:W-:Y:S01]  /*64800*/  LEA.HI.X.SX32 R5, R0, R2, 0x1, P6 ;  /* 0x0000000200057211 */ /* 0x000fe200030f0eff */
[----:B------:R-:W-:Y:S01]  /*64810*/  @P1 STG.E.U16 [R6.64], R8 ;  /* 0x0000000806001986 */ /* 0x000fe2000c101506 */
[----:B------:R-:W-:-:S02]  /*64820*/  ISETP.LT.AND P1, PT, R9, c[0x0][0x17c], !P0 ;  /* 0x00005f0009007a0c */ /* 0x000fc40004721270 */
[----:B------:R-:W-:Y:S01]  /*64830*/  PRMT R9, R11, 0x7632, R9 ;  /* 0x000076320b097816 */ /* 0x000fe20000000009 */
[----:B------:R1:W-:Y:S04]  /*64840*/  @P5 STG.E.U16 [R4.64], R11 ;  /* 0x0000000b04005986 */ /* 0x0003e8000c101506 */
[----:B0-----:R-:W-:Y:S01]  /*64850*/  STL [R1+0x34], R17 ;  /* 0x0000341101007387 */ /* 0x001fe20000100800 */
[----:B-1----:R-:W-:-:S03]  /*64860*/  IMAD.MOV.U32 R11, RZ, RZ, R16 ;  /* 0x000000ffff0b7224 */ /* 0x002fc600078e0010 */
[----:B------:R-:W-:Y:S04]  /*64870*/  STL.64 [R1+0x38], R18 ;  /* 0x0000381201007387 */ /* 0x000fe80000100a00 */
[----:B------:R-:W0:Y:S04]  /*64880*/  LDS.128 R16, [R23+0x1000] ;  /* 0x0010000017107984 */ /* 0x000e280000000c00 */
[----:B0-----:R0:W-:Y:S04]  /*64890*/  STL [R1+0x14], R17 ;  /* 0x0000141101007387 */ /* 0x0011e80000100800 */
[----:B------:R-:W-:Y:S04]  /*648a0*/  STL.64 [R1+0x18], R18 ;  /* 0x0000181201007387 */ /* 0x000fe80000100a00 */
[----:B0-----:R-:W2:Y:S01]  /*648b0*/  LDL.LU R17, [R1+0x17a4] ;  /* 0x0017a40001117983 */ /* 0x001ea20000300800 */
[----:B------:R-:W-:-:S02]  /*648c0*/  IADD3 R6, R0, c[0x0][0x198], RZ ;  /* 0x0000660000067a10 */ /* 0x000fc40007ffe0ff */
[C---:B------:R-:W-:Y:S02]  /*648d0*/  IADD3 R0, R28.reuse, 0x191, RZ ;  /* 0x000001911c007810 */ /* 0x040fe40007ffe0ff */
[----:B------:R-:W-:Y:S02]  /*648e0*/  IADD3 R10, R28, 0x18e, RZ ;  /* 0x0000018e1c0a7810 */ /* 0x000fe40007ffe0ff */
[----:B------:R-:W-:Y:S02]  /*648f0*/  LEA R4, P6, R6, R3, 0x1 ;  /* 0x0000000306047211 */ /* 0x000fe400078c08ff */
[----:B------:R-:W-:Y:S02]  /*64900*/  ISETP.LT.AND P5, PT, R0, c[0x0][0x17c], !P0 ;  /* 0x00005f0000007a0c */ /* 0x000fe400047a1270 */
[----:B------:R-:W-:Y:S02]  /*64910*/  ISETP.LT.AND P3, PT, R10, c[0x0][0x17c], !P0 ;  /* 0x00005f000a007a0c */ /* 0x000fe40004761270 */
[----:B------:R-:W-:-:S02]  /*64920*/  IADD3 R0, R6, c[0x0][0x198], RZ ;  /* 0x0000660006007a10 */ /* 0x000fc40007ffe0ff */
[-C--:B------:R-:W-:Y:S02]  /*64930*/  LEA.HI.X.SX32 R5, R6, R2.reuse, 0x1, P6 ;  /* 0x0000000206057211 */ /* 0x080fe400030f0eff */
[C---:B------:R-:W-:Y:S02]  /*64940*/  LEA R6, P6, R0.reuse, R3, 0x1 ;  /* 0x0000000300067211 */ /* 0x040fe400078c08ff */
[C---:B------:R-:W-:Y:S01]  /*64950*/  IADD3 R8, R0.reuse, c[0x0][0x198], RZ ;  /* 0x0000660000087a10 */ /* 0x040fe20007ffe0ff */
[----:B------:R0:W-:Y:S01]  /*64960*/  @P4 STG.E.U16 [R4.64], R9 ;  /* 0x0000000904004986 */ /* 0x0001e2000c101506 */
[----:B------:R-:W-:Y:S02]  /*64970*/  LEA.HI.X.SX32 R7, R0, R2, 0x1, P6 ;  /* 0x0000000200077211 */ /* 0x000fe400030f0eff */
[----:B------:R-:W-:-:S03]  /*64980*/  IADD3 R0, R8, c[0x0][0x198], RZ ;  /* 0x0000660008007a10 */ /* 0x000fc60007ffe0ff */
[----:B------:R1:W-:Y:S01]  /*64990*/  @P3 STG.E.U16 [R6.64], R14 ;  /* 0x0000000e06003986 */ /* 0x0003e2000c101506 */
[----:B0-----:R-:W-:Y:S02]  /*649a0*/  IADD3 R5, R28, 0x193, RZ ;  /* 0x000001931c057810 */ /* 0x001fe40007ffe0ff */
[CC--:B------:R-:W-:Y:S02]  /*649b0*/  LEA R4, P6, R8.reuse, R3.reuse, 0x1 ;  /* 0x0000000308047211 */ /* 0x0c0fe400078c08ff */
[----:B------:R-:W-:Y:S02]  /*649c0*/  ISETP.LT.AND P3, PT, R5, c[0x0][0x17c], !P0 ;  /* 0x00005f0005007a0c */ /* 0x000fe40004761270 */
[----:B------:R-:W-:Y:S02]  /*649d0*/  LEA.HI.X.SX32 R5, R8, R2, 0x1, P6 ;  /* 0x0000000208057211 */ /* 0x000fe400030f0eff */
[----:B------:R-:W-:Y:S02]  /*649e0*/  PRMT R8, R14, 0x7632, R8 ;  /* 0x000076320e087816 */ /* 0x000fe40000000008 */
[----:B-1----:R-:W-:-:S03]  /*649f0*/  LEA R6, P6, R0, R3, 0x1 ;  /* 0x0000000300067211 */ /* 0x002fc600078c08ff */
[----:B------:R0:W-:Y:S01]  /*64a00*/  @P2 STG.E.U16 [R4.64], R8 ;  /* 0x0000000804002986 */ /* 0x0001e2000c101506 */
[----:B------:R-:W-:Y:S02]  /*64a10*/  LEA.HI.X.SX32 R7, R0, R2, 0x1, P6 ;  /* 0x0000000200077211 */ /* 0x000fe400030f0eff */
[----:B------:R-:W-:-:S03]  /*64a20*/  IADD3 R10, R28, 0x192, RZ ;  /* 0x000001921c0a7810 */ /* 0x000fc60007ffe0ff */
[----:B------:R1:W-:Y:S01]  /*64a30*/  @P1 STG.E.U16 [R6.64], R13 ;  /* 0x0000000d06001986 */ /* 0x0003e2000c101506 */
[----:B0-----:R-:W-:Y:S02]  /*64a40*/  IADD3 R4, R0, c[0x0][0x198], RZ ;  /* 0x0000660000047a10 */ /* 0x001fe40007ffe0ff */
[C---:B------:R-:W-:Y:S02]  /*64a50*/  IADD3 R0, R28.reuse, 0x195, RZ ;  /* 0x000001951c007810 */ /* 0x040fe40007ffe0ff */
[----:B------:R-:W-:Y:S02]  /*64a60*/  IADD3 R9, R28, 0x194, RZ ;  /* 0x000001941c097810 */ /* 0x000fe40007ffe0ff */
[----:B-1----:R-:W-:Y:S02]  /*64a70*/  LEA R6, P6, R4, R3, 0x1 ;  /* 0x0000000304067211 */ /* 0x002fe400078c08ff */
[----:B------:R-:W-:Y:S02]  /*64a80*/  ISETP.LT.AND P1, PT, R0, c[0x0][0x17c], !P0 ;  /* 0x00005f0000007a0c */ /* 0x000fe40004721270 */
[----:B------:R-:W-:-:S02]  /*64a90*/  IADD3 R0, R4, c[0x0][0x198], RZ ;  /* 0x0000660004007a10 */ /* 0x000fc40007ffe0ff */
[----:B------:R-:W-:Y:S02]  /*64aa0*/  PRMT R8, R13, 0x7632, R8 ;  /* 0x000076320d087816 */ /* 0x000fe40000000008 */
[-C--:B------:R-:W-:Y:S02]  /*64ab0*/  LEA.HI.X.SX32 R7, R4, R2.reuse, 0x1, P6 ;  /* 0x0000000204077211 */ /* 0x080fe400030f0eff */
[----:B------:R-:W-:Y:S02]  /*64ac0*/  ISETP.LT.AND P4, PT, R10, c[0x0][0x17c], !P0 ;  /* 0x00005f000a007a0c */ /* 0x000fe40004781270 */
[----:B------:R-:W-:Y:S02]  /*64ad0*/  ISETP.LT.AND P2, PT, R9, c[0x0][0x17c], !P0 ;  /* 0x00005f0009007a0c */ /* 0x000fe40004741270 */
[C---:B------:R-:W-:Y:S02]  /*64ae0*/  LEA R4, P6, R0.reuse, R3, 0x1 ;  /* 0x0000000300047211 */ /* 0x040fe400078c08ff */
[C---:B------:R-:W-:Y:S01]  /*64af0*/  IADD3 R9, R0.reuse, c[0x0][0x198], RZ ;  /* 0x0000660000097a10 */ /* 0x040fe20007ffe0ff */
[----:B------:R0:W-:Y:S01]  /*64b00*/  @P5 STG.E.U16 [R6.64], R8 ;  /* 0x0000000806005986 */ /* 0x0001e2000c101506 */
[----:B------:R-:W-:-:S02]  /*64b10*/  LEA.HI.X.SX32 R5, R0, R2, 0x1, P6 ;  /* 0x0000000200057211 */ /* 0x000fc400030f0eff */
[----:B------:R-:W-:Y:S02]  /*64b20*/  IADD3 R10, R28, 0x196, RZ ;  /* 0x000001961c0a7810 */ /* 0x000fe40007ffe0ff */
[C---:B------:R-:W-:Y:S02]  /*64b30*/  IADD3 R0, R9.reuse, c[0x0][0x198], RZ ;  /* 0x0000660009007a10 */ /* 0x040fe40007ffe0ff */
[----:B------:R-:W-:Y:S02]  /*64b40*/  ISETP.LT.AND P5, PT, R10, c[0x0][0x17c], !P0 ;  /* 0x00005f000a007a0c */ /* 0x000fe400047a1270 */
[----:B0-----:R-:W-:Y:S02]  /*64b50*/  LEA R8, P6, R9, R3, 0x1 ;  /* 0x0000000309087211 */ /* 0x001fe400078c08ff */
[----:B------:R-:W-:Y:S02]  /*64b60*/  PRMT R12, R11, 0x7632, R12 ;  /* 0x000076320b0c7816 */ /* 0x000fe4000000000c */
[----:B------:R-:W-:-:S02]  /*64b70*/  LEA.HI.X.SX32 R9, R9, R2, 0x1, P6 ;  /* 0x0000000209097211 */ /* 0x000fc400030f0eff */
[CC--:B------:R-:W-:Y:S01]  /*64b80*/  LEA R10, P6, R0.reuse, R3.reuse, 0x1 ;  /* 0x00000003000a7211 */ /* 0x0c0fe200078c08ff */
[----:B------:R0:W-:Y:S04]  /*64b90*/  @P4 STG.E.U16 [R4.64], R11 ;  /* 0x0000000b04004986 */ /* 0x0001e8000c101506 */
[----:B------:R1:W-:Y:S01]  /*64ba0*/  @P3 STG.E.U16 [R8.64], R12 ;  /* 0x0000000c08003986 */ /* 0x0003e2000c101506 */
[C---:B0-----:R-:W-:Y:S02]  /*64bb0*/  LEA.HI.X.SX32 R11, R0.reuse, R2, 0x1, P6 ;  /* 0x00000002000b7211 */ /* 0x041fe400030f0eff */
[----:B-1----:R-:W-:Y:S02]  /*64bc0*/  IADD3 R8, R0, c[0x0][0x198], RZ ;  /* 0x0000660000087a10 */ /* 0x002fe40007ffe0ff */
[----:B------:R-:W-:Y:S01]  /*64bd0*/  IADD3 R0, R28, 0x199, RZ ;  /* 0x000001991c007810 */ /* 0x000fe20007ffe0ff */
[----:B------:R-:W-:Y:S01]  /*64be0*/  @P2 STG.E.U16 [R10.64], R16 ;  /* 0x000000100a002986 */ /* 0x000fe2000c101506 */
[----:B------:R-:W-:-:S02]  /*64bf0*/  LEA R14, P6, R8, R3, 0x1 ;  /* 0x00000003080e7211 */ /* 0x000fc400078c08ff */
[----:B------:R-:W-:Y:S02]  /*64c00*/  ISETP.LT.AND P2, PT, R0, c[0x0][0x17c], !P0 ;  /* 0x00005f0000007a0c */ /* 0x000fe40004741270 */
[----:B------:R-:W-:Y:S02]  /*64c10*/  IADD3 R0, R8, c[0x0][0x198], RZ ;  /* 0x0000660008007a10 */ /* 0x000fe40007ffe0ff */
[----:B------:R-:W-:Y:S02]  /*64c20*/  IADD3 R13, R28, 0x198, RZ ;  /* 0x000001981c0d7810 */ /* 0x000fe40007ffe0ff */
[----:B------:R-:W-:Y:S02]  /*64c30*/  LEA.HI.X.SX32 R15, R8, R2, 0x1, P6 ;  /* 0x00000002080f7211 */ /* 0x000fe400030f0eff */
[----:B------:R-:W-:Y:S01]  /*64c40*/  LEA R12, P6, R0, R3, 0x1 ;  /* 0x00000003000c7211 */ /* 0x000fe200078c08ff */
[----:B------:R-:W-:Y:S01]  /*64c50*/  LDS.128 R8, [R22+0x1800] ;  /* 0x0018000016087984 */ /* 0x000fe20000000c00 */
[----:B------:R-:W-:-:S02]  /*64c60*/  ISETP.LT.AND P3, PT, R13, c[0x0][0x17c], !P0 ;  /* 0x00005f000d007a0c */ /* 0x000fc40004761270 */
[----:B------:R-:W-:Y:S02]  /*64c70*/  LEA.HI.X.SX32 R13, R0, R2, 0x1, P6 ;  /* 0x00000002000d7211 */ /* 0x000fe400030f0eff */
[----:B------:R-:W-:-:S04]  /*64c80*/  IADD3 R6, R28, 0x197, RZ ;  /* 0x000001971c067810 */ /* 0x000fc80007ffe0ff */
[----:B------:R-:W-:Y:S02]  /*64c90*/  ISETP.LT.AND P4, PT, R6, c[0x0][0x17c], !P0 ;  /* 0x00005f0006007a0c */ /* 0x000fe40004781270 */
[----:B------:R-:W0:Y:S01]  /*64ca0*/  LDS.128 R4, [R29+0x1800] ;  /* 0x001800001d047984 */ /* 0x000e220000000c00 */
[----:B------:R-:W-:Y:S02]  /*64cb0*/  IADD3 R18, R28, 0x19a, RZ ;  /* 0x0000019a1c127810 */ /* 0x000fe40007ffe0ff */
[----:B--2---:R-:W-:-:S05]  /*64cc0*/  PRMT R17, R16, 0x7632, R17 ;  /* 0x0000763210117816 */ /* 0x004fca0000000011 */
[----:B------:R1:W-:Y:S04]  /*64cd0*/  @P1 STG.E.U16 [R14.64], R17 ;  /* 0x000000110e001986 */ /* 0x0003e8000c101506 */
[----:B------:R-:W-:Y:S01]  /*64ce0*/  @P5 STG.E.U16 [R12.64], R24 ;  /* 0x000000180c005986 */ /* 0x000fe2000c101506 */
[----:B-1----:R-:W-:-:S04]  /*64cf0*/  IADD3 R14, R28, 0x19b, RZ ;  /* 0x0000019b1c0e7810 */ /* 0x002fc80007ffe0ff */
[----:B------:R-:W-:Y:S02]  /*64d00*/  ISETP.LT.AND P5, PT, R14, c[0x0][0x17c], !P0 ;  /* 0x00005f000e007a0c */ /* 0x000fe400047a1270 */
[----:B------:R1:W2:Y:S04]  /*64d10*/  LDS.128 R12, [R23+0x1800] ;  /* 0x00180000170c7984 */ /* 0x0002a80000000c00 */
[----:B-1----:R-:W1:Y:S01]  /*64d20*/  S2R R23, SR_TID.X ;  /* 0x0000000000177919 */ /* 0x002e620000002100 */
[----:B------:R-:W-:Y:S02]  /*64d30*/  IADD3 R16, R0, c[0x0][0x198], RZ ;  /* 0x0000660000107a10 */ /* 0x000fe40007ffe0ff */
[----:B------:R-:W-:Y:S02]  /*64d40*/  ISETP.LT.AND P1, PT, R18, c[0x0][0x17c], !P0 ;  /* 0x00005f0012007a0c */ /* 0x000fe40004721270 */
[----:B------:R-:W-:-:S02]  /*64d50*/  LEA R18, P6, R16, R3, 0x1 ;  /* 0x0000000310127211 */ /* 0x000fc400078c08ff */
[C---:B------:R-:W-:Y:S02]  /*64d60*/  IADD3 R0, R16.reuse, c[0x0][0x198], RZ ;  /* 0x0000660010007a10 */ /* 0x040fe40007ffe0ff */
[-C--:B------:R-:W-:Y:S02]  /*64d70*/  LEA.HI.X.SX32 R19, R16, R2.reuse, 0x1, P6 ;  /* 0x0000000210137211 */ /* 0x080fe400030f0eff */
[----:B------:R-:W-:Y:S02]  /*64d80*/  LEA R16, P6, R0, R3, 0x1 ;  /* 0x0000000300107211 */ /* 0x000fe400078c08ff */
[----:B------:R-:W-:Y:S02]  /*64d90*/  PRMT R24, R24, 0x7632, R24 ;  /* 0x0000763218187816 */ /* 0x000fe40000000018 */
[----:B------:R-:W-:Y:S01]  /*64da0*/  LEA.HI.X.SX32 R17, R0, R2, 0x1, P6 ;  /* 0x0000000200117211 */ /* 0x000fe200030f0eff */
[C---:B-1----:R-:W-:Y:S01]  /*64db0*/  IMAD.SHL.U32 R29, R23.reuse, 0x1000, RZ ;  /* 0x00001000171d7824 */ /* 0x042fe200078e00ff */
[----:B------:R-:W-:-:S04]  /*64dc0*/  LOP3.LUT R21, R23, 0x7f, RZ, 0xc0, !PT ;  /* 0x0000007f17157812 */ /* 0x000fc800078ec0ff */
[----:B------:R-:W-:Y:S02]  /*64dd0*/  LOP3.LUT R29, R29, 0x6000, RZ, 0xc0, !PT ;  /* 0x000060001d1d7812 */ /* 0x000fe400078ec0ff */
[----:B------:R-:W-:-:S03]  /*64de0*/  IADD3 R0, R0, c[0x0][0x198], RZ ;  /* 0x0000660000007a10 */ /* 0x000fc60007ffe0ff */
[----:B------:R-:W-:Y:S01]  /*64df0*/  IMAD R29, R21, 0x10, R29 ;  /* 0x00000010151d7824 */ /* 0x000fe200078e021d */
[C---:B------:R-:W-:Y:S01]  /*64e00*/  LEA R22, P6, R0.reuse, R3, 0x1 ;  /* 0x0000000300167211 */ /* 0x040fe200078c08ff */
[----:B------:R1:W-:Y:S03]  /*64e10*/  @P4 STG.E.U16 [R18.64], R24 ;  /* 0x0000001812004986 */ /* 0x0003e6000c101506 */
[----:B------:R-:W-:Y:S02]  /*64e20*/  LOP3.LUT R29, R29, 0x60, RZ, 0x3c, !PT ;  /* 0x000000601d1d7812 */ /* 0x000fe400078e3cff */
[----:B------:R-:W-:Y:S01]  /*64e30*/  LEA.HI.X.SX32 R23, R0, R2, 0x1, P6 ;  /* 0x0000000200177211 */ /* 0x000fe200030f0eff */
[----:B0-----:R-:W-:Y:S01]  /*64e40*/  @P3 STG.E.U16 [R16.64], R4 ;  /* 0x0000000410003986 */ /* 0x001fe2000c101506 */
[----:B-1----:R-:W-:Y:S02]  /*64e50*/  IADD3 R18, R28, 0x19d, RZ ;  /* 0x0000019d1c127810 */ /* 0x002fe40007ffe0ff */
[----:B------:R-:W-:-:S02]  /*64e60*/  PRMT R24, R4, 0x7632, R24 ;  /* 0x0000763204187816 */ /* 0x000fc40000000018 */
[----:B------:R-:W-:Y:S02]  /*64e70*/  ISETP.LT.AND P3, PT, R18, c[0x0][0x17c], !P0 ;  /* 0x00005f0012007a0c */ /* 0x000fe40004761270 */
[----:B------:R0:W1:Y:S04]  /*64e80*/  LDS.128 R16, [R29+0x1800] ;  /* 0x001800001d107984 */ /* 0x0000680000000c00 */
[----:B------:R3:W-:Y:S04]  /*64e90*/  @P2 STG.E.U16 [R22.64], R24 ;  /* 0x0000001816002986 */ /* 0x0007e8000c101506 */
[----:B0-----:R-:W4:Y:S04]  /*64ea0*/  LDL.LU R29, [R1+0x54] ;  /* 0x00005400011d7983 */ /* 0x001f280000300800 */
[----:B---3--:R-:W3:Y:S01]  /*64eb0*/  LDL.LU R24, [R1+0x44] ;  /* 0x0000440001187983 */ /* 0x008ee20000300800 */
[----:B------:R-:W-:-:S02]  /*64ec0*/  IADD3 R20, R28, 0x19c, RZ ;  /* 0x0000019c1c147810 */ /* 0x000fc40007ffe0ff */
[----:B------:R-:W-:Y:S02]  /*64ed0*/  IADD3 R21, R0, c[0x0][0x198], RZ ;  /* 0x0000660000157a10 */ /* 0x000fe40007ffe0ff */
[----:B------:R-:W-:Y:S02]  /*64ee0*/  ISETP.LT.AND P4, PT, R20, c[0x0][0x17c], !P0 ;  /* 0x00005f0014007a0c */ /* 0x000fe40004781270 */
[C---:B------:R-:W-:Y:S02]  /*64ef0*/  LEA R20, P6, R21.reuse, R3, 0x1 ;  /* 0x0000000315147211 */ /* 0x040fe400078c08ff */
[C---:B------:R-:W-:Y:S02]  /*64f00*/  IADD3 R0, R21.reuse, c[0x0][0x198], RZ ;  /* 0x0000660015007a10 */ /* 0x040fe40007ffe0ff */
[----:B------:R-:W-:Y:S02]  /*64f10*/  LEA.HI.X.SX32 R21, R21, R2, 0x1, P6 ;  /* 0x0000000215157211 */ /* 0x000fe400030f0eff */
[----:B------:R-:W-:-:S02]  /*64f20*/  IADD3 R4, R28, 0x19e, RZ ;  /* 0x0000019e1c047810 */ /* 0x000fc40007ffe0ff */
[----:B------:R-:W-:Y:S01]  /*64f30*/  LEA R22, P6, R0, R3, 0x1 ;  /* 0x0000000300167211 */ /* 0x000fe200078c08ff */
[----:B------:R0:W-:Y:S01]  /*64f40*/  @P1 STG.E.U16 [R20.64], R8 ;  /* 0x0000000814001986 */ /* 0x0001e2000c101506 */
[----:B------:R-:W-:Y:S02]  /*64f50*/  ISETP.LT.AND P2, PT, R4, c[0x0][0x17c], !P0 ;  /* 0x00005f0004007a0c */ /* 0x000fe40004741270 */
[C---:B------:R-:W-:Y:S02]  /*64f60*/  LEA.HI.X.SX32 R23, R0.reuse, R2, 0x1, P6 ;  /* 0x0000000200177211 */ /* 0x040fe400030f0eff */
[----:B------:R-:W-:Y:S02]  /*64f70*/  IADD3 R4, R0, c[0x0][0x198], RZ ;  /* 0x0000660000047a10 */ /* 0x000fe40007ffe0ff */
[----:B0-----:R-:W-:Y:S02]  /*64f80*/  IADD3 R20, R28, 0x19f, RZ ;  /* 0x0000019f1c147810 */ /* 0x001fe40007ffe0ff */
[----:B------:R-:W-:-:S02]  /*64f90*/  PRMT R8, R8, 0x7632, R8 ;  /* 0x0000763208087816 */ /* 0x000fc40000000008 */
[----:B------:R-:W-:Y:S02]  /*64fa0*/  ISETP.LT.AND P1, PT, R20, c[0x0][0x17c], !P0 ;  /* 0x00005f0014007a0c */ /* 0x000fe40004721270 */
[----:B------:R-:W-:Y:S01]  /*64fb0*/  LEA R20, P6, R4, R3, 0x1 ;  /* 0x0000000304147211 */ /* 0x000fe200078c08ff */
[----:B------:R0:W-:Y:S01]  /*64fc0*/  @P5 STG.E.U16 [R22.64], R8 ;  /* 0x0000000816005986 */ /* 0x0001e2000c101506 */
[----:B------:R-:W-:Y:S02]  /*64fd0*/  IADD3 R0, R28, 0x1a0, RZ ;  /* 0x000001a01c007810 */ /* 0x000fe40007ffe0ff */
[----:B------:R-:W-:Y:S02]  /*64fe0*/  LEA.HI.X.SX32 R21, R4, R2, 0x1, P6 ;  /* 0x0000000204157211 */ /* 0x000fe400030f0eff */
[----:B------:R-:W-:Y:S02]  /*64ff0*/  ISETP.LT.AND P5, PT, R0, c[0x0][0x17c], !P0 ;  /* 0x00005f0000007a0c */ /* 0x000fe400047a1270 */
[----:B0-----:R-:W-:-:S02]  /*65000*/  IADD3 R8, R4, c[0x0][0x198], RZ ;  /* 0x0000660004087a10 */ /* 0x001fc40007ffe0ff */
[----:B------:R-:W-:Y:S02]  /*65010*/  IADD3 R4, R28, 0x1a1, RZ ;  /* 0x000001a11c047810 */ /* 0x000fe40007ffe0ff */
[C---:B------:R-:W-:Y:S02]  /*65020*/  LEA R22, P6, R8.reuse, R3, 0x1 ;  /* 0x0000000308167211 */ /* 0x040fe400078c08ff */
[C---:B------:R-:W-:Y:S01]  /*65030*/  IADD3 R0, R8.reuse, c[0x0][0x198], RZ ;  /* 0x0000660008007a10 */ /* 0x040fe20007ffe0ff */
[----:B--2---:R0:W-:Y:S01]  /*65040*/  @P4 STG.E.U16 [R20.64], R12 ;  /* 0x0000000c14004986 */ /* 0x0041e2000c101506 */
[----:B------:R-:W-:Y:S02]  /*65050*/  LEA.HI.X.SX32 R23, R8, R2, 0x1, P6 ;  /* 0x0000000208177211 */ /* 0x000fe400030f0eff */
[----:B------:R-:W-:Y:S02]  /*65060*/  ISETP.LT.AND P4, PT, R4, c[0x0][0x17c], !P0 ;  /* 0x00005f0004007a0c */ /* 0x000fe40004781270 */
[----:B------:R-:W-:-:S02]  /*65070*/  IADD3 R4, R0, c[0x0][0x198], RZ ;  /* 0x0000660000047a10 */ /* 0x000fc40007ffe0ff */
[----:B0-----:R-:W-:Y:S02]  /*65080*/  LEA R20, P6, R0, R3, 0x1 ;  /* 0x0000000300147211 */ /* 0x001fe400078c08ff */
[----:B------:R-:W-:Y:S02]  /*65090*/  PRMT R12, R12, 0x7632, R12 ;  /* 0x000076320c0c7816 */ /* 0x000fe4000000000c */
[----:B------:R-:W-:-:S03]  /*650a0*/  LEA.HI.X.SX32 R21, R0, R2, 0x1, P6 ;  /* 0x0000000200157211 */ /* 0x000fc600030f0eff */
[----:B------:R0:W-:Y:S04]  /*650b0*/  @P3 STG.E.U16 [R22.64], R12 ;  /* 0x0000000c16003986 */ /* 0x0001e8000c101506 */
[----:B-1----:R1:W-:Y:S01]  /*650c0*/  @P2 STG.E.U16 [R20.64], R16 ;  /* 0x0000001014002986 */ /* 0x0023e2000c101506 */
[C---:B------:R-:W-:Y:S02]  /*650d0*/  IADD3 R0, R4.reuse, c[0x0][0x198], RZ ;  /* 0x0000660004007a10 */ /* 0x040fe40007ffe0ff */
[----:B0-----:R-:W-:-:S04]  /*650e0*/  LEA R22, P6, R4, R3, 0x1 ;  /* 0x0000000304167211 */ /* 0x001fc800078c08ff */
[----:B------:R-:W-:Y:S02]  /*650f0*/  LEA.HI.X.SX32 R23, R4, R2, 0x1, P6 ;  /* 0x0000000204177211 */ /* 0x000fe400030f0eff */
[----:B-1----:R-:W-:Y:S02]  /*65100*/  PRMT R16, R16, 0x7632, R16 ;  /* 0x0000763210107816 */ /* 0x002fe40000000010 */
[----:B------:R-:W-:-:S03]  /*65110*/  LEA R20, P6, R0, R3, 0x1 ;  /* 0x0000000300147211 */ /* 0x000fc600078c08ff */
[----:B------:R0:W-:Y:S01]  /*65120*/  @P1 STG.E.U16 [R22.64], R16 ;  /* 0x0000001016001986 */ /* 0x0001e2000c101506 */
[C---:B------:R-:W-:Y:S02]  /*65130*/  IADD3 R4, R0.reuse, c[0x0][0x198], RZ ;  /* 0x0000660000047a10 */ /* 0x040fe40007ffe0ff */
[----:B------:R-:W-:Y:S02]  /*65140*/  LEA.HI.X.SX32 R21, R0, R2, 0x1, P6 ;  /* 0x0000000200157211 */ /* 0x000fe400030f0eff */
[----:B------:R-:W-:Y:S01]  /*65150*/  IADD3 R8, R28, 0x1a2, RZ ;  /* 0x000001a21c087810 */ /* 0x000fe20007ffe0ff */
[----:B0-----:R-:W2:Y:S01]  /*65160*/  LDL.LU R16, [R1+0x24] ;  /* 0x0000240001107983 */ /* 0x001ea20000300800 */
[C---:B------:R-:W-:Y:S02]  /*65170*/  LEA R22, P6, R4.reuse, R3, 0x1 ;  /* 0x0000000304167211 */ /* 0x040fe400078c08ff */
[----:B------:R-:W-:Y:S02]  /*65180*/  IADD3 R0, R4, c[0x0][0x198], RZ ;  /* 0x0000660004007a10 */ /* 0x000fe40007ffe0ff */
[----:B------:R-:W-:-:S02]  /*65190*/  ISETP.LT.AND P3, PT, R8, c[0x0][0x17c], !P0 ;  /* 0x00005f0008007a0c */ /* 0x000fc40004761270 */
[----:B------:R-:W-:Y:S02]  /*651a0*/  LEA.HI.X.SX32 R23, R4, R2, 0x1, P6 ;  /* 0x0000000204177211 */ /* 0x000fe400030f0eff */
[----:B------:R-:W-:Y:S01]  /*651b0*/  IADD3 R4, R0, c[0x0][0x198], RZ ;  /* 0x0000660000047a10 */ /* 0x000fe20007ffe0ff */
[----:B---3--:R0:W-:Y:S01]  /*651c0*/  @P5 STG.E.U16 [R20.64], R24 ;  /* 0x0000001814005986 */ /* 0x0081e2000c101506 */
[----:B------:R-:W-:-:S03]  /*651d0*/  PRMT R12, R24, 0x7632, R12 ;  /* 0x00007632180c7816 */ /* 0x000fc6000000000c */
[----:B0-----:R-:W3:Y:S01]  /*651e0*/  LDL.LU R24, [R1+0x74] ;  /* 0x0000740001187983 */ /* 0x001ee20000300800 */
[----:B------:R-:W-:-:S03]  /*651f0*/  LEA R20, P6, R0, R3, 0x1 ;  /* 0x0000000300147211 */ /* 0x000fc600078c08ff */
[----:B------:R0:W-:Y:S01]  /*65200*/  @P4 STG.E.U16 [R22.64], R12 ;  /* 0x0000000c16004986 */ /* 0x0001e2000c101506 */
[----:B------:R-:W-:Y:S02]  /*65210*/  LEA.HI.X.SX32 R21, R0, R2, 0x1, P6 ;  /* 0x0000000200157211 */ /* 0x000fe400030f0eff */
[----:B------:R-:W-:-:S03]  /*65220*/  IADD3 R0, R4, c[0x0][0x198], RZ ;  /* 0x0000660004007a10 */ /* 0x000fc60007ffe0ff */
[----:B----4-:R1:W-:Y:S01]  /*65230*/  @P3 STG.E.U16 [R20.64], R29 ;  /* 0x0000001d14003986 */ /* 0x0103e2000c101506 */
[----:B0-----:R-:W-:-:S04]  /*65240*/  LEA R22, P6, R4, R3, 0x1 ;  /* 0x0000000304167211 */ /* 0x001fc800078c08ff */
[----:B------:R-:W-:Y:S02]  /*65250*/  LEA.HI.X.SX32 R23, R4, R2, 0x1, P6 ;  /* 0x0000000204177211 */ /* 0x000fe400030f0eff */
[----:B------:R-:W-:Y:S02]  /*65260*/  PRMT R4, R29, 0x7632, R4 ;  /* 0x000076321d047816 */ /* 0x000fe40000000004 */
[----:B-1----:R-:W4:Y:S01]  /*65270*/  LDL.LU R29, [R1+0xa4] ;  /* 0x0000a400011d7983 */ /* 0x002f220000300800 */
[----:B------:R-:W-:-:S04]  /*65280*/  IADD3 R8, R28, 0x1a3, RZ ;  /* 0x000001a31c087810 */ /* 0x000fc80007ffe0ff */
[----:B------:R-:W-:Y:S02]  /*65290*/  ISETP.LT.AND P2, PT, R8, c[0x0][0x17c], !P0 ;  /* 0x00005f0008007a0c */ /* 0x000fe40004741270 */
[----:B------:R-:W-:-:S04]  /*652a0*/  IADD3 R8, R28, 0x1a4, RZ ;  /* 0x000001a41c087810 */ /* 0x000fc80007ffe0ff */
[----:B------:R-:W-:Y:S02]  /*652b0*/  ISETP.LT.AND P1, PT, R8, c[0x0][0x17c], !P0 ;  /* 0x00005f0008007a0c */ /* 0x000fe40004721270 */
[----:B------:R-:W-:Y:S02]  /*652c0*/  IADD3 R8, R28, 0x1a5, RZ ;  /* 0x000001a51c087810 */ /* 0x000fe40007ffe0ff */
[----:B------:R-:W-:Y:S02]  /*652d0*/  LEA R20, P6, R0, R3, 0x1 ;  /* 0x0000000300147211 */ /* 0x000fe400078c08ff */
[----:B------:R-:W-:Y:S01]  /*652e0*/  ISETP.LT.AND P5, PT, R8, c[0x0][0x17c], !P0 ;  /* 0x00005f0008007a0c */ /* 0x000fe200047a1270 */
[----:B------:R0:W-:Y:S01]  /*652f0*/  @P2 STG.E.U16 [R22.64], R4 ;  /* 0x0000000416002986 */ /* 0x0001e2000c101506 */
[----:B------:R-:W-:Y:S02]  /*65300*/  IADD3 R8, R28, 0x1a6, RZ ;  /* 0x000001a61c087810 */ /* 0x000fe40007ffe0ff */
[----:B------:R-:W-:-:S02]  /*65310*/  LEA.HI.X.SX32 R21, R0, R2, 0x1, P6 ;  /* 0x0000000200157211 */ /* 0x000fc400030f0eff */
[----:B------:R-:W-:Y:S02]  /*65320*/  ISETP.LT.AND P4, PT, R8, c[0x0][0x17c], !P0 ;  /* 0x00005f0008007a0c */ /* 0x000fe40004781270 */
[----:B0-----:R-:W-:-:S04]  /*65330*/  IADD3 R4, R0, c[0x0][0x198], RZ ;  /* 0x0000660000047a10 */ /* 0x001fc80007ffe0ff */
[C---:B------:R-:W-:Y:S02]  /*65340*/  LEA R22, P6, R4.reuse, R3, 0x1 ;  /* 0x0000000304167211 */ /* 0x040fe400078c08ff */
[C---:B------:R-:W-:Y:S02]  /*65350*/  IADD3 R0, R4.reuse, c[0x0][0x198], RZ ;  /* 0x0000660004007a10 */ /* 0x040fe40007ffe0ff */
[----:B------:R-:W-:Y:S02]  /*65360*/  LEA.HI.X.SX32 R23, R4, R2, 0x1, P6 ;  /* 0x0000000204177211 */ /* 0x000fe400030f0eff */
[----:B------:R-:W-:Y:S02]  /*65370*/  IADD3 R4, R0, c[0x0][0x198], RZ ;  /* 0x0000660000047a10 */ /* 0x000fe40007ffe0ff */
[----:B------:R-:W-:-:S04]  /*65380*/  IADD3 R8, R28, 0x1a7, RZ ;  /* 0x000001a71c087810 */ /* 0x000fc80007ffe0ff */
[----:B------:R-:W-:Y:S02]  /*65390*/  ISETP.LT.AND P3, PT, R8, c[0x0][0x17c], !P0 ;  /* 0x00005f0008007a0c */ /* 0x000fe40004761270 */
[----:B------:R-:W-:-:S04]  /*653a0*/  IADD3 R8, R28, 0x1a8, RZ ;  /* 0x000001a81c087810 */ /* 0x000fc80007ffe0ff */
[----:B------:R-:W-:Y:S01]  /*653b0*/  ISETP.LT.AND P2, PT, R8, c[0x0][0x17c], !P0 ;  /* 0x00005f0008007a0c */ /* 0x000fe20004741270 */
[----:B--2---:R0:W-:Y:S01]  /*653c0*/  @P1 STG.E.U16 [R20.64], R16 ;  /* 0x0000001014001986 */ /* 0x0041e2000c101506 */
[----:B------:R-:W-:-:S05]  /*653d0*/  PRMT R12, R16, 0x7632, R12 ;  /* 0x00007632100c7816 */ /* 0x000fca000000000c */
[----:B------:R1:W-:Y:S01]  /*653e0*/  @P5 STG.E.U16 [R22.64], R12 ;  /* 0x0000000c16005986 */ /* 0x0003e2000c101506 */
[----:B0-----:R-:W-:-:S03]  /*653f0*/  LEA R20, P6, R0, R3, 0x1 ;  /* 0x0000000300147211 */ /* 0x001fc600078c08ff */
[----:B------:R-:W2:Y:S01]  /*65400*/  LDL.LU R16, [R1+0x94] ;  /* 0x0000940001107983 */ /* 0x000ea20000300800 */
[-C--:B------:R-:W-:Y:S02]  /*65410*/  LEA.HI.X.SX32 R21, R0, R2.reuse, 0x1, P6 ;  /* 0x0000000200157211 */ /* 0x080fe400030f0eff */
[C---:B-1----:R-:W-:Y:S02]  /*65420*/  LEA R22, P6, R4.reuse, R3, 0x1 ;  /* 0x0000000304167211 */ /* 0x042fe400078c08ff */
[C---:B------:R-:W-:Y:S02]  /*65430*/  IADD3 R0, R4.reuse, c[0x0][0x198], RZ ;  /* 0x0000660004007a10 */ /* 0x040fe40007ffe0ff */
[----:B------:R-:W-:Y:S01]  /*65440*/  LEA.HI.X.SX32 R23, R4, R2, 0x1, P6 ;  /* 0x0000000204177211 */ /* 0x000fe200030f0eff */
[----:B---3--:R0:W-:Y:S01]  /*65450*/  @P4 STG.E.U16 [R20.64], R24 ;  /* 0x0000001814004986 */ /* 0x0081e2000c101506 */
[----:B------:R-:W-:-:S03]  /*65460*/  PRMT R4, R24, 0x7632, R4 ;  /* 0x0000763218047816 */ /* 0x000fc60000000004 */
[----:B0-----:R-:W3:Y:S01]  /*65470*/  LDL.LU R24, [R1+0x84] ;  /* 0x0000840001187983 */ /* 0x001ee20000300800 */
[----:B------:R-:W-:-:S04]  /*65480*/  LEA R20, P6, R0, R3, 0x1 ;  /* 0x0000000300147211 */ /* 0x000fc800078c08ff */
[----:B------:R-:W-:Y:S01]  /*65490*/  LEA.HI.X.SX32 R21, R0, R2, 0x1, P6 ;  /* 0x0000000200157211 */ /* 0x000fe200030f0eff */
[----:B------:R-:W-:Y:S04]  /*654a0*/  @P3 STG.E.U16 [R22.64], R4 ;  /* 0x0000000416003986 */ /* 0x000fe8000c101506 */
[----:B----4-:R0:W-:Y:S01]  /*654b0*/  @P2 STG.E.U16 [R20.64], R29 ;  /* 0x0000001d14002986 */ /* 0x0101e2000c101506 */
[----:B------:R-:W-:-:S03]  /*654c0*/  PRMT R12, R29, 0x7632, R12 ;  /* 0x000076321d0c7816 */ /* 0x000fc6000000000c */
[----:B0-----:R-:W4:Y:S01]  /*654d0*/  LDL.LU R29, [R1+0x4] ;  /* 0x00000400011d7983 */ /* 0x001f220000300800 */
[----:B------:R-:W-:Y:S02]  /*654e0*/  IADD3 R8, R28, 0x1a9, RZ ;  /* 0x000001a91c087810 */ /* 0x000fe40007ffe0ff */
[----:B------:R-:W-:Y:S02]  /*654f0*/  IADD3 R4, R0, c[0x0][0x198], RZ ;  /* 0x0000660000047a10 */ /* 0x000fe40007ffe0ff */
[----:B------:R-:W-:Y:S02]  /*65500*/  ISETP.LT.AND P1, PT, R8, c[0x0][0x17c], !P0 ;  /* 0x00005f0008007a0c */ /* 0x000fe40004721270 */
[----:B------:R-:W-:Y:S02]  /*65510*/  IADD3 R8, R28, 0x1aa, RZ ;  /* 0x000001aa1c087810 */ /* 0x000fe40007ffe0ff */
[C---:B------:R-:W-:Y:S02]  /*65520*/  LEA R22, P6, R4.reuse, R3, 0x1 ;  /* 0x0000000304167211 */ /* 0x040fe400078c08ff */
[----:B------:R-:W-:-:S02]  /*65530*/  IADD3 R0, R4, c[0x0][0x198], RZ ;  /* 0x0000660004007a10 */ /* 0x000fc40007ffe0ff */
[----:B------:R-:W-:Y:S02]  /*65540*/  ISETP.LT.AND P5, PT, R8, c[0x0][0x17c], !P0 ;  /* 0x00005f0008007a0c */ /* 0x000fe400047a1270 */
[----:B------:R-:W-:Y:S02]  /*65550*/  IADD3 R8, R28, 0x1ab, RZ ;  /* 0x000001ab1c087810 */ /* 0x000fe40007ffe0ff */
[----:B------:R-:W-:Y:S02]  /*65560*/  LEA.HI.X.SX32 R23, R4, R2, 0x1, P6 ;  /* 0x0000000204177211 */ /* 0x000fe400030f0eff */
[C---:B------:R-:W-:Y:S02]  /*65570*/  LEA R20, P6, R0.reuse, R3, 0x1 ;  /* 0x0000000300147211 */ /* 0x040fe400078c08ff */
[----:B------:R-:W-:Y:S02]  /*65580*/  IADD3 R4, R0, c[0x0][0x198], RZ ;  /* 0x0000660000047a10 */ /* 0x000fe40007ffe0ff */
[----:B------:R-:W-:Y:S01]  /*65590*/  ISETP.LT.AND P4, PT, R8, c[0x0][0x17c], !P0 ;  /* 0x00005f0008007a0c */ /* 0x000fe20004781270 */
[----:B------:R0:W-:Y:S01]  /*655a0*/  @P1 STG.E.U16 [R22.64], R12 ;  /* 0x0000000c16001986 */ /* 0x0001e2000c101506 */
[----:B------:R-:W-:-:S02]  /*655b0*/  IADD3 R8, R28, 0x1ac, RZ ;  /* 0x000001ac1c087810 */ /* 0x000fc40007ffe0ff */
[----:B------:R-:W-:Y:S02]  /*655c0*/  LEA.HI.X.SX32 R21, R0, R2, 0x1, P6 ;  /* 0x0000000200157211 */ /* 0x000fe400030f0eff */
[----:B------:R-:W-:Y:S02]  /*655d0*/  ISETP.LT.AND P3, PT, R8, c[0x0][0x17c], !P0 ;  /* 0x00005f0008007a0c */ /* 0x000fe40004761270 */
[C---:B------:R-:W-:Y:S02]  /*655e0*/  IADD3 R0, R4.reuse, c[0x0][0x198], RZ ;  /* 0x0000660004007a10 */ /* 0x040fe40007ffe0ff */
[----:B0-----:R-:W-:-:S04]  /*655f0*/  LEA R22, P6, R4, R3, 0x1 ;  /* 0x0000000304167211 */ /* 0x001fc800078c08ff */
[----:B------:R-:W-:Y:S02]  /*65600*/  LEA.HI.X.SX32 R23, R4, R2, 0x1, P6 ;  /* 0x0000000204177211 */ /* 0x000fe400030f0eff */
[----:B------:R-:W-:-:S04]  /*65610*/  IADD3 R8, R28, 0x1ad, RZ ;  /* 0x000001ad1c087810 */ /* 0x000fc80007ffe0ff */
[----:B------:R-:W-:Y:S02]  /*65620*/  ISETP.LT.AND P2, PT, R8, c[0x0][0x17c], !P0 ;  /* 0x00005f0008007a0c */ /* 0x000fe40004741270 */
[----:B------:R-:W-:-:S04]  /*65630*/  IADD3 R8, R28, 0x1ae, RZ ;  /* 0x000001ae1c087810 */ /* 0x000fc80007ffe0ff */
[----:B------:R-:W-:Y:S01]  /*65640*/  ISETP.LT.AND P1, PT, R8, c[0x0][0x17c], !P0 ;  /* 0x00005f0008007a0c */ /* 0x000fe20004721270 */
[----:B--2---:R0:W-:Y:S01]  /*65650*/  @P5 STG.E.U16 [R20.64], R16 ;  /* 0x0000001014005986 */ /* 0x0041e2000c101506 */
[----:B------:R-:W-:-:S05]  /*65660*/  PRMT R4, R16, 0x7632, R4 ;  /* 0x0000763210047816 */ /* 0x000fca0000000004 */
[----:B------:R1:W-:Y:S04]  /*65670*/  @P4 STG.E.U16 [R22.64], R4 ;  /* 0x0000000416004986 */ /* 0x0003e8000c101506 */
[----:B0-----:R-:W2:Y:S01]  /*65680*/  LDL.LU R16, [R1+0x64] ;  /* 0x0000640001107983 */ /* 0x001ea20000300800 */
[----:B------:R-:W-:-:S04]  /*65690*/  LEA R20, P6, R0, R3, 0x1 ;  /* 0x0000000300147211 */ /* 0x000fc800078c08ff */
[C---:B------:R-:W-:Y:S02]  /*656a0*/  LEA.HI.X.SX32 R21, R0.reuse, R2, 0x1, P6 ;  /* 0x0000000200157211 */ /* 0x040fe400030f0eff */
[----:B-1----:R-:W-:-:S04]  /*656b0*/  IADD3 R4, R0, c[0x0][0x198], RZ ;  /* 0x0000660000047a10 */ /* 0x002fc80007ffe0ff */
[C---:B------:R-:W-:Y:S02]  /*656c0*/  LEA R22, P6, R4.reuse, R3, 0x1 ;  /* 0x0000000304167211 */ /* 0x040fe400078c08ff */
[C---:B------:R-:W-:Y:S02]  /*656d0*/  IADD3 R0, R4.reuse, c[0x0][0x198], RZ ;  /* 0x0000660004007a10 */ /* 0x040fe40007ffe0ff */
[----:B------:R-:W-:Y:S02]  /*656e0*/  LEA.HI.X.SX32 R23, R4, R2, 0x1, P6 ;  /* 0x0000000204177211 */ /* 0x000fe400030f0eff */
[----:B------:R-:W-:Y:S01]  /*656f0*/  IADD3 R4, R0, c[0x0][0x198], RZ ;  /* 0x0000660000047a10 */ /* 0x000fe20007ffe0ff */
[----:B---3--:R0:W-:Y:S01]  /*65700*/  @P3 STG.E.U16 [R20.64], R24 ;  /* 0x0000001814003986 */ /* 0x0081e2000c101506 */
[----:B------:R-:W-:-:S03]  /*65710*/  PRMT R12, R24, 0x7632, R12 ;  /* 0x00007632180c7816 */ /* 0x000fc6000000000c */
[----:B0-----:R-:W3:Y:S01]  /*65720*/  LDL.LU R24, [R1+0x34] ;  /* 0x0000340001187983 */ /* 0x001ee20000300800 */
[----:B------:R-:W-:-:S03]  /*65730*/  LEA R20, P6, R0, R3, 0x1 ;  /* 0x0000000300147211 */ /* 0x000fc600078c08ff */
[----:B------:R0:W-:Y:S01]  /*65740*/  @P2 STG.E.U16 [R22.64], R12 ;  /* 0x0000000c16002986 */ /* 0x0001e2000c101506 */
[-C--:B------:R-:W-:Y:S02]  /*65750*/  LEA.HI.X.SX32 R21, R0, R2.reuse, 0x1, P6 ;  /* 0x0000000200157211 */ /* 0x080fe400030f0eff */
[C---:B------:R-:W-:Y:S02]  /*65760*/  IADD3 R0, R4.reuse, c[0x0][0x198], RZ ;  /* 0x0000660004007a10 */ /* 0x040fe40007ffe0ff */
[C---:B0-----:R-:W-:Y:S01]  /*65770*/  LEA R22, P6, R4.reuse, R3, 0x1 ;  /* 0x0000000304167211 */ /* 0x041fe200078c08ff */
[----:B----4-:R0:W-:Y:S03]  /*65780*/  @P1 STG.E.U16 [R20.64], R29 ;  /* 0x0000001d14001986 */ /* 0x0101e6000c101506 */
[----:B------:R-:W-:Y:S02]  /*65790*/  LEA.HI.X.SX32 R23, R4, R2, 0x1, P6 ;  /* 0x0000000204177211 */ /* 0x000fe400030f0eff */
[----:B------:R-:W-:-:S02]  /*657a0*/  PRMT R4, R29, 0x7632, R4 ;  /* 0x000076321d047816 */ /* 0x000fc40000000004 */
[----:B0-----:R-:W4:Y:S01]  /*657b0*/  LDL.LU R29, [R1+0x14] ;  /* 0x00001400011d7983 */ /* 0x001f220000300800 */
        /* <DEDUP_REMOVED lines=23> */
[----:B0-----:R-:W-:-:S04]  /*65930*/  LEA R20, P6, R0, R3, 0x1 ;  /* 0x0000000300147211 */ /* 0x001fc800078c08ff */
[-C--:B------:R-:W-:Y:S02]  /*65940*/  LEA.HI.X.SX32 R21, R0, R2.reuse, 0x1, P6 ;  /* 0x0000000200157211 */ /* 0x080fe400030f0eff */
[C---:B-1----:R-:W-:Y:S02]  /*65950*/  LEA R22, P6, R4.reuse, R3, 0x1 ;  /* 0x0000000304167211 */ /* 0x042fe400078c08ff */
[C---:B------:R-:W-:Y:S02]  /*65960*/  IADD3 R0, R4.reuse, c[0x0][0x198], RZ ;  /* 0x0000660004007a10 */ /* 0x040fe40007ffe0ff */
[----:B------:R-:W-:Y:S01]  /*65970*/  LEA.HI.X.SX32 R23, R4, R2, 0x1, P6 ;  /* 0x0000000204177211 */ /* 0x000fe200030f0eff */
[----:B---3--:R0:W-:Y:S01]  /*65980*/  @P2 STG.E.U16 [R20.64], R24 ;  /* 0x0000001814002986 */ /* 0x0081e2000c101506 */
[----:B------:R-:W-:-:S03]  /*65990*/  PRMT R4, R24, 0x7632, R4 ;  /* 0x0000763218047816 */ /* 0x000fc60000000004 */
[----:B0-----:R-:W2:Y:S01]  /*659a0*/  LDL.LU R24, [R1+0x48] ;  /* 0x0000480001187983 */ /* 0x001ea20000300800 */
[----:B------:R-:W-:-:S04]  /*659b0*/  LEA R20, P6, R0, R3, 0x1 ;  /* 0x0000000300147211 */ /* 0x000fc800078c08ff */
[----:B------:R-:W-:Y:S01]  /*659c0*/  LEA.HI.X.SX32 R21, R0, R2, 0x1, P6 ;  /* 0x0000000200157211 */ /* 0x000fe200030f0eff */
[----:B------:R-:W-:Y:S04]  /*659d0*/  @P1 STG.E.U16 [R22.64], R4 ;  /* 0x0000000416001986 */ /* 0x000fe8000c101506 */
[----:B----4-:R0:W-:Y:S01]  /*659e0*/  @P5 STG.E.U16 [R20.64], R29 ;  /* 0x0000001d14005986 */ /* 0x0101e2000c101506 */
[----:B------:R-:W-:-:S03]  /*659f0*/  PRMT R12, R29, 0x7632, R12 ;  /* 0x000076321d0c7816 */ /* 0x000fc6000000000c */
[----:B0-----:R-:W3:Y:S01]  /*65a00*/  LDL.LU R29, [R1+0x58] ;  /* 0x00005800011d7983 */ /* 0x001ee20000300800 */
[----:B------:R-:W-:-:S04]  /*65a10*/  IADD3 R8, R28, 0x1b5, RZ ;  /* 0x000001b51c087810 */ /* 0x000fc80007ffe0ff */
[----:B------:R-:W-:Y:S02]  /*65a20*/  ISETP.LT.AND P4, PT, R8, c[0x0][0x17c], !P0 ;  /* 0x00005f0008007a0c */ /* 0x000fe40004781270 */
[----:B------:R-:W-:-:S04]  /*65a30*/  IADD3 R8, R28, 0x1b6, RZ ;  /* 0x000001b61c087810 */ /* 0x000fc80007ffe0ff */
[----:B------:R-:W-:Y:S02]  /*65a40*/  ISETP.LT.AND P3, PT, R8, c[0x0][0x17c], !P0 ;  /* 0x00005f0008007a0c */ /* 0x000fe40004761270 */
[----:B------:R-:W-:Y:S02]  /*65a50*/  IADD3 R8, R28, 0x1b7, RZ ;  /* 0x000001b71c087810 */ /* 0x000fe40007ffe0ff */
[----:B------:R-:W-:Y:S02]  /*65a60*/  IADD3 R4, R0, c[0x0][0x198], RZ ;  /* 0x0000660000047a10 */ /* 0x000fe40007ffe0ff */
[----:B------:R-:W-:Y:S02]  /*65a70*/  ISETP.LT.AND P2, PT, R8, c[0x0][0x17c], !P0 ;  /* 0x00005f0008007a0c */ /* 0x000fe40004741270 */
[----:B------:R-:W-:Y:S02]  /*65a80*/  IADD3 R8, R28, 0x1b8, RZ ;  /* 0x000001b81c087810 */ /* 0x000fe40007ffe0ff */
[----:B------:R-:W-:-:S02]  /*65a90*/  LEA R22, P6, R4, R3, 0x1 ;  /* 0x0000000304167211 */ /* 0x000fc400078c08ff */
[----:B------:R-:W-:Y:S02]  /*65aa0*/  IADD3 R0, R4, c[0x0][0x198], RZ ;  /* 0x0000660004007a10 */ /* 0x000fe40007ffe0ff */
[----:B------:R-:W-:Y:S02]  /*65ab0*/  ISETP.LT.AND P1, PT, R8, c[0x0][0x17c], !P0 ;  /* 0x00005f0008007a0c */ /* 0x000fe40004721270 */
[----:B------:R-:W-:Y:S02]  /*65ac0*/  IADD3 R8, R28, 0x1b9, RZ ;  /* 0x000001b91c087810 */ /* 0x000fe40007ffe0ff */
[----:B------:R-:W-:Y:S02]  /*65ad0*/  LEA.HI.X.SX32 R23, R4, R2, 0x1, P6 ;  /* 0x0000000204177211 */ /* 0x000fe400030f0eff */
[----:B------:R-:W-:Y:S02]  /*65ae0*/  LEA R20, P6, R0, R3, 0x1 ;  /* 0x0000000300147211 */ /* 0x000fe400078c08ff */
[----:B------:R-:W-:-:S02]  /*65af0*/  ISETP.LT.AND P5, PT, R8, c[0x0][0x17c], !P0 ;  /* 0x00005f0008007a0c */ /* 0x000fc400047a1270 */
[----:B------:R-:W-:Y:S02]  /*65b00*/  IADD3 R4, R0, c[0x0][0x198], RZ ;  /* 0x0000660000047a10 */ /* 0x000fe40007ffe0ff */
[----:B------:R-:W-:Y:S01]  /*65b10*/  IADD3 R8, R28, 0x1ba, RZ ;  /* 0x000001ba1c087810 */ /* 0x000fe20007ffe0ff */
[----:B------:R0:W-:Y:S01]  /*65b20*/  @P4 STG.E.U16 [R22.64], R12 ;  /* 0x0000000c16004986 */ /* 0x0001e2000c101506 */
[----:B------:R-:W-:Y:S02]  /*65b30*/  LEA.HI.X.SX32 R21, R0, R2, 0x1, P6 ;  /* 0x0000000200157211 */ /* 0x000fe400030f0eff */
[----:B------:R-:W-:Y:S02]  /*65b40*/  ISETP.LT.AND P4, PT, R8, c[0x0][0x17c], !P0 ;  /* 0x00005f0008007a0c */ /* 0x000fe40004781270 */
[----:B------:R-:W-:Y:S01]  /*65b50*/  IADD3 R0, R4, c[0x0][0x198], RZ ;  /* 0x0000660004007a10 */ /* 0x000fe20007ffe0ff */
[----:B------:R1:W-:Y:S01]  /*65b60*/  @P3 STG.E.U16 [R20.64], R25 ;  /* 0x0000001914003986 */ /* 0x0003e2000c101506 */
[----:B------:R-:W-:-:S02]  /*65b70*/  IADD3 R8, R28, 0x1bb, RZ ;  /* 0x000001bb1c087810 */ /* 0x000fc40007ffe0ff */
[-C--:B0-----:R-:W-:Y:S02]  /*65b80*/  LEA R22, P6, R4, R3.reuse, 0x1 ;  /* 0x0000000304167211 */ /* 0x081fe400078c08ff */
[----:B------:R-:W-:Y:S02]  /*65b90*/  ISETP.LT.AND P3, PT, R8, c[0x0][0x17c], !P0 ;  /* 0x00005f0008007a0c */ /* 0x000fe40004761270 */
[----:B------:R-:W-:Y:S02]  /*65ba0*/  LEA.HI.X.SX32 R23, R4, R2, 0x1, P6 ;  /* 0x0000000204177211 */ /* 0x000fe400030f0eff */
[----:B-1----:R-:W-:Y:S02]  /*65bb0*/  PRMT R25, R25, 0x7632, R25 ;  /* 0x0000763219197816 */ /* 0x002fe40000000019 */
[C---:B------:R-:W-:Y:S02]  /*65bc0*/  LEA R20, P6, R0.reuse, R3, 0x1 ;  /* 0x0000000300147211 */ /* 0x040fe400078c08ff */
[----:B------:R-:W-:-:S02]  /*65bd0*/  IADD3 R4, R0, c[0x0][0x198], RZ ;  /* 0x0000660000047a10 */ /* 0x000fc40007ffe0ff */
[----:B------:R-:W-:Y:S01]  /*65be0*/  IADD3 R8, R28, 0x1bc, RZ ;  /* 0x000001bc1c087810 */ /* 0x000fe20007ffe0ff */
[----:B------:R0:W-:Y:S01]  /*65bf0*/  @P2 STG.E.U16 [R22.64], R25 ;  /* 0x0000001916002986 */ /* 0x0001e2000c101506 */
[----:B------:R-:W-:Y:S02]  /*65c00*/  LEA.HI.X.SX32 R21, R0, R2, 0x1, P6 ;  /* 0x0000000200157211 */ /* 0x000fe400030f0eff */
[----:B------:R-:W-:Y:S02]  /*65c10*/  ISETP.LT.AND P2, PT, R8, c[0x0][0x17c], !P0 ;  /* 0x00005f0008007a0c */ /* 0x000fe40004741270 */
[----:B------:R-:W-:Y:S02]  /*65c20*/  IADD3 R0, R4, c[0x0][0x198], RZ ;  /* 0x0000660004007a10 */ /* 0x000fe40007ffe0ff */
[----:B------:R-:W-:Y:S02]  /*65c30*/  IADD3 R8, R28, 0x1bd, RZ ;  /* 0x000001bd1c087810 */ /* 0x000fe40007ffe0ff */
[----:B0-----:R-:W-:Y:S01]  /*65c40*/  LEA R22, P6, R4, R3, 0x1 ;  /* 0x0000000304167211 */ /* 0x001fe200078c08ff */
[----:B------:R0:W-:Y:S01]  /*65c50*/  @P1 STG.E.U16 [R20.64], R5 ;  /* 0x0000000514001986 */ /* 0x0001e2000c101506 */
[----:B------:R-:W-:-:S02]  /*65c60*/  ISETP.LT.AND P1, PT, R8, c[0x0][0x17c], !P0 ;  /* 0x00005f0008007a0c */ /* 0x000fc40004721270 */
[-C--:B------:R-:W-:Y:S01]  /*65c70*/  LEA.HI.X.SX32 R23, R4, R2.reuse, 0x1, P6 ;  /* 0x0000000204177211 */ /* 0x080fe200030f0eff */
[----:B------:R-:W4:Y:S01]  /*65c80*/  LDL.LU R25, [R1+0x28] ;  /* 0x0000280001197983 */ /* 0x000f220000300800 */
[CC--:B------:R-:W-:Y:S02]  /*65c90*/  LEA R4, P6, R0.reuse, R3.reuse, 0x1 ;  /* 0x0000000300047211 */ /* 0x0c0fe400078c08ff */
[C---:B------:R-:W-:Y:S02]  /*65ca0*/  IADD3 R8, R0.reuse, c[0x0][0x198], RZ ;  /* 0x0000660000087a10 */ /* 0x040fe40007ffe0ff */
[----:B------:R-:W-:Y:S02]  /*65cb0*/  PRMT R12, R5, 0x7632, R12 ;  /* 0x00007632050c7816 */ /* 0x000fe4000000000c */
[----:B0-----:R-:W-:Y:S02]  /*65cc0*/  LEA.HI.X.SX32 R5, R0, R2, 0x1, P6 ;  /* 0x0000000200057211 */ /* 0x001fe400030f0eff */
[C---:B------:R-:W-:Y:S01]  /*65cd0*/  LEA R20, P6, R8.reuse, R3, 0x1 ;  /* 0x0000000308147211 */ /* 0x040fe200078c08ff */
[----:B------:R-:W-:Y:S01]  /*65ce0*/  @P5 STG.E.U16 [R22.64], R12 ;  /* 0x0000000c16005986 */ /* 0x000fe2000c101506 */
[----:B------:R-:W-:-:S02]  /*65cf0*/  IADD3 R0, R8, c[0x0][0x198], RZ ;  /* 0x0000660008007a10 */ /* 0x000fc40007ffe0ff */
[----:B------:R-:W-:Y:S01]  /*65d00*/  LEA.HI.X.SX32 R21, R8, R2, 0x1, P6 ;  /* 0x0000000208157211 */ /* 0x000fe200030f0eff */
[----:B------:R0:W-:Y:S01]  /*65d10*/  @P4 STG.E.U16 [R4.64], R9 ;  /* 0x0000000904004986 */ /* 0x0001e2000c101506 */
[C---:B------:R-:W-:Y:S02]  /*65d20*/  IADD3 R8, R28.reuse, 0x1c0, RZ ;  /* 0x000001c01c087810 */ /* 0x040fe40007ffe0ff */
[C---:B------:R-:W-:Y:S02]  /*65d30*/  IADD3 R16, R28.reuse, 0x1be, RZ ;  /* 0x000001be1c107810 */ /* 0x040fe40007ffe0ff */
[----:B0-----:R-:W-:Y:S02]  /*65d40*/  IADD3 R4, R28, 0x1bf, RZ ;  /* 0x000001bf1c047810 */ /* 0x001fe40007ffe0ff */
[----:B------:R-:W-:Y:S02]  /*65d50*/  PRMT R9, R9, 0x7632, R9 ;  /* 0x0000763209097816 */ /* 0x000fe40000000009 */
[----:B------:R-:W-:-:S02]  /*65d60*/  ISETP.LT.AND P4, PT, R4, c[0x0][0x17c], !P0 ;  /* 0x00005f0004007a0c */ /* 0x000fc40004781270 */
[----:B------:R-:W-:Y:S01]  /*65d70*/  LEA R4, P6, R0, R3, 0x1 ;  /* 0x0000000300047211 */ /* 0x000fe200078c08ff */
[----:B------:R0:W-:Y:S01]  /*65d80*/  @P3 STG.E.U16 [R20.64], R9 ;  /* 0x0000000914003986 */ /* 0x0001e2000c101506 */
[----:B------:R-:W-:Y:S02]  /*65d90*/  ISETP.LT.AND P3, PT, R8, c[0x0][0x17c], !P0 ;  /* 0x00005f0008007a0c */ /* 0x000fe40004761270 */
[----:B------:R-:W-:Y:S02]  /*65da0*/  LEA.HI.X.SX32 R5, R0, R2, 0x1, P6 ;  /* 0x0000000200057211 */ /* 0x000fe400030f0eff */
[----:B------:R-:W-:Y:S02]  /*65db0*/  ISETP.LT.AND P5, PT, R16, c[0x0][0x17c], !P0 ;  /* 0x00005f0010007a0c */ /* 0x000fe400047a1270 */
[----:B0-----:R-:W-:-:S04]  /*65dc0*/  IADD3 R9, R0, c[0x0][0x198], RZ ;  /* 0x0000660000097a10 */ /* 0x001fc80007ffe0ff */
[C---:B------:R-:W-:Y:S02]  /*65dd0*/  LEA R8, P6, R9.reuse, R3, 0x1 ;  /* 0x0000000309087211 */ /* 0x040fe400078c08ff */
[C---:B------:R-:W-:Y:S01]  /*65de0*/  IADD3 R0, R9.reuse, c[0x0][0x198], RZ ;  /* 0x0000660009007a10 */ /* 0x040fe20007ffe0ff */
[----:B------:R0:W-:Y:S01]  /*65df0*/  @P2 STG.E.U16 [R4.64], R13 ;  /* 0x0000000d04002986 */ /* 0x0001e2000c101506 */
[----:B------:R-:W-:Y:S02]  /*65e00*/  LEA.HI.X.SX32 R9, R9, R2, 0x1, P6 ;  /* 0x0000000209097211 */ /* 0x000fe400030f0eff */
[----:B------:R-:W-:-:S04]  /*65e10*/  IADD3 R12, R28, 0x1c1, RZ ;  /* 0x000001c11c0c7810 */ /* 0x000fc80007ffe0ff */
[----:B------:R-:W-:Y:S02]  /*65e20*/  ISETP.LT.AND P2, PT, R12, c[0x0][0x17c], !P0 ;  /* 0x00005f000c007a0c */ /* 0x000fe40004741270 */
[C---:B0-----:R-:W-:Y:S02]  /*65e30*/  LEA R4, P6, R0.reuse, R3, 0x1 ;  /* 0x0000000300047211 */ /* 0x041fe400078c08ff */
[----:B------:R-:W-:Y:S02]  /*65e40*/  PRMT R13, R13, 0x7632, R13 ;  /* 0x000076320d0d7816 */ /* 0x000fe4000000000d */
[C---:B------:R-:W-:Y:S02]  /*65e50*/  LEA.HI.X.SX32 R5, R0.reuse, R2, 0x1, P6 ;  /* 0x0000000200057211 */ /* 0x040fe400030f0eff */
[----:B------:R-:W-:Y:S01]  /*65e60*/  IADD3 R12, R0, c[0x0][0x198], RZ ;  /* 0x00006600000c7a10 */ /* 0x000fe20007ffe0ff */
[----:B------:R0:W-:Y:S04]  /*65e70*/  @P1 STG.E.U16 [R8.64], R13 ;  /* 0x0000000d08001986 */ /* 0x0001e8000c101506 */
[----:B------:R1:W-:Y:S01]  /*65e80*/  @P5 STG.E.U16 [R4.64], R17 ;  /* 0x0000001104005986 */ /* 0x0003e2000c101506 */
[----:B------:R-:W-:-:S02]  /*65e90*/  IADD3 R0, R12, c[0x0][0x198], RZ ;  /* 0x000066000c007a10 */ /* 0x000fc40007ffe0ff */
[-C--:B0-----:R-:W-:Y:S02]  /*65ea0*/  LEA R8, P6, R12, R3.reuse, 0x1 ;  /* 0x000000030c087211 */ /* 0x081fe400078c08ff */
[----:B-1----:R-:W-:Y:S02]  /*65eb0*/  IADD3 R4, R28, 0x1c3, RZ ;  /* 0x000001c31c047810 */ /* 0x002fe40007ffe0ff */
[----:B------:R-:W-:Y:S02]  /*65ec0*/  LEA.HI.X.SX32 R9, R12, R2, 0x1, P6 ;  /* 0x000000020c097211 */ /* 0x000fe400030f0eff */
[----:B------:R-:W-:Y:S02]  /*65ed0*/  PRMT R17, R17, 0x7632, R17 ;  /* 0x0000763211117816 */ /* 0x000fe40000000011 */
[----:B------:R-:W-:Y:S02]  /*65ee0*/  ISETP.LT.AND P5, PT, R4, c[0x0][0x17c], !P0 ;  /* 0x00005f0004007a0c */ /* 0x000fe400047a1270 */
[----:B------:R-:W-:Y:S01]  /*65ef0*/  LEA R4, P6, R0, R3, 0x1 ;  /* 0x0000000300047211 */ /* 0x000fe200078c08ff */
[----:B------:R0:W-:Y:S01]  /*65f00*/  @P4 STG.E.U16 [R8.64], R17 ;  /* 0x0000001108004986 */ /* 0x0001e2000c101506 */
[----:B------:R-:W-:-:S02]  /*65f10*/  IADD3 R16, R28, 0x1c2, RZ ;  /* 0x000001c21c107810 */ /* 0x000fc40007ffe0ff */
[----:B------:R-:W-:Y:S02]  /*65f20*/  LEA.HI.X.SX32 R5, R0, R2, 0x1, P6 ;  /* 0x0000000200057211 */ /* 0x000fe400030f0eff */
[----:B------:R-:W-:Y:S02]  /*65f30*/  ISETP.LT.AND P1, PT, R16, c[0x0][0x17c], !P0 ;  /* 0x00005f0010007a0c */ /* 0x000fe40004721270 */
[----:B0-----:R-:W-:-:S04]  /*65f40*/  IADD3 R9, R0, c[0x0][0x198], RZ ;  /* 0x0000660000097a10 */ /* 0x001fc80007ffe0ff */
[C---:B------:R-:W-:Y:S02]  /*65f50*/  LEA R8, P6, R9.reuse, R3, 0x1 ;  /* 0x0000000309087211 */ /* 0x040fe400078c08ff */
[C---:B------:R-:W-:Y:S02]  /*65f60*/  IADD3 R0, R9.reuse, c[0x0][0x198], RZ ;  /* 0x0000660009007a10 */ /* 0x040fe40007ffe0ff */
[----:B------:R-:W-:Y:S01]  /*65f70*/  LEA.HI.X.SX32 R9, R9, R2, 0x1, P6 ;  /* 0x0000000209097211 */ /* 0x000fe200030f0eff */
[----:B--2---:R0:W-:Y:S01]  /*65f80*/  @P3 STG.E.U16 [R4.64], R24 ;  /* 0x0000001804003986 */ /* 0x0041e2000c101506 */
[----:B------:R-:W-:-:S03]  /*65f90*/  PRMT R13, R24, 0x7632, R13 ;  /* 0x00007632180d7816 */ /* 0x000fc6000000000d */
[----:B0-----:R-:W2:Y:S01]  /*65fa0*/  LDL.LU R24, [R1+0x78] ;  /* 0x0000780001187983 */ /* 0x001ea20000300800 */
[----:B------:R-:W-:-:S04]  /*65fb0*/  LEA R4, P6, R0, R3, 0x1 ;  /* 0x0000000300047211 */ /* 0x000fc800078c08ff */
[----:B------:R-:W-:Y:S01]  /*65fc0*/  LEA.HI.X.SX32 R5, R0, R2, 0x1, P6 ;  /* 0x0000000200057211 */ /* 0x000fe200030f0eff */
[----:B------:R-:W-:Y:S04]  /*65fd0*/  @P2 STG.E.U16 [R8.64], R13 ;  /* 0x0000000d08002986 */ /* 0x000fe8000c101506 */
[----:B---3--:R0:W-:Y:S02]  /*65fe0*/  @P1 STG.E.U16 [R4.64], R29 ;  /* 0x0000001d04001986 */ /* 0x0081e4000c101506 */
[----:B0-----:R-:W-:Y:S02]  /*65ff0*/  PRMT R5, R29, 0x7632, R5 ;  /* 0x000076321d057816 */ /* 0x001fe40000000005 */
[----:B------:R-:W3:Y:S01]  /*66000*/  LDL.LU R29, [R1+0xa8] ;  /* 0x0000a800011d7983 */ /* 0x000ee20000300800 */
[----:B------:R-:W-:-:S04]  /*66010*/  IADD3 R12, R28, 0x1c4, RZ ;  /* 0x000001c41c0c7810 */ /* 0x000fc80007ffe0ff */
[----:B------:R-:W-:Y:S02]  /*66020*/  ISETP.LT.AND P4, PT, R12, c[0x0][0x17c], !P0 ;  /* 0x00005f000c007a0c */ /* 0x000fe40004781270 */
[----:B------:R-:W-:-:S04]  /*66030*/  IADD3 R12, R28, 0x1c5, RZ ;  /* 0x000001c51c0c7810 */ /* 0x000fc80007ffe0ff */
[----:B------:R-:W-:Y:S02]  /*66040*/  ISETP.LT.AND P3, PT, R12, c[0x0][0x17c], !P0 ;  /* 0x00005f000c007a0c */ /* 0x000fe40004761270 */
[----:B------:R-:W-:Y:S02]  /*66050*/  IADD3 R12, R0, c[0x0][0x198], RZ ;  /* 0x00006600000c7a10 */ /* 0x000fe40007ffe0ff */
[----:B------:R-:W-:Y:S02]  /*66060*/  IADD3 R4, R28, 0x1c7, RZ ;  /* 0x000001c71c047810 */ /* 0x000fe40007ffe0ff */
[C---:B------:R-:W-:Y:S02]  /*66070*/  LEA R8, P6, R12.reuse, R3, 0x1 ;  /* 0x000000030c087211 */ /* 0x040fe400078c08ff */
[C---:B------:R-:W-:Y:S02]  /*66080*/  IADD3 R0, R12.reuse, c[0x0][0x198], RZ ;  /* 0x000066000c007a10 */ /* 0x040fe40007ffe0ff */
[----:B------:R-:W-:-:S02]  /*66090*/  LEA.HI.X.SX32 R9, R12, R2, 0x1, P6 ;  /* 0x000000020c097211 */ /* 0x000fc400030f0eff */
[----:B------:R-:W-:Y:S02]  /*660a0*/  ISETP.LT.AND P1, PT, R4, c[0x0][0x17c], !P0 ;  /* 0x00005f0004007a0c */ /* 0x000fe40004721270 */
[----:B------:R-:W-:Y:S01]  /*660b0*/  LEA R4, P6, R0, R3, 0x1 ;  /* 0x0000000300047211 */ /* 0x000fe200078c08ff */
[----:B------:R0:W-:Y:S01]  /*660c0*/  @P5 STG.E.U16 [R8.64], R5 ;  /* 0x0000000508005986 */ /* 0x0001e2000c101506 */
[C---:B------:R-:W-:Y:S02]  /*660d0*/  IADD3 R16, R28.reuse, 0x1c6, RZ ;  /* 0x000001c61c107810 */ /* 0x040fe40007ffe0ff */
[----:B------:R-:W-:Y:S02]  /*660e0*/  IADD3 R12, R28, 0x1c8, RZ ;  /* 0x000001c81c0c7810 */ /* 0x000fe40007ffe0ff */
[----:B------:R-:W-:Y:S02]  /*660f0*/  ISETP.LT.AND P2, PT, R16, c[0x0][0x17c], !P0 ;  /* 0x00005f0010007a0c */ /* 0x000fe40004741270 */
[----:B0-----:R-:W-:-:S02]  /*66100*/  LEA.HI.X.SX32 R5, R0, R2, 0x1, P6 ;  /* 0x0000000200057211 */ /* 0x001fc400030f0eff */
[----:B------:R-:W-:-:S04]  /*66110*/  IADD3 R9, R0, c[0x0][0x198], RZ ;  /* 0x0000660000097a10 */ /* 0x000fc80007ffe0ff */
[C---:B------:R-:W-:Y:S02]  /*66120*/  LEA R8, P6, R9.reuse, R3, 0x1 ;  /* 0x0000000309087211 */ /* 0x040fe400078c08ff */
[C---:B------:R-:W-:Y:S02]  /*66130*/  IADD3 R0, R9.reuse, c[0x0][0x198], RZ ;  /* 0x0000660009007a10 */ /* 0x040fe40007ffe0ff */
[----:B------:R-:W-:Y:S02]  /*66140*/  ISETP.LT.AND P5, PT, R12, c[0x0][0x17c], !P0 ;  /* 0x00005f000c007a0c */ /* 0x000fe400047a1270 */
[----:B------:R-:W-:Y:S02]  /*66150*/  LEA.HI.X.SX32 R9, R9, R2, 0x1, P6 ;  /* 0x0000000209097211 */ /* 0x000fe400030f0eff */
[----:B------:R-:W-:Y:S01]  /*66160*/  IADD3 R12, R28, 0x1c9, RZ ;  /* 0x000001c91c0c7810 */ /* 0x000fe20007ffe0ff */
[----:B----4-:R0:W-:Y:S01]  /*66170*/  @P4 STG.E.U16 [R4.64], R25 ;  /* 0x0000001904004986 */ /* 0x0101e2000c101506 */
[----:B------:R-:W-:-:S02]  /*66180*/  PRMT R13, R25, 0x7632, R13 ;  /* 0x00007632190d7816 */ /* 0x000fc4000000000d */
[----:B------:R-:W-:Y:S01]  /*66190*/  ISETP.LT.AND P4, PT, R12, c[0x0][0x17c], !P0 ;  /* 0x00005f000c007a0c */ /* 0x000fe20004781270 */
[----:B0-----:R-:W4:Y:S01]  /*661a0*/  LDL.LU R25, [R1+0x98] ;  /* 0x0000980001197983 */ /* 0x001f220000300800 */
[CC--:B------:R-:W-:Y:S02]  /*661b0*/  LEA R4, P6, R0.reuse, R3.reuse, 0x1 ;  /* 0x0000000300047211 */ /* 0x0c0fe400078c08ff */
[C---:B------:R-:W-:Y:S02]  /*661c0*/  IADD3 R12, R0.reuse, c[0x0][0x198], RZ ;  /* 0x00006600000c7a10 */ /* 0x040fe40007ffe0ff */
[----:B------:R-:W-:Y:S01]  /*661d0*/  LEA.HI.X.SX32 R5, R0, R2, 0x1, P6 ;  /* 0x0000000200057211 */ /* 0x000fe200030f0eff */
[----:B------:R0:W-:Y:S01]  /*661e0*/  @P3 STG.E.U16 [R8.64], R13 ;  /* 0x0000000d08003986 */ /* 0x0001e2000c101506 */
[C---:B------:R-:W-:Y:S02]  /*661f0*/  IADD3 R0, R12.reuse, c[0x0][0x198], RZ ;  /* 0x000066000c007a10 */ /* 0x040fe40007ffe0ff */
[----:B0-----:R-:W-:-:S04]  /*66200*/  LEA R8, P6, R12, R3, 0x1 ;  /* 0x000000030c087211 */ /* 0x001fc800078c08ff */
[-C--:B------:R-:W-:Y:S01]  /*66210*/  LEA.HI.X.SX32 R9, R12, R2.reuse, 0x1, P6 ;  /* 0x000000020c097211 */ /* 0x080fe200030f0eff */
[----:B--2---:R0:W-:Y:S02]  /*66220*/  @P2 STG.E.U16 [R4.64], R24 ;  /* 0x0000001804002986 */ /* 0x0041e4000c101506 */
[----:B0-----:R-:W-:Y:S02]  /*66230*/  IADD3 R4, R28, 0x1cb, RZ ;  /* 0x000001cb1c047810 */ /* 0x001fe40007ffe0ff */
[----:B------:R-:W-:Y:S02]  /*66240*/  PRMT R5, R24, 0x7632, R5 ;  /* 0x0000763218057816 */ /* 0x000fe40000000005 */
[----:B------:R-:W2:Y:S01]  /*66250*/  LDL.LU R24, [R1+0x88] ;  /* 0x0000880001187983 */ /* 0x000ea20000300800 */
[----:B------:R-:W-:Y:S02]  /*66260*/  ISETP.LT.AND P2, PT, R4, c[0x0][0x17c], !P0 ;  /* 0x00005f0004007a0c */ /* 0x000fe40004741270 */
[C---:B------:R-:W-:Y:S01]  /*66270*/  LEA R4, P6, R0.reuse, R3, 0x1 ;  /* 0x0000000300047211 */ /* 0x040fe200078c08ff */
[----:B------:R0:W-:Y:S03]  /*66280*/  @P1 STG.E.U16 [R8.64], R5 ;  /* 0x0000000508001986 */ /* 0x0001e6000c101506 */
[----:B0-----:R-:W-:-:S02]  /*66290*/  LEA.HI.X.SX32 R5, R0, R2, 0x1, P6 ;  /* 0x0000000200057211 */ /* 0x001fc400030f0eff */
[----:B---3--:R-:W-:-:S03]  /*662a0*/  PRMT R13, R29, 0x7632, R13 ;  /* 0x000076321d0d7816 */ /* 0x008fc6000000000d */
[----:B------:R0:W-:Y:S04]  /*662b0*/  @P5 STG.E.U16 [R4.64], R29 ;  /* 0x0000001d04005986 */ /* 0x0001e8000c101506 */
[----:B0-----:R-:W3:Y:S01]  /*662c0*/  LDL.LU R29, [R1+0x8] ;  /* 0x00000800011d7983 */ /* 0x001ee20000300800 */
[----:B------:R-:W-:Y:S02]  /*662d0*/  IADD3 R9, R0, c[0x0][0x198], RZ ;  /* 0x0000660000097a10 */ /* 0x000fe40007ffe0ff */
[C---:B------:R-:W-:Y:S02]  /*662e0*/  IADD3 R16, R28.reuse, 0x1ca, RZ ;  /* 0x000001ca1c107810 */ /* 0x040fe40007ffe0ff */
[----:B------:R-:W-:Y:S02]  /*662f0*/  IADD3 R12, R28, 0x1cc, RZ ;  /* 0x000001cc1c0c7810 */ /* 0x000fe40007ffe0ff */
[----:B------:R-:W-:-:S02]  /*66300*/  LEA R8, P6, R9, R3, 0x1 ;  /* 0x0000000309087211 */ /* 0x000fc400078c08ff */
[----:B------:R-:W-:Y:S02]  /*66310*/  ISETP.LT.AND P3, PT, R16, c[0x0][0x17c], !P0 ;  /* 0x00005f0010007a0c */ /* 0x000fe40004761270 */
[C---:B------:R-:W-:Y:S02]  /*66320*/  IADD3 R0, R9.reuse, c[0x0][0x198], RZ ;  /* 0x0000660009007a10 */ /* 0x040fe40007ffe0ff */
[----:B------:R-:W-:Y:S02]  /*66330*/  ISETP.LT.AND P1, PT, R12, c[0x0][0x17c], !P0 ;  /* 0x00005f000c007a0c */ /* 0x000fe40004721270 */
[----:B------:R-:W-:Y:S02]  /*66340*/  LEA.HI.X.SX32 R9, R9, R2, 0x1, P6 ;  /* 0x0000000209097211 */ /* 0x000fe400030f0eff */
[----:B------:R-:W-:Y:S02]  /*66350*/  IADD3 R12, R28, 0x1cd, RZ ;  /* 0x000001cd1c0c7810 */ /* 0x000fe40007ffe0ff */
[----:B------:R-:W-:-:S02]  /*66360*/  LEA R4, P6, R0, R3, 0x1 ;  /* 0x0000000300047211 */ /* 0x000fc400078c08ff */
[----:B------:R-:W-:Y:S02]  /*66370*/  ISETP.LT.AND P5, PT, R12, c[0x0][0x17c], !P0 ;  /* 0x00005f000c007a0c */ /* 0x000fe400047a1270 */
[C---:B------:R-:W-:Y:S02]  /*66380*/  LEA.HI.X.SX32 R5, R0.reuse, R2, 0x1, P6 ;  /* 0x0000000200057211 */ /* 0x040fe400030f0eff */
[----:B------:R-:W-:Y:S01]  /*66390*/  IADD3 R12, R0, c[0x0][0x198], RZ ;  /* 0x00006600000c7a10 */ /* 0x000fe20007ffe0ff */
[----:B------:R0:W-:Y:S03]  /*663a0*/  @P4 STG.E.U16 [R8.64], R13 ;  /* 0x0000000d08004986 */ /* 0x0001e6000c101506 */
[C---:B------:R-:W-:Y:S02]  /*663b0*/  IADD3 R0, R12.reuse, c[0x0][0x198], RZ ;  /* 0x000066000c007a10 */ /* 0x040fe40007ffe0ff */
[----:B0-----:R-:W-:-:S04]  /*663c0*/  LEA R8, P6, R12, R3, 0x1 ;  /* 0x000000030c087211 */ /* 0x001fc800078c08ff */
[----:B------:R-:W-:Y:S02]  /*663d0*/  LEA.HI.X.SX32 R9, R12, R2, 0x1, P6 ;  /* 0x000000020c097211 */ /* 0x000fe400030f0eff */
[C---:B------:R-:W-:Y:S01]  /*663e0*/  IADD3 R16, R28.reuse, 0x1ce, RZ ;  /* 0x000001ce1c107810 */ /* 0x040fe20007ffe0ff */
[----:B----4-:R0:W-:Y:S02]  /*663f0*/  @P3 STG.E.U16 [R4.64], R25 ;  /* 0x0000001904003986 */ /* 0x0101e4000c101506 */
[----:B0-----:R-:W-:Y:S02]  /*66400*/  IADD3 R4, R28, 0x1cf, RZ ;  /* 0x000001cf1c047810 */ /* 0x001fe40007ffe0ff */
[----:B------:R-:W-:Y:S02]  /*66410*/  PRMT R5, R25, 0x7632, R5 ;  /* 0x0000763219057816 */ /* 0x000fe40000000005 */
[----:B------:R-:W-:Y:S01]  /*66420*/  ISETP.LT.AND P3, PT, R4, c[0x0][0x17c], !P0 ;  /* 0x00005f0004007a0c */ /* 0x000fe20004761270 */
[----:B------:R-:W4:Y:S01]  /*66430*/  LDL.LU R25, [R1+0x68] ;  /* 0x0000680001197983 */ /* 0x000f220000300800 */
[----:B------:R-:W-:-:S03]  /*66440*/  LEA R4, P6, R0, R3, 0x1 ;  /* 0x0000000300047211 */ /* 0x000fc600078c08ff */
[----:B------:R0:W-:Y:S01]  /*66450*/  @P2 STG.E.U16 [R8.64], R5 ;  /* 0x0000000508002986 */ /* 0x0001e2000c101506 */
[----:B------:R-:W-:Y:S02]  /*66460*/  ISETP.LT.AND P4, PT, R16, c[0x0][0x17c], !P0 ;  /* 0x00005f0010007a0c */ /* 0x000fe40004781270 */
[C---:B0-----:R-:W-:Y:S02]  /*66470*/  LEA.HI.X.SX32 R5, R0.reuse, R2, 0x1, P6 ;  /* 0x0000000200057211 */ /* 0x041fe400030f0eff */
[----:B------:R-:W-:-:S04]  /*66480*/  IADD3 R9, R0, c[0x0][0x198], RZ ;  /* 0x0000660000097a10 */ /* 0x000fc80007ffe0ff */
        /* <DEDUP_REMOVED lines=16> */
[----:B------:R-:W-:-:S04]  /*66590*/  IADD3 R12, R0, c[0x0][0x198], RZ ;  /* 0x00006600000c7a10 */ /* 0x000fc80007ffe0ff */
[-C--:B------:R-:W-:Y:S02]  /*665a0*/  LEA R8, P6, R12, R3.reuse, 0x1 ;  /* 0x000000030c087211 */ /* 0x080fe400078c08ff */
[----:B------:R-:W-:Y:S02]  /*665b0*/  IADD3 R4, R28, 0x1d3, RZ ;  /* 0x000001d31c047810 */ /* 0x000fe40007ffe0ff */
[C---:B------:R-:W-:Y:S02]  /*665c0*/  LEA.HI.X.SX32 R9, R12.reuse, R2, 0x1, P6 ;  /* 0x000000020c097211 */ /* 0x040fe400030f0eff */
[----:B------:R-:W-:Y:S02]  /*665d0*/  IADD3 R0, R12, c[0x0][0x198], RZ ;  /* 0x000066000c007a10 */ /* 0x000fe40007ffe0ff */
[----:B------:R-:W-:Y:S01]  /*665e0*/  ISETP.LT.AND P4, PT, R4, c[0x0][0x17c], !P0 ;  /* 0x00005f0004007a0c */ /* 0x000fe20004781270 */
[----:B------:R0:W-:Y:S01]  /*665f0*/  @P3 STG.E.U16 [R8.64], R5 ;  /* 0x0000000508003986 */ /* 0x0001e2000c101506 */
[----:B------:R-:W-:-:S02]  /*66600*/  LEA R4, P6, R0, R3, 0x1 ;  /* 0x0000000300047211 */ /* 0x000fc400078c08ff */
[C---:B------:R-:W-:Y:S02]  /*66610*/  IADD3 R16, R28.reuse, 0x1d2, RZ ;  /* 0x000001d21c107810 */ /* 0x040fe40007ffe0ff */
[----:B------:R-:W-:Y:S02]  /*66620*/  IADD3 R12, R28, 0x1d4, RZ ;  /* 0x000001d41c0c7810 */ /* 0x000fe40007ffe0ff */
[----:B------:R-:W-:Y:S02]  /*66630*/  ISETP.LT.AND P5, PT, R16, c[0x0][0x17c], !P0 ;  /* 0x00005f0010007a0c */ /* 0x000fe400047a1270 */
[C---:B0-----:R-:W-:Y:S02]  /*66640*/  IADD3 R9, R0.reuse, c[0x0][0x198], RZ ;  /* 0x0000660000097a10 */ /* 0x041fe40007ffe0ff */
[----:B------:R-:W-:Y:S02]  /*66650*/  LEA.HI.X.SX32 R5, R0, R2, 0x1, P6 ;  /* 0x0000000200057211 */ /* 0x000fe400030f0eff */
[----:B------:R-:W-:-:S02]  /*66660*/  LEA R8, P6, R9, R3, 0x1 ;  /* 0x0000000309087211 */ /* 0x000fc400078c08ff */
[C---:B------:R-:W-:Y:S02]  /*66670*/  IADD3 R0, R9.reuse, c[0x0][0x198], RZ ;  /* 0x0000660009007a10 */ /* 0x040fe40007ffe0ff */
[----:B------:R-:W-:Y:S02]  /*66680*/  ISETP.LT.AND P3, PT, R12, c[0x0][0x17c], !P0 ;  /* 0x00005f000c007a0c */ /* 0x000fe40004761270 */
[----:B------:R-:W-:Y:S02]  /*66690*/  LEA.HI.X.SX32 R9, R9, R2, 0x1, P6 ;  /* 0x0000000209097211 */ /* 0x000fe400030f0eff */
[----:B------:R-:W-:Y:S01]  /*666a0*/  IADD3 R12, R28, 0x1d5, RZ ;  /* 0x000001d51c0c7810 */ /* 0x000fe20007ffe0ff */
[----:B----4-:R0:W-:Y:S01]  /*666b0*/  @P2 STG.E.U16 [R4.64], R25 ;  /* 0x0000001904002986 */ /* 0x0101e2000c101506 */
[----:B------:R-:W-:Y:S02]  /*666c0*/  PRMT R13, R25, 0x7632, R13 ;  /* 0x00007632190d7816 */ /* 0x000fe4000000000d */
[----:B------:R-:W-:-:S02]  /*666d0*/  ISETP.LT.AND P2, PT, R12, c[0x0][0x17c], !P0 ;  /* 0x00005f000c007a0c */ /* 0x000fc40004741270 */
[C---:B------:R-:W-:Y:S02]  /*666e0*/  IADD3 R12, R0.reuse, c[0x0][0x198], RZ ;  /* 0x00006600000c7a10 */ /* 0x040fe40007ffe0ff */
[----:B0-----:R-:W-:-:S04]  /*666f0*/  LEA R4, P6, R0, R3, 0x1 ;  /* 0x0000000300047211 */ /* 0x001fc800078c08ff */
[----:B------:R-:W-:Y:S01]  /*66700*/  LEA.HI.X.SX32 R5, R0, R2, 0x1, P6 ;  /* 0x0000000200057211 */ /* 0x000fe200030f0eff */
[----:B------:R0:W-:Y:S01]  /*66710*/  @P1 STG.E.U16 [R8.64], R13 ;  /* 0x0000000d08001986 */ /* 0x0001e2000c101506 */
[C---:B------:R-:W-:Y:S02]  /*66720*/  IADD3 R0, R12.reuse, c[0x0][0x198], RZ ;  /* 0x000066000c007a10 */ /* 0x040fe40007ffe0ff */
[----:B0-----:R-:W-:-:S04]  /*66730*/  LEA R8, P6, R12, R3, 0x1 ;  /* 0x000000030c087211 */ /* 0x001fc800078c08ff */
[----:B------:R-:W-:Y:S01]  /*66740*/  LEA.HI.X.SX32 R9, R12, R2, 0x1, P6 ;  /* 0x000000020c097211 */ /* 0x000fe200030f0eff */
[----:B--2---:R0:W-:Y:S02]  /*66750*/  @P5 STG.E.U16 [R4.64], R24 ;  /* 0x0000001804005986 */ /* 0x0041e4000c101506 */
[----:B0-----:R-:W-:Y:S02]  /*66760*/  IADD3 R4, R28, 0x1d7, RZ ;  /* 0x000001d71c047810 */ /* 0x001fe40007ffe0ff */
[----:B------:R-:W-:Y:S02]  /*66770*/  PRMT R5, R24, 0x7632, R5 ;  /* 0x0000763218057816 */ /* 0x000fe40000000005 */
[----:B------:R-:W-:Y:S01]  /*66780*/  ISETP.LT.AND P5, PT, R4, c[0x0][0x17c], !P0 ;  /* 0x00005f0004007a0c */ /* 0x000fe200047a1270 */
[----:B------:R-:W2:Y:S01]  /*66790*/  LDL.LU R24, [R1+0x4c] ;  /* 0x00004c0001187983 */ /* 0x000ea20000300800 */
[----:B------:R-:W-:-:S03]  /*667a0*/  LEA R4, P6, R0, R3, 0x1 ;  /* 0x0000000300047211 */ /* 0x000fc600078c08ff */
[----:B------:R0:W-:Y:S02]  /*667b0*/  @P4 STG.E.U16 [R8.64], R5 ;  /* 0x0000000508004986 */ /* 0x0001e4000c101506 */
[----:B0-----:R-:W-:Y:S02]  /*667c0*/  LEA.HI.X.SX32 R5, R0, R2, 0x1, P6 ;  /* 0x0000000200057211 */ /* 0x001fe400030f0eff */
[----:B---3--:R-:W-:-:S03]  /*667d0*/  PRMT R13, R29, 0x7632, R13 ;  /* 0x000076321d0d7816 */ /* 0x008fc6000000000d */
[----:B------:R0:W-:Y:S04]  /*667e0*/  @P3 STG.E.U16 [R4.64], R29 ;  /* 0x0000001d04003986 */ /* 0x0001e8000c101506 */
[----:B0-----:R-:W3:Y:S01]  /*667f0*/  LDL.LU R29, [R1+0x5c] ;  /* 0x00005c00011d7983 */ /* 0x001ee20000300800 */
[----:B------:R-:W-:Y:S02]  /*66800*/  IADD3 R9, R0, c[0x0][0x198], RZ ;  /* 0x0000660000097a10 */ /* 0x000fe40007ffe0ff */
[C---:B------:R-:W-:Y:S01]  /*66810*/  IADD3 R16, R28.reuse, 0x1d6, RZ ;  /* 0x000001d61c107810 */ /* 0x040fe20007ffe0ff */
[----:B------:R-:W4:Y:S01]  /*66820*/  LDL.LU R25, [R1+0x2c] ;  /* 0x00002c0001197983 */ /* 0x000f220000300800 */
[----:B------:R-:W-:Y:S02]  /*66830*/  IADD3 R12, R28, 0x1d8, RZ ;  /* 0x000001d81c0c7810 */ /* 0x000fe40007ffe0ff */
[----:B------:R-:W-:-:S02]  /*66840*/  LEA R8, P6, R9, R3, 0x1 ;  /* 0x0000000309087211 */ /* 0x000fc400078c08ff */
[----:B------:R-:W-:Y:S02]  /*66850*/  ISETP.LT.AND P1, PT, R16, c[0x0][0x17c], !P0 ;  /* 0x00005f0010007a0c */ /* 0x000fe40004721270 */
[C---:B------:R-:W-:Y:S02]  /*66860*/  IADD3 R0, R9.reuse, c[0x0][0x198], RZ ;  /* 0x0000660009007a10 */ /* 0x040fe40007ffe0ff */
[----:B------:R-:W-:Y:S02]  /*66870*/  ISETP.LT.AND P4, PT, R12, c[0x0][0x17c], !P0 ;  /* 0x00005f000c007a0c */ /* 0x000fe40004781270 */
[----:B------:R-:W-:Y:S02]  /*66880*/  IADD3 R12, R28, 0x1d9, RZ ;  /* 0x000001d91c0c7810 */ /* 0x000fe40007ffe0ff */
[----:B------:R-:W-:Y:S02]  /*66890*/  LEA.HI.X.SX32 R9, R9, R2, 0x1, P6 ;  /* 0x0000000209097211 */ /* 0x000fe400030f0eff */
[----:B------:R-:W-:-:S02]  /*668a0*/  LEA R4, P6, R0, R3, 0x1 ;  /* 0x0000000300047211 */ /* 0x000fc400078c08ff */
[----:B------:R-:W-:Y:S02]  /*668b0*/  ISETP.LT.AND P3, PT, R12, c[0x0][0x17c], !P0 ;  /* 0x00005f000c007a0c */ /* 0x000fe40004761270 */
[C---:B------:R-:W-:Y:S02]  /*668c0*/  IADD3 R12, R0.reuse, c[0x0][0x198], RZ ;  /* 0x00006600000c7a10 */ /* 0x040fe40007ffe0ff */
[----:B------:R-:W-:Y:S01]  /*668d0*/  LEA.HI.X.SX32 R5, R0, R2, 0x1, P6 ;  /* 0x0000000200057211 */ /* 0x000fe200030f0eff */
[----:B------:R0:W-:Y:S01]  /*668e0*/  @P2 STG.E.U16 [R8.64], R13 ;  /* 0x0000000d08002986 */ /* 0x0001e2000c101506 */
[----:B------:R-:W-:-:S03]  /*668f0*/  IADD3 R0, R12, c[0x0][0x198], RZ ;  /* 0x000066000c007a10 */ /* 0x000fc60007ffe0ff */
[----:B------:R1:W-:Y:S01]  /*66900*/  @P1 STG.E.U16 [R4.64], R26 ;  /* 0x0000001a04001986 */ /* 0x0003e2000c101506 */
        /* <DEDUP_REMOVED lines=8> */
[----:B------:R-:W-:Y:S02]  /*66990*/  IADD3 R16, R28, 0x1da, RZ ;  /* 0x000001da1c107810 */ /* 0x000fe40007ffe0ff */
[----:B------:R-:W-:Y:S02]  /*669a0*/  LEA.HI.X.SX32 R5, R0, R2, 0x1, P6 ;  /* 0x0000000200057211 */ /* 0x000fe400030f0eff */
[----:B------:R-:W-:Y:S02]  /*669b0*/  ISETP.LT.AND P5, PT, R12, c[0x0][0x17c], !P0 ;  /* 0x00005f000c007a0c */ /* 0x000fe400047a1270 */
[----:B0-----:R-:W-:Y:S02]  /*669c0*/  IADD3 R9, R0, c[0x0][0x198], RZ ;  /* 0x0000660000097a10 */ /* 0x001fe40007ffe0ff */
[----:B------:R-:W-:Y:S02]  /*669d0*/  IADD3 R12, R28, 0x1dd, RZ ;  /* 0x000001dd1c0c7810 */ /* 0x000fe40007ffe0ff */
[----:B------:R-:W-:-:S02]  /*669e0*/  LEA R8, P6, R9, R3, 0x1 ;  /* 0x0000000309087211 */ /* 0x000fc400078c08ff */
[----:B------:R-:W-:Y:S02]  /*669f0*/  ISETP.LT.AND P2, PT, R16, c[0x0][0x17c], !P0 ;  /* 0x00005f0010007a0c */ /* 0x000fe40004741270 */
[C---:B------:R-:W-:Y:S01]  /*66a00*/  IADD3 R0, R9.reuse, c[0x0][0x198], RZ ;  /* 0x0000660009007a10 */ /* 0x040fe20007ffe0ff */
[----:B------:R0:W-:Y:S01]  /*66a10*/  @P4 STG.E.U16 [R4.64], R6 ;  /* 0x0000000604004986 */ /* 0x0001e2000c101506 */
[----:B------:R-:W-:Y:S02]  /*66a20*/  ISETP.LT.AND P4, PT, R12, c[0x0][0x17c], !P0 ;  /* 0x00005f000c007a0c */ /* 0x000fe40004781270 */
[----:B------:R-:W-:Y:S02]  /*66a30*/  LEA.HI.X.SX32 R9, R9, R2, 0x1, P6 ;  /* 0x0000000209097211 */ /* 0x000fe400030f0eff */
[----:B------:R-:W-:Y:S02]  /*66a40*/  PRMT R12, R6, 0x7632, R12 ;  /* 0x00007632060c7816 */ /* 0x000fe4000000000c */
[----:B0-----:R-:W-:-:S02]  /*66a50*/  LEA R4, P6, R0, R3, 0x1 ;  /* 0x0000000300047211 */ /* 0x001fc400078c08ff */
[C---:B------:R-:W-:Y:S01]  /*66a60*/  IADD3 R6, R0.reuse, c[0x0][0x198], RZ ;  /* 0x0000660000067a10 */ /* 0x040fe20007ffe0ff */
[----:B------:R0:W-:Y:S01]  /*66a70*/  @P3 STG.E.U16 [R8.64], R12 ;  /* 0x0000000c08003986 */ /* 0x0001e2000c101506 */
[----:B------:R-:W-:Y:S02]  /*66a80*/  LEA.HI.X.SX32 R5, R0, R2, 0x1, P6 ;  /* 0x0000000200057211 */ /* 0x000fe400030f0eff */
[----:B------:R-:W-:-:S03]  /*66a90*/  IADD3 R0, R6, c[0x0][0x198], RZ ;  /* 0x0000660006007a10 */ /* 0x000fc60007ffe0ff */
[----:B------:R1:W-:Y:S01]  /*66aa0*/  @P2 STG.E.U16 [R4.64], R10 ;  /* 0x0000000a04002986 */ /* 0x0003e2000c101506 */
[----:B0-----:R-:W-:-:S04]  /*66ab0*/  LEA R8, P6, R6, R3, 0x1 ;  /* 0x0000000306087211 */ /* 0x001fc800078c08ff */
[----:B------:R-:W-:Y:S02]  /*66ac0*/  LEA.HI.X.SX32 R9, R6, R2, 0x1, P6 ;  /* 0x0000000206097211 */ /* 0x000fe400030f0eff */
[----:B-1----:R-:W-:Y:S02]  /*66ad0*/  PRMT R5, R10, 0x7632, R5 ;  /* 0x000076320a057816 */ /* 0x002fe40000000005 */
[C---:B------:R-:W-:Y:S02]  /*66ae0*/  LEA R4, P6, R0.reuse, R3, 0x1 ;  /* 0x0000000300047211 */ /* 0x040fe400078c08ff */
[----:B------:R-:W-:Y:S01]  /*66af0*/  IADD3 R6, R0, c[0x0][0x198], RZ ;  /* 0x0000660000067a10 */ /* 0x000fe20007ffe0ff */
[----:B------:R0:W-:Y:S01]  /*66b00*/  @P1 STG.E.U16 [R8.64], R5 ;  /* 0x0000000508001986 */ /* 0x0001e2000c101506 */
[----:B------:R-:W-:-:S04]  /*66b10*/  IADD3 R13, R28, 0x1de, RZ ;  /* 0x000001de1c0d7810 */ /* 0x000fc80007ffe0ff */
[----:B------:R-:W-:Y:S02]  /*66b20*/  ISETP.LT.AND P3, PT, R13, c[0x0][0x17c], !P0 ;  /* 0x00005f000d007a0c */ /* 0x000fe40004761270 */
[----:B------:R-:W-:Y:S02]  /*66b30*/  IADD3 R13, R28, 0x1df, RZ ;  /* 0x000001df1c0d7810 */ /* 0x000fe40007ffe0ff */
[-C--:B0-----:R-:W-:Y:S02]  /*66b40*/  LEA.HI.X.SX32 R5, R0, R2.reuse, 0x1, P6 ;  /* 0x0000000200057211 */ /* 0x081fe400030f0eff */
[C---:B------:R-:W-:Y:S02]  /*66b50*/  LEA R8, P6, R6.reuse, R3, 0x1 ;  /* 0x0000000306087211 */ /* 0x040fe400078c08ff */
[C---:B------:R-:W-:Y:S01]  /*66b60*/  IADD3 R0, R6.reuse, c[0x0][0x198], RZ ;  /* 0x0000660006007a10 */ /* 0x040fe20007ffe0ff */
[----:B------:R0:W-:Y:S01]  /*66b70*/  @P5 STG.E.U16 [R4.64], R14 ;  /* 0x0000000e04005986 */ /* 0x0001e2000c101506 */
[----:B------:R-:W-:-:S02]  /*66b80*/  LEA.HI.X.SX32 R9, R6, R2, 0x1, P6 ;  /* 0x0000000206097211 */ /* 0x000fc400030f0eff */
[----:B------:R-:W-:Y:S02]  /*66b90*/  PRMT R12, R14, 0x7632, R12 ;  /* 0x000076320e0c7816 */ /* 0x000fe4000000000c */
[----:B------:R-:W-:Y:S02]  /*66ba0*/  ISETP.LT.AND P2, PT, R13, c[0x0][0x17c], !P0 ;  /* 0x00005f000d007a0c */ /* 0x000fe40004741270 */
[C---:B------:R-:W-:Y:S02]  /*66bb0*/  IADD3 R6, R0.reuse, c[0x0][0x198], RZ ;  /* 0x0000660000067a10 */ /* 0x040fe40007ffe0ff */
[----:B0-----:R-:W-:Y:S01]  /*66bc0*/  LEA R4, P6, R0, R3, 0x1 ;  /* 0x0000000300047211 */ /* 0x001fe200078c08ff */
[----:B------:R0:W-:Y:S01]  /*66bd0*/  @P4 STG.E.U16 [R8.64], R12 ;  /* 0x0000000c08004986 */ /* 0x0001e2000c101506 */
[----:B------:R-:W-:Y:S02]  /*66be0*/  IADD3 R13, R28, 0x1e0, RZ ;  /* 0x000001e01c0d7810 */ /* 0x000fe40007ffe0ff */
[----:B------:R-:W-:-:S02]  /*66bf0*/  LEA.HI.X.SX32 R5, R0, R2, 0x1, P6 ;  /* 0x0000000200057211 */ /* 0x000fc400030f0eff */
[----:B------:R-:W-:Y:S02]  /*66c00*/  ISETP.LT.AND P1, PT, R13, c[0x0][0x17c], !P0 ;  /* 0x00005f000d007a0c */ /* 0x000fe40004721270 */
[C---:B------:R-:W-:Y:S01]  /*66c10*/  IADD3 R0, R6.reuse, c[0x0][0x198], RZ ;  /* 0x0000660006007a10 */ /* 0x040fe20007ffe0ff */
[----:B------:R1:W-:Y:S01]  /*66c20*/  @P3 STG.E.U16 [R4.64], R18 ;  /* 0x0000001204003986 */ /* 0x0003e2000c101506 */
[----:B0-----:R-:W-:Y:S02]  /*66c30*/  LEA R8, P6, R6, R3, 0x1 ;  /* 0x0000000306087211 */ /* 0x001fe400078c08ff */
[----:B------:R-:W-:Y:S02]  /*66c40*/  IADD3 R10, R28, 0x1e1, RZ ;  /* 0x000001e11c0a7810 */ /* 0x000fe40007ffe0ff */
[----:B------:R-:W-:Y:S02]  /*66c50*/  LEA.HI.X.SX32 R9, R6, R2, 0x1, P6 ;  /* 0x0000000206097211 */ /* 0x000fe400030f0eff */
[----:B-1----:R-:W-:-:S02]  /*66c60*/  PRMT R5, R18, 0x7632, R5 ;  /* 0x0000763212057816 */ /* 0x002fc40000000005 */
[----:B------:R-:W-:Y:S02]  /*66c70*/  LEA R4, P6, R0, R3, 0x1 ;  /* 0x0000000300047211 */ /* 0x000fe400078c08ff */
[----:B------:R-:W-:Y:S01]  /*66c80*/  ISETP.LT.AND P5, PT, R10, c[0x0][0x17c], !P0 ;  /* 0x00005f000a007a0c */ /* 0x000fe200047a1270 */
[----:B------:R0:W-:Y:S01]  /*66c90*/  @P2 STG.E.U16 [R8.64], R5 ;  /* 0x0000000508002986 */ /* 0x0001e2000c101506 */
[----:B------:R-:W-:Y:S02]  /*66ca0*/  IADD3 R6, R28, 0x1e4, RZ ;  /* 0x000001e41c067810 */ /* 0x000fe40007ffe0ff */
[----:B------:R-:W-:Y:S02]  /*66cb0*/  IADD3 R12, R0, c[0x0][0x198], RZ ;  /* 0x00006600000c7a10 */ /* 0x000fe40007ffe0ff */
[----:B------:R-:W-:Y:S02]  /*66cc0*/  IADD3 R10, R28, 0x1e2, RZ ;  /* 0x000001e21c0a7810 */ /* 0x000fe40007ffe0ff */
[----:B------:R-:W-:-:S02]  /*66cd0*/  ISETP.LT.AND P2, PT, R6, c[0x0][0x17c], !P0 ;  /* 0x00005f0006007a0c */ /* 0x000fc40004741270 */
[----:B------:R-:W-:Y:S02]  /*66ce0*/  ISETP.LT.AND P4, PT, R10, c[0x0][0x17c], !P0 ;  /* 0x00005f000a007a0c */ /* 0x000fe40004781270 */
[-C--:B0-----:R-:W-:Y:S02]  /*66cf0*/  LEA.HI.X.SX32 R5, R0, R2.reuse, 0x1, P6 ;  /* 0x0000000200057211 */ /* 0x081fe400030f0eff */
[CC--:B------:R-:W-:Y:S02]  /*66d00*/  LEA R8, P6, R12.reuse, R3.reuse, 0x1 ;  /* 0x000000030c087211 */ /* 0x0c0fe400078c08ff */
[C---:B------:R-:W-:Y:S02]  /*66d10*/  IADD3 R6, R12.reuse, c[0x0][0x198], RZ ;  /* 0x000066000c067a10 */ /* 0x040fe40007ffe0ff */
[----:B------:R-:W-:Y:S02]  /*66d20*/  LEA.HI.X.SX32 R9, R12, R2, 0x1, P6 ;  /* 0x000000020c097211 */ /* 0x000fe400030f0eff */
[----:B--2---:R-:W-:Y:S01]  /*66d30*/  PRMT R0, R24, 0x7632, R0 ;  /* 0x0000763218007816 */ /* 0x004fe20000000000 */
[----:B------:R0:W-:Y:S04]  /*66d40*/  @P1 STG.E.U16 [R4.64], R24 ;  /* 0x0000001804001986 */ /* 0x0001e8000c101506 */
[----:B0-----:R-:W2:Y:S01]  /*66d50*/  LDL.LU R24, [R1+0x7c] ;  /* 0x00007c0001187983 */ /* 0x001ea20000300800 */
[----:B------:R-:W-:-:S04]  /*66d60*/  LEA R4, P6, R6, R3, 0x1 ;  /* 0x0000000306047211 */ /* 0x000fc800078c08ff */
[----:B------:R-:W-:Y:S01]  /*66d70*/  LEA.HI.X.SX32 R5, R6, R2, 0x1, P6 ;  /* 0x0000000206057211 */ /* 0x000fe200030f0eff */
[----:B------:R-:W-:Y:S01]  /*66d80*/  @P5 STG.E.U16 [R8.64], R0 ;  /* 0x0000000008005986 */ /* 0x000fe2000c101506 */
[----:B---3--:R-:W-:-:S03]  /*66d90*/  PRMT R13, R29, 0x7632, R13 ;  /* 0x000076321d0d7816 */ /* 0x008fc6000000000d */
[----:B------:R0:W-:Y:S04]  /*66da0*/  @P4 STG.E.U16 [R4.64], R29 ;  /* 0x0000001d04004986 */ /* 0x0001e8000c101506 */
[----:B0-----:R-:W3:Y:S01]  /*66db0*/  LDL.LU R29, [R1+0xac] ;  /* 0x0000ac00011d7983 */ /* 0x001ee20000300800 */
[----:B------:R-:W-:-:S04]  /*66dc0*/  IADD3 R10, R28, 0x1e3, RZ ;  /* 0x000001e31c0a7810 */ /* 0x000fc80007ffe0ff */
[----:B------:R-:W-:Y:S02]  /*66dd0*/  ISETP.LT.AND P3, PT, R10, c[0x0][0x17c], !P0 ;  /* 0x00005f000a007a0c */ /* 0x000fe40004761270 */
[----:B------:R-:W-:Y:S02]  /*66de0*/  IADD3 R10, R28, 0x1e5, RZ ;  /* 0x000001e51c0a7810 */ /* 0x000fe40007ffe0ff */
[----:B------:R-:W-:Y:S02]  /*66df0*/  IADD3 R12, R6, c[0x0][0x198], RZ ;  /* 0x00006600060c7a10 */ /* 0x000fe40007ffe0ff */
[----:B------:R-:W-:Y:S02]  /*66e00*/  ISETP.LT.AND P1, PT, R10, c[0x0][0x17c], !P0 ;  /* 0x00005f000a007a0c */ /* 0x000fe40004721270 */
[----:B------:R-:W-:Y:S02]  /*66e10*/  IADD3 R10, R28, 0x1e6, RZ ;  /* 0x000001e61c0a7810 */ /* 0x000fe40007ffe0ff */
[----:B------:R-:W-:-:S02]  /*66e20*/  LEA R8, P6, R12, R3, 0x1 ;  /* 0x000000030c087211 */ /* 0x000fc400078c08ff */
[----:B------:R-:W-:Y:S02]  /*66e30*/  ISETP.LT.AND P5, PT, R10, c[0x0][0x17c], !P0 ;  /* 0x00005f000a007a0c */ /* 0x000fe400047a1270 */
[----:B------:R-:W-:Y:S02]  /*66e40*/  IADD3 R10, R28, 0x1e7, RZ ;  /* 0x000001e71c0a7810 */ /* 0x000fe40007ffe0ff */
[C---:B------:R-:W-:Y:S02]  /*66e50*/  IADD3 R6, R12.reuse, c[0x0][0x198], RZ ;  /* 0x000066000c067a10 */ /* 0x040fe40007ffe0ff */
[----:B------:R-:W-:Y:S02]  /*66e60*/  LEA.HI.X.SX32 R9, R12, R2, 0x1, P6 ;  /* 0x000000020c097211 */ /* 0x000fe400030f0eff */
[----:B------:R-:W-:Y:S02]  /*66e70*/  ISETP.LT.AND P4, PT, R10, c[0x0][0x17c], !P0 ;  /* 0x00005f000a007a0c */ /* 0x000fe40004781270 */
[----:B------:R-:W-:-:S02]  /*66e80*/  LEA R4, P6, R6, R3, 0x1 ;  /* 0x0000000306047211 */ /* 0x000fc400078c08ff */
[C---:B------:R-:W-:Y:S01]  /*66e90*/  IADD3 R10, R6.reuse, c[0x0][0x198], RZ ;  /* 0x00006600060a7a10 */ /* 0x040fe20007ffe0ff */
[----:B------:R0:W-:Y:S01]  /*66ea0*/  @P3 STG.E.U16 [R8.64], R13 ;  /* 0x0000000d08003986 */ /* 0x0001e2000c101506 */
[----:B------:R-:W-:Y:S02]  /*66eb0*/  LEA.HI.X.SX32 R5, R6, R2, 0x1, P6 ;  /* 0x0000000206057211 */ /* 0x000fe400030f0eff */
[C---:B------:R-:W-:Y:S02]  /*66ec0*/  IADD3 R6, R10.reuse, c[0x0][0x198], RZ ;  /* 0x000066000a067a10 */ /* 0x040fe40007ffe0ff */
[----:B----4-:R-:W-:Y:S01]  /*66ed0*/  PRMT R12, R25, 0x7632, R12 ;  /* 0x00007632190c7816 */ /* 0x010fe2000000000c */
[----:B------:R1:W-:Y:S01]  /*66ee0*/  @P2 STG.E.U16 [R4.64], R25 ;  /* 0x0000001904002986 */ /* 0x0003e2000c101506 */
[----:B0-----:R-:W-:-:S04]  /*66ef0*/  LEA R8, P6, R10, R3, 0x1 ;  /* 0x000000030a087211 */ /* 0x001fc800078c08ff */
[-C--:B------:R-:W-:Y:S01]  /*66f00*/  LEA.HI.X.SX32 R9, R10, R2.reuse, 0x1, P6 ;  /* 0x000000020a097211 */ /* 0x080fe200030f0eff */
[----:B-1----:R-:W4:Y:S01]  /*66f10*/  LDL.LU R25, [R1+0x9c] ;  /* 0x00009c0001197983 */ /* 0x002f220000300800 */
[C---:B------:R-:W-:Y:S02]  /*66f20*/  LEA R4, P6, R6.reuse, R3, 0x1 ;  /* 0x0000000306047211 */ /* 0x040fe400078c08ff */
[----:B------:R-:W-:Y:S02]  /*66f30*/  IADD3 R10, R6, c[0x0][0x198], RZ ;  /* 0x00006600060a7a10 */ /* 0x000fe40007ffe0ff */
[----:B------:R-:W-:Y:S01]  /*66f40*/  IADD3 R0, R28, 0x1e8, RZ ;  /* 0x000001e81c007810 */ /* 0x000fe20007ffe0ff */
[----:B------:R0:W-:Y:S01]  /*66f50*/  @P1 STG.E.U16 [R8.64], R12 ;  /* 0x0000000c08001986 */ /* 0x0001e2000c101506 */
[----:B------:R-:W-:Y:S02]  /*66f60*/  LEA.HI.X.SX32 R5, R6, R2, 0x1, P6 ;  /* 0x0000000206057211 */ /* 0x000fe400030f0eff */
[----:B------:R-:W-:-:S02]  /*66f70*/  ISETP.LT.AND P3, PT, R0, c[0x0][0x17c], !P0 ;  /* 0x00005f0000007a0c */ /* 0x000fc40004761270 */
[C---:B------:R-:W-:Y:S02]  /*66f80*/  IADD3 R6, R10.reuse, c[0x0][0x198], RZ ;  /* 0x000066000a067a10 */ /* 0x040fe40007ffe0ff */
[----:B0-----:R-:W-:-:S04]  /*66f90*/  LEA R8, P6, R10, R3, 0x1 ;  /* 0x000000030a087211 */ /* 0x001fc800078c08ff */
        /* <DEDUP_REMOVED lines=10> */
[----:B------:R-:W-:Y:S02]  /*67040*/  IADD3 R0, R28, 0x1e9, RZ ;  /* 0x000001e91c007810 */ /* 0x000fe40007ffe0ff */
[----:B------:R-:W-:Y:S02]  /*67050*/  IADD3 R10, R6, c[0x0][0x198], RZ ;  /* 0x00006600060a7a10 */ /* 0x000fe40007ffe0ff */
[----:B------:R-:W-:Y:S02]  /*67060*/  ISETP.LT.AND P2, PT, R0, c[0x0][0x17c], !P0 ;  /* 0x00005f0000007a0c */ /* 0x000fe40004741270 */
[----:B------:R-:W-:-:S02]  /*67070*/  IADD3 R0, R28, 0x1ea, RZ ;  /* 0x000001ea1c007810 */ /* 0x000fc40007ffe0ff */
[-C--:B------:R-:W-:Y:S02]  /*67080*/  LEA R8, P6, R10, R3.reuse, 0x1 ;  /* 0x000000030a087211 */ /* 0x080fe400078c08ff */
[----:B------:R-:W-:Y:S02]  /*67090*/  ISETP.LT.AND P1, PT, R0, c[0x0][0x17c], !P0 ;  /* 0x00005f0000007a0c */ /* 0x000fe40004721270 */
[----:B------:R-:W-:Y:S02]  /*670a0*/  IADD3 R6, R10, c[0x0][0x198], RZ ;  /* 0x000066000a067a10 */ /* 0x000fe40007ffe0ff */
[----:B------:R-:W-:Y:S02]  /*670b0*/  IADD3 R0, R28, 0x1eb, RZ ;  /* 0x000001eb1c007810 */ /* 0x000fe40007ffe0ff */
[----:B------:R-:W-:Y:S02]  /*670c0*/  LEA.HI.X.SX32 R9, R10, R2, 0x1, P6 ;  /* 0x000000020a097211 */ /* 0x000fe400030f0eff */
[----:B------:R-:W-:-:S02]  /*670d0*/  LEA R4, P6, R6, R3, 0x1 ;  /* 0x0000000306047211 */ /* 0x000fc400078c08ff */
[----:B------:R-:W-:Y:S02]  /*670e0*/  ISETP.LT.AND P5, PT, R0, c[0x0][0x17c], !P0 ;  /* 0x00005f0000007a0c */ /* 0x000fe400047a1270 */
[----:B------:R-:W-:Y:S02]  /*670f0*/  IADD3 R10, R6, c[0x0][0x198], RZ ;  /* 0x00006600060a7a10 */ /* 0x000fe40007ffe0ff */
[----:B------:R-:W-:Y:S01]  /*67100*/  IADD3 R0, R28, 0x1ec, RZ ;  /* 0x000001ec1c007810 */ /* 0x000fe20007ffe0ff */
[----:B------:R0:W-:Y:S01]  /*67110*/  @P2 STG.E.U16 [R8.64], R12 ;  /* 0x0000000c08002986 */ /* 0x0001e2000c101506 */
[----:B------:R-:W-:Y:S02]  /*67120*/  LEA.HI.X.SX32 R5, R6, R2, 0x1, P6 ;  /* 0x0000000206057211 */ /* 0x000fe400030f0eff */
[----:B------:R-:W-:Y:S02]  /*67130*/  ISETP.LT.AND P4, PT, R0, c[0x0][0x17c], !P0 ;  /* 0x00005f0000007a0c */ /* 0x000fe40004781270 */
[----:B------:R-:W-:-:S02]  /*67140*/  IADD3 R6, R10, c[0x0][0x198], RZ ;  /* 0x000066000a067a10 */ /* 0x000fc40007ffe0ff */
[----:B------:R-:W-:Y:S02]  /*67150*/  IADD3 R0, R28, 0x1ed, RZ ;  /* 0x000001ed1c007810 */ /* 0x000fe40007ffe0ff */
[C---:B0-----:R-:W-:Y:S01]  /*67160*/  LEA R8, P6, R10.reuse, R3, 0x1 ;  /* 0x000000030a087211 */ /* 0x041fe200078c08ff */
[----:B----4-:R0:W-:Y:S01]  /*67170*/  @P1 STG.E.U16 [R4.64], R25 ;  /* 0x0000001904001986 */ /* 0x0101e2000c101506 */
[----:B------:R-:W-:Y:S02]  /*67180*/  PRMT R13, R25, 0x7632, R13 ;  /* 0x00007632190d7816 */ /* 0x000fe4000000000d */
[----:B------:R-:W-:Y:S02]  /*67190*/  LEA.HI.X.SX32 R9, R10, R2, 0x1, P6 ;  /* 0x000000020a097211 */ /* 0x000fe400030f0eff */
[----:B------:R-:W-:Y:S02]  /*671a0*/  ISETP.LT.AND P3, PT, R0, c[0x0][0x17c], !P0 ;  /* 0x00005f0000007a0c */ /* 0x000fe40004761270 */
[----:B------:R-:W-:-:S02]  /*671b0*/  IADD3 R10, R6, c[0x0][0x198], RZ ;  /* 0x00006600060a7a10 */ /* 0x000fc40007ffe0ff */
[----:B------:R-:W-:Y:S02]  /*671c0*/  IADD3 R0, R28, 0x1ee, RZ ;  /* 0x000001ee1c007810 */ /* 0x000fe40007ffe0ff */
[C---:B0-----:R-:W-:Y:S01]  /*671d0*/  LEA R4, P6, R6.reuse, R3, 0x1 ;  /* 0x0000000306047211 */ /* 0x041fe200078c08ff */
[----:B------:R-:W4:Y:S03]  /*671e0*/  LDL.LU R25, [R1+0x6c] ;  /* 0x00006c0001197983 */ /* 0x000f260000300800 */
[----:B------:R-:W-:Y:S01]  /*671f0*/  LEA.HI.X.SX32 R5, R6, R2, 0x1, P6 ;  /* 0x0000000206057211 */ /* 0x000fe200030f0eff */
[----:B------:R0:W-:Y:S01]  /*67200*/  @P5 STG.E.U16 [R8.64], R13 ;  /* 0x0000000d08005986 */ /* 0x0001e2000c101506 */
[----:B------:R-:W-:Y:S02]  /*67210*/  ISETP.LT.AND P2, PT, R0, c[0x0][0x17c], !P0 ;  /* 0x00005f0000007a0c */ /* 0x000fe40004741270 */
[----:B------:R-:W-:-:S02]  /*67220*/  IADD3 R6, R10, c[0x0][0x198], RZ ;  /* 0x000066000a067a10 */ /* 0x000fc40007ffe0ff */
[----:B0-----:R-:W-:-:S04]  /*67230*/  LEA R8, P6, R10, R3, 0x1 ;  /* 0x000000030a087211 */ /* 0x001fc800078c08ff */
[----:B------:R-:W-:Y:S02]  /*67240*/  LEA.HI.X.SX32 R9, R10, R2, 0x1, P6 ;  /* 0x000000020a097211 */ /* 0x000fe400030f0eff */
[----:B------:R-:W-:-:S04]  /*67250*/  LEA R12, P6, R6, R3, 0x1 ;  /* 0x00000003060c7211 */ /* 0x000fc800078c08ff */
[C---:B------:R-:W-:Y:S02]  /*67260*/  LEA.HI.X.SX32 R13, R6.reuse, R2, 0x1, P6 ;  /* 0x00000002060d7211 */ /* 0x040fe400030f0eff */
[----:B------:R-:W-:Y:S02]  /*67270*/  IADD3 R10, R6, c[0x0][0x198], RZ ;  /* 0x00006600060a7a10 */ /* 0x000fe40007ffe0ff */
[----:B--2---:R-:W-:Y:S01]  /*67280*/  PRMT R14, R24, 0x7632, R14 ;  /* 0x00007632180e7816 */ /* 0x004fe2000000000e */
[----:B------:R0:W-:Y:S04]  /*67290*/  @P4 STG.E.U16 [R4.64], R24 ;  /* 0x0000001804004986 */ /* 0x0001e8000c101506 */
[----:B0-----:R-:W2:Y:S04]  /*672a0*/  LDL.LU R24, [R1+0x3c] ;  /* 0x00003c0001187983 */ /* 0x001ea80000300800 */
[----:B------:R-:W-:Y:S01]  /*672b0*/  @P3 STG.E.U16 [R8.64], R14 ;  /* 0x0000000e08003986 */ /* 0x000fe2000c101506 */
[----:B---3--:R-:W-:-:S03]  /*672c0*/  PRMT R6, R29, 0x7632, R6 ;  /* 0x000076321d067816 */ /* 0x008fc60000000006 */
[----:B------:R0:W-:Y:S04]  /*672d0*/  @P2 STG.E.U16 [R12.64], R29 ;  /* 0x0000001d0c002986 */ /* 0x0001e8000c101506 */
[----:B0-----:R-:W3:Y:S01]  /*672e0*/  LDL.LU R29, [R1+0x1c] ;  /* 0x00001c00011d7983 */ /* 0x001ee20000300800 */
[----:B------:R-:W-:-:S04]  /*672f0*/  IADD3 R0, R28, 0x1ef, RZ ;  /* 0x000001ef1c007810 */ /* 0x000fc80007ffe0ff */
[----:B------:R-:W-:Y:S02]  /*67300*/  ISETP.LT.AND P1, PT, R0, c[0x0][0x17c], !P0 ;  /* 0x00005f0000007a0c */ /* 0x000fe40004721270 */
[----:B------:R-:W-:Y:S02]  /*67310*/  IADD3 R0, R28, 0x1f0, RZ ;  /* 0x000001f01c007810 */ /* 0x000fe40007ffe0ff */
[----:B------:R-:W-:Y:S02]  /*67320*/  LEA R16, P6, R10, R3, 0x1 ;  /* 0x000000030a107211 */ /* 0x000fe400078c08ff */
[----:B------:R-:W-:Y:S02]  /*67330*/  ISETP.LT.AND P5, PT, R0, c[0x0][0x17c], !P0 ;  /* 0x00005f0000007a0c */ /* 0x000fe400047a1270 */
[----:B------:R-:W-:Y:S02]  /*67340*/  IADD3 R4, R10, c[0x0][0x198], RZ ;  /* 0x000066000a047a10 */ /* 0x000fe40007ffe0ff */
[----:B------:R-:W-:-:S02]  /*67350*/  IADD3 R0, R28, 0x1f1, RZ ;  /* 0x000001f11c007810 */ /* 0x000fc40007ffe0ff */
[-C--:B------:R-:W-:Y:S02]  /*67360*/  LEA.HI.X.SX32 R17, R10, R2.reuse, 0x1, P6 ;  /* 0x000000020a117211 */ /* 0x080fe400030f0eff */
[----:B------:R-:W-:Y:S02]  /*67370*/  LEA R20, P6, R4, R3, 0x1 ;  /* 0x0000000304147211 */ /* 0x000fe400078c08ff */
[----:B------:R-:W-:Y:S02]  /*67380*/  ISETP.LT.AND P4, PT, R0, c[0x0][0x17c], !P0 ;  /* 0x00005f0000007a0c */ /* 0x000fe40004781270 */
[----:B------:R-:W-:Y:S02]  /*67390*/  IADD3 R5, R4, c[0x0][0x198], RZ ;  /* 0x0000660004057a10 */ /* 0x000fe40007ffe0ff */
[----:B------:R-:W-:Y:S02]  /*673a0*/  IADD3 R0, R28, 0x1f2, RZ ;  /* 0x000001f21c007810 */ /* 0x000fe40007ffe0ff */
[----:B------:R-:W-:-:S02]  /*673b0*/  LEA.HI.X.SX32 R21, R4, R2, 0x1, P6 ;  /* 0x0000000204157211 */ /* 0x000fc400030f0eff */
[CC--:B------:R-:W-:Y:S02]  /*673c0*/  LEA R8, P6, R5.reuse, R3.reuse, 0x1 ;  /* 0x0000000305087211 */ /* 0x0c0fe400078c08ff */
[----:B------:R-:W-:Y:S02]  /*673d0*/  ISETP.LT.AND P3, PT, R0, c[0x0][0x17c], !P0 ;  /* 0x00005f0000007a0c */ /* 0x000fe40004761270 */
[C---:B------:R-:W-:Y:S02]  /*673e0*/  IADD3 R4, R5.reuse, c[0x0][0x198], RZ ;  /* 0x0000660005047a10 */ /* 0x040fe40007ffe0ff */
[----:B------:R-:W-:Y:S02]  /*673f0*/  IADD3 R0, R28, 0x1f3, RZ ;  /* 0x000001f31c007810 */ /* 0x000fe40007ffe0ff */
[----:B------:R-:W-:Y:S02]  /*67400*/  LEA.HI.X.SX32 R9, R5, R2, 0x1, P6 ;  /* 0x0000000205097211 */ /* 0x000fe400030f0eff */
[----:B------:R-:W-:-:S02]  /*67410*/  LEA R12, P6, R4, R3, 0x1 ;  /* 0x00000003040c7211 */ /* 0x000fc400078c08ff */
[----:B------:R-:W-:Y:S02]  /*67420*/  ISETP.LT.AND P2, PT, R0, c[0x0][0x17c], !P0 ;  /* 0x00005f0000007a0c */ /* 0x000fe40004741270 */
[----:B------:R-:W-:Y:S02]  /*67430*/  IADD3 R5, R4, c[0x0][0x198], RZ ;  /* 0x0000660004057a10 */ /* 0x000fe40007ffe0ff */
[----:B------:R-:W-:Y:S02]  /*67440*/  IADD3 R0, R28, 0x1f4, RZ ;  /* 0x000001f41c007810 */ /* 0x000fe40007ffe0ff */
[----:B----4-:R-:W-:Y:S02]  /*67450*/  PRMT R10, R25, 0x7632, R10 ;  /* 0x00007632190a7816 */ /* 0x010fe4000000000a */
[----:B------:R-:W-:Y:S01]  /*67460*/  LEA.HI.X.SX32 R13, R4, R2, 0x1, P6 ;  /* 0x00000002040d7211 */ /* 0x000fe200030f0eff */
[----:B------:R0:W-:Y:S01]  /*67470*/  @P1 STG.E.U16 [R16.64], R6 ;  /* 0x0000000610001986 */ /* 0x0001e2000c101506 */
[----:B------:R-:W-:-:S02]  /*67480*/  LEA R4, P6, R5, R3, 0x1 ;  /* 0x0000000305047211 */ /* 0x000fc400078c08ff */
[----:B------:R-:W-:Y:S01]  /*67490*/  ISETP.LT.AND P1, PT, R0, c[0x0][0x17c], !P0 ;  /* 0x00005f0000007a0c */ /* 0x000fe20004721270 */
[----:B------:R-:W-:Y:S01]  /*674a0*/  @P5 STG.E.U16 [R20.64], R25 ;  /* 0x0000001914005986 */ /* 0x000fe2000c101506 */
[----:B------:R-:W-:-:S03]  /*674b0*/  IADD3 R0, R28, 0x1f5, RZ ;  /* 0x000001f51c007810 */ /* 0x000fc60007ffe0ff */
[----:B------:R1:W-:Y:S01]  /*674c0*/  @P4 STG.E.U16 [R8.64], R10 ;  /* 0x0000000a08004986 */ /* 0x0003e2000c101506 */
[C---:B0-----:R-:W-:Y:S02]  /*674d0*/  IADD3 R6, R5.reuse, c[0x0][0x198], RZ ;  /* 0x0000660005067a10 */ /* 0x041fe40007ffe0ff */
[----:B------:R-:W-:Y:S02]  /*674e0*/  LEA.HI.X.SX32 R5, R5, R2, 0x1, P6 ;  /* 0x0000000205057211 */ /* 0x000fe400030f0eff */
[----:B------:R-:W-:Y:S02]  /*674f0*/  ISETP.LT.AND P5, PT, R0, c[0x0][0x17c], !P0 ;  /* 0x00005f0000007a0c */ /* 0x000fe400047a1270 */
[C---:B-1----:R-:W-:Y:S02]  /*67500*/  LEA R8, P6, R6.reuse, R3, 0x1 ;  /* 0x0000000306087211 */ /* 0x042fe400078c08ff */
[----:B------:R-:W-:Y:S02]  /*67510*/  IADD3 R10, R6, c[0x0][0x198], RZ ;  /* 0x00006600060a7a10 */ /* 0x000fe40007ffe0ff */
[----:B------:R-:W-:-:S04]  /*67520*/  IADD3 R0, R28, 0x1f6, RZ ;  /* 0x000001f61c007810 */ /* 0x000fc80007ffe0ff */
[----:B------:R-:W-:Y:S02]  /*67530*/  ISETP.LT.AND P4, PT, R0, c[0x0][0x17c], !P0 ;  /* 0x00005f0000007a0c */ /* 0x000fe40004781270 */
[----:B------:R-:W-:Y:S02]  /*67540*/  IADD3 R0, R28, 0x1f7, RZ ;  /* 0x000001f71c007810 */ /* 0x000fe40007ffe0ff */
[----:B--2---:R-:W-:Y:S01]  /*67550*/  PRMT R9, R24, 0x7632, R9 ;  /* 0x0000763218097816 */ /* 0x004fe20000000009 */
[----:B------:R-:W-:Y:S04]  /*67560*/  @P3 STG.E.U16 [R12.64], R24 ;  /* 0x000000180c003986 */ /* 0x000fe8000c101506 */
[----:B------:R0:W-:Y:S01]  /*67570*/  @P2 STG.E.U16 [R4.64], R9 ;  /* 0x0000000904002986 */ /* 0x0001e2000c101506 */
[----:B------:R-:W-:-:S02]  /*67580*/  ISETP.LT.AND P3, PT, R0, c[0x0][0x17c], !P0 ;  /* 0x00005f0000007a0c */ /* 0x000fc40004761270 */
[-C--:B0-----:R-:W-:Y:S02]  /*67590*/  LEA.HI.X.SX32 R9, R6, R2.reuse, 0x1, P6 ;  /* 0x0000000206097211 */ /* 0x081fe400030f0eff */
[CC--:B------:R-:W-:Y:S02]  /*675a0*/  LEA R16, P6, R10.reuse, R3.reuse, 0x1 ;  /* 0x000000030a107211 */ /* 0x0c0fe400078c08ff */
[C---:B------:R-:W-:Y:S02]  /*675b0*/  IADD3 R6, R10.reuse, c[0x0][0x198], RZ ;  /* 0x000066000a067a10 */ /* 0x040fe40007ffe0ff */
[----:B------:R-:W-:Y:S02]  /*675c0*/  LEA.HI.X.SX32 R17, R10, R2, 0x1, P6 ;  /* 0x000000020a117211 */ /* 0x000fe400030f0eff */
[C---:B------:R-:W-:Y:S02]  /*675d0*/  LEA R4, P6, R6.reuse, R3, 0x1 ;  /* 0x0000000306047211 */ /* 0x040fe400078c08ff */
[----:B------:R-:W-:-:S02]  /*675e0*/  IADD3 R10, R6, c[0x0][0x198], RZ ;  /* 0x00006600060a7a10 */ /* 0x000fc40007ffe0ff */
[----:B---3--:R-:W-:Y:S01]  /*675f0*/  PRMT R5, R29, 0x7632, R5 ;  /* 0x000076321d057816 */ /* 0x008fe20000000005 */
[----:B------:R-:W-:Y:S04]  /*67600*/  @P1 STG.E.U16 [R8.64], R29 ;  /* 0x0000001d08001986 */ /* 0x000fe8000c101506 */
[----:B------:R0:W-:Y:S01]  /*67610*/  @P5 STG.E.U16 [R16.64], R5 ;  /* 0x0000000510005986 */ /* 0x0001e2000c101506 */
[----:B------:R-:W-:Y:S02]  /*67620*/  IADD3 R0, R28, 0x1f8, RZ ;  /* 0x000001f81c007810 */ /* 0x000fe40007ffe0ff */
[----:B0-----:R-:W-:Y:S02]  /*67630*/  LEA.HI.X.SX32 R5, R6, R2, 0x1, P6 ;  /* 0x0000000206057211 */ /* 0x001fe400030f0eff */
[----:B------:R-:W-:-:S02]  /*67640*/  LEA R12, P6, R10, R3, 0x1 ;  /* 0x000000030a0c7211 */ /* 0x000fc400078c08ff */
[C---:B------:R-:W-:Y:S02]  /*67650*/  IADD3 R6, R10.reuse, c[0x0][0x198], RZ ;  /* 0x000066000a067a10 */ /* 0x040fe40007ffe0ff */
[----:B------:R-:W-:Y:S02]  /*67660*/  PRMT R9, R27, 0x7632, R9 ;  /* 0x000076321b097816 */ /* 0x000fe40000000009 */
[----:B------:R-:W-:Y:S02]  /*67670*/  LEA.HI.X.SX32 R13, R10, R2, 0x1, P6 ;  /* 0x000000020a0d7211 */ /* 0x000fe400030f0eff */
[----:B------:R-:W-:Y:S01]  /*67680*/  LEA R8, P6, R6, R3, 0x1 ;  /* 0x0000000306087211 */ /* 0x000fe200078c08ff */
[----:B------:R-:W-:Y:S01]  /*67690*/  @P4 STG.E.U16 [R4.64], R27 ;  /* 0x0000001b04004986 */ /* 0x000fe2000c101506 */
[----:B------:R-:W-:Y:S02]  /*676a0*/  ISETP.LT.AND P2, PT, R0, c[0x0][0x17c], !P0 ;  /* 0x00005f0000007a0c */ /* 0x000fe40004741270 */
[----:B------:R-:W-:Y:S01]  /*676b0*/  IADD3 R10, R6, c[0x0][0x198], RZ ;  /* 0x00006600060a7a10 */ /* 0x000fe20007ffe0ff */
[----:B------:R0:W-:Y:S01]  /*676c0*/  @P3 STG.E.U16 [R12.64], R9 ;  /* 0x000000090c003986 */ /* 0x0001e2000c101506 */
[----:B------:R-:W-:-:S04]  /*676d0*/  IADD3 R0, R28, 0x1f9, RZ ;  /* 0x000001f91c007810 */ /* 0x000fc80007ffe0ff */
[----:B------:R-:W-:Y:S02]  /*676e0*/  ISETP.LT.AND P1, PT, R0, c[0x0][0x17c], !P0 ;  /* 0x00005f0000007a0c */ /* 0x000fe40004721270 */
[----:B------:R-:W-:Y:S02]  /*676f0*/  IADD3 R0, R28, 0x1fa, RZ ;  /* 0x000001fa1c007810 */ /* 0x000fe40007ffe0ff */
[-C--:B0-----:R-:W-:Y:S02]  /*67700*/  LEA.HI.X.SX32 R9, R6, R2.reuse, 0x1, P6 ;  /* 0x0000000206097211 */ /* 0x081fe400030f0eff */
[C---:B------:R-:W-:Y:S02]  /*67710*/  LEA R20, P6, R10.reuse, R3, 0x1 ;  /* 0x000000030a147211 */ /* 0x040fe400078c08ff */
[C---:B------:R-:W-:Y:S02]  /*67720*/  IADD3 R6, R10.reuse, c[0x0][0x198], RZ ;  /* 0x000066000a067a10 */ /* 0x040fe40007ffe0ff */
[----:B------:R-:W-:-:S02]  /*67730*/  LEA.HI.X.SX32 R21, R10, R2, 0x1, P6 ;  /* 0x000000020a157211 */ /* 0x000fc400030f0eff */
[----:B------:R-:W-:Y:S02]  /*67740*/  IADD3 R10, R6, c[0x0][0x198], RZ ;  /* 0x00006600060a7a10 */ /* 0x000fe40007ffe0ff */
[----:B------:R-:W-:Y:S02]  /*67750*/  ISETP.LT.AND P5, PT, R0, c[0x0][0x17c], !P0 ;  /* 0x00005f0000007a0c */ /* 0x000fe400047a1270 */
[----:B------:R-:W-:Y:S02]  /*67760*/  IADD3 R0, R28, 0x1fb, RZ ;  /* 0x000001fb1c007810 */ /* 0x000fe40007ffe0ff */
[----:B------:R-:W-:Y:S02]  /*67770*/  IADD3 R14, R10, c[0x0][0x198], RZ ;  /* 0x000066000a0e7a10 */ /* 0x000fe40007ffe0ff */
[----:B------:R-:W-:Y:S02]  /*67780*/  PRMT R5, R7, 0x7632, R5 ;  /* 0x0000763207057816 */ /* 0x000fe40000000005 */
[----:B------:R-:W-:-:S02]  /*67790*/  ISETP.LT.AND P4, PT, R0, c[0x0][0x17c], !P0 ;  /* 0x00005f0000007a0c */ /* 0x000fc40004781270 */
[----:B------:R-:W-:Y:S01]  /*677a0*/  IADD3 R0, R28, 0x1fc, RZ ;  /* 0x000001fc1c007810 */ /* 0x000fe20007ffe0ff */
[----:B------:R-:W-:Y:S01]  /*677b0*/  @P2 STG.E.U16 [R8.64], R7 ;  /* 0x0000000708002986 */ /* 0x000fe2000c101506 */
[----:B------:R-:W-:Y:S02]  /*677c0*/  IADD3 R18, R14, c[0x0][0x198], RZ ;  /* 0x000066000e127a10 */ /* 0x000fe40007ffe0ff */
[----:B------:R-:W-:Y:S01]  /*677d0*/  ISETP.LT.AND P3, PT, R0, c[0x0][0x17c], !P0 ;  /* 0x00005f0000007a0c */ /* 0x000fe20004761270 */
[----:B------:R0:W-:Y:S01]  /*677e0*/  @P1 STG.E.U16 [R20.64], R5 ;  /* 0x0000000514001986 */ /* 0x0001e2000c101506 */
[-C--:B------:R-:W-:Y:S02]  /*677f0*/  LEA R12, P1, R10, R3.reuse, 0x1 ;  /* 0x000000030a0c7211 */ /* 0x080fe400078208ff */
[----:B------:R-:W-:Y:S02]  /*67800*/  IADD3 R0, R28, 0x1fd, RZ ;  /* 0x000001fd1c007810 */ /* 0x000fe40007ffe0ff */
[----:B------:R-:W-:-:S02]  /*67810*/  LEA R4, P6, R6, R3, 0x1 ;  /* 0x0000000306047211 */ /* 0x000fc400078c08ff */
[----:B------:R-:W-:Y:S02]  /*67820*/  IADD3 R22, R18, c[0x0][0x198], RZ ;  /* 0x0000660012167a10 */ /* 0x000fe40007ffe0ff */
[-C--:B------:R-:W-:Y:S02]  /*67830*/  LEA.HI.X.SX32 R13, R10, R2.reuse, 0x1, P1 ;  /* 0x000000020a0d7211 */ /* 0x080fe400008f0eff */
[----:B------:R-:W-:Y:S02]  /*67840*/  ISETP.LT.AND P2, PT, R0, c[0x0][0x17c], !P0 ;  /* 0x00005f0000007a0c */ /* 0x000fe40004741270 */
[----:B0-----:R-:W-:Y:S02]  /*67850*/  LEA.HI.X.SX32 R5, R6, R2, 0x1, P6 ;  /* 0x0000000206057211 */ /* 0x001fe400030f0eff */
[-C--:B------:R-:W-:Y:S02]  /*67860*/  LEA R8, P1, R22, R3.reuse, 0x1 ;  /* 0x0000000316087211 */ /* 0x080fe400078208ff */
[----:B------:R-:W-:-:S02]  /*67870*/  LEA R16, P6, R14, R3, 0x1 ;  /* 0x000000030e107211 */ /* 0x000fc400078c08ff */
[C---:B------:R-:W-:Y:S02]  /*67880*/  IADD3 R0, R28.reuse, 0x1fe, RZ ;  /* 0x000001fe1c007810 */ /* 0x040fe40007ffe0ff */
[----:B------:R-:W-:Y:S02]  /*67890*/  IADD3 R28, R28, 0x1ff, RZ ;  /* 0x000001ff1c1c7810 */ /* 0x000fe40007ffe0ff */
[-C--:B------:R-:W-:Y:S02]  /*678a0*/  LEA.HI.X.SX32 R9, R22, R2.reuse, 0x1, P1 ;  /* 0x0000000216097211 */ /* 0x080fe400008f0eff */
[----:B------:R-:W-:Y:S02]  /*678b0*/  LEA.HI.X.SX32 R17, R14, R2, 0x1, P6 ;  /* 0x000000020e117211 */ /* 0x000fe400030f0eff */
[----:B------:R-:W-:Y:S02]  /*678c0*/  ISETP.LT.AND P1, PT, R0, c[0x0][0x17c], !P0 ;  /* 0x00005f0000007a0c */ /* 0x000fe40004721270 */
[----:B------:R-:W-:-:S02]  /*678d0*/  LEA R6, P6, R18, R3, 0x1 ;  /* 0x0000000312067211 */ /* 0x000fc400078c08ff */
[----:B------:R-:W-:Y:S02]  /*678e0*/  ISETP.LT.AND P0, PT, R28, c[0x0][0x17c], !P0 ;  /* 0x00005f001c007a0c */ /* 0x000fe40004701270 */
[----:B------:R-:W-:Y:S02]  /*678f0*/  IADD3 R10, R22, c[0x0][0x198], RZ ;  /* 0x00006600160a7a10 */ /* 0x000fe40007ffe0ff */
[-C--:B------:R-:W-:Y:S02]  /*67900*/  LEA.HI.X.SX32 R7, R18, R2.reuse, 0x1, P6 ;  /* 0x0000000212077211 */ /* 0x080fe400030f0eff */
[----:B------:R-:W-:Y:S02]  /*67910*/  PRMT R0, R11, 0x7632, R0 ;  /* 0x000076320b007816 */ /* 0x000fe40000000000 */
[C---:B------:R-:W-:Y:S02]  /*67920*/  LEA R20, P6, R10.reuse, R3, 0x1 ;  /* 0x000000030a147211 */ /* 0x040fe400078c08ff */
[----:B------:R-:W-:Y:S01]  /*67930*/  PRMT R3, R15, 0x7632, R3 ;  /* 0x000076320f037816 */ /* 0x000fe20000000003 */
[----:B------:R0:W-:Y:S04]  /*67940*/  @P5 STG.E.U16 [R4.64], R11 ;  /* 0x0000000b04005986 */ /* 0x0001e8000c101506 */
[----:B------:R0:W-:Y:S04]  /*67950*/  @P4 STG.E.U16 [R12.64], R0 ;  /* 0x000000000c004986 */ /* 0x0001e8000c101506 */
[----:B------:R0:W-:Y:S04]  /*67960*/  @P3 STG.E.U16 [R16.64], R15 ;  /* 0x0000000f10003986 */ /* 0x0001e8000c101506 */
[----:B------:R0:W-:Y:S01]  /*67970*/  @P2 STG.E.U16 [R6.64], R3 ;  /* 0x0000000306002986 */ /* 0x0001e2000c101506 */
[----:B------:R-:W-:-:S03]  /*67980*/  LEA.HI.X.SX32 R21, R10, R2, 0x1, P6 ;  /* 0x000000020a157211 */ /* 0x000fc600030f0eff */
[----:B------:R0:W-:Y:S01]  /*67990*/  @P1 STG.E.U16 [R8.64], R19 ;  /* 0x0000001308001986 */ /* 0x0001e2000c101506 */
[----:B------:R-:W-:Y:S05]  /*679a0*/  @!P0 EXIT ;  /* 0x000000000000894d */ /* 0x000fea0003800000 */
[----:B------:R-:W-:-:S05]  /*679b0*/  PRMT R10, R19, 0x7632, R10 ;  /* 0x00007632130a7816 */ /* 0x000fca000000000a */
[----:B------:R-:W-:Y:S01]  /*679c0*/  STG.E.U16 [R20.64], R10 ;  /* 0x0000000a14007986 */ /* 0x000fe2000c101506 */
[----:B------:R-:W-:Y:S05]  /*679d0*/  EXIT ;  /* 0x000000000000794d */ /* 0x000fea0003800000 */
.L_x_4:
[----:B------:R-:W-:-:S00]  /*679e0*/  BRA `(.L_x_4) ;  /* 0xfffffff000007947 */ /* 0x000fc0000383ffff */
[----:B------:R-:W-:-:S00]  /*679f0*/  NOP ;  /* 0x0000000000007918 */ /* 0x000fc00000000000 */
        /* <DEDUP_REMOVED lines=8> */
.L_x_5:


//--------------------- .nv.shared.matmul_kernel  --------------------------
	.section	.nv.shared.matmul_kernel,"aw",@nobits
	.sectionflags	@""
	.align	16
